	.target	sm_100a

	.elftype	@"ET_EXEC"


//--------------------- .note.nv.tkinfo           --------------------------
	.section	.note.nv.tkinfo,"",@"SHT_NOTE"
	.sectionflags	@"SHF_NOTE_NV_TKINFO"
	.tkinfo
        /*0018*/ 	.word	0x00000002
        /*0030*/ 	.string	""
        /*0030*/ 	.string	"ptxas"
        /*0030*/ 	.string	"Cuda compilation tools, release 13.0, V13.0.88"
        /*0030*/ 	.string	"Build cuda_13.0.r13.0/compiler.36424714_0"
        /*0030*/ 	.string	"-arch sm_100a -m 64 "



//--------------------- .note.nv.cuinfo           --------------------------
	.section	.note.nv.cuinfo,"",@"SHT_NOTE"
	.sectionflags	@"SHF_NOTE_NV_CUINFO"
        /*0018*/ 	.short	0x0002
        /*001a*/ 	.short	0x0064
        /*001c*/ 	.short	0x0082
	.zero		2


//--------------------- .nv.info                  --------------------------
	.section	.nv.info,"",@"SHT_CUDA_INFO"
	.align	4


	//----- nvinfo : EIATTR_REGCOUNT
	.align		4
        /*0000*/ 	.byte	0x04, 0x2f
        /*0002*/ 	.short	(.L_19 - .L_18)
	.align		4
.L_18:
        /*0004*/ 	.word	index@(_ZN7cutlass13device_kernelINS_4gemm6kernel13GemmUniversalIN4cute5tupleIJiiiiEEENS1_10collective13CollectiveMmaINS1_35MainloopSm100TmaUmmaWarpSpecializedILi10ELi2ELi2ENS5_IJNS4_1CILi1EEESB_SB_EEEEENS5_IJNSA_ILi128EEENSA_ILi224EEENSA_ILi16EEEEEENS_6half_tENS5_IJlSB_lEEESI_SJ_NS4_8TiledMMAINS4_8MMA_AtomIJNS4_20SM100_MMA_F16BF16_SSISI_SI_fLi128ELi224ELNS4_4UMMA5MajorE0ELSO_0ELNSN_7ScaleInE0ELSP_0EEEEEENS4_6LayoutISC_NS5_IJNSA_ILi0EEEST_ST_EEEEENS5_IJNS4_10UnderscoreESW_SW_EEEEENS4_13SM90_TMA_LOADENS4_14ComposedLayoutINS4_7SwizzleILi1ELi4ELi3EEENS4_18smem_ptr_flag_bitsILi16EEENSS_INS5_IJNSA_ILi8EEESG_EEENS5_IJSG_SB_EEEEEEEvNS4_8identityESZ_S19_vS1A_EENS_8epilogue10collective18CollectiveEpilogueINS1C_23Sm100TmaWarpSpecializedILi2ELi1ELi224ELb1ELb0EEEJSH_NS5_IJNSS_ISE_SB_EENSS_ISF_SB_EEEEESI_SJ_SI_SJ_NS1C_6fusion15FusionCallbacksIS1G_NS1K_17LinearCombinationISI_fSI_fLNS_15FloatRoundStyleE2EEESH_S1J_JEEENS4_5SM1004TMEM4LOAD26SM100_TMEM_LOAD_32dp32b32xESZ_NS10_INS11_ILi2ELi4ELi3EEES14_NSS_INS5_IJS15_NSA_ILi32EEEEEENS5_IJS1V_SB_EEEEEEENS4_39AutoVectorizingCopyWithAssumedAlignmentILi128EEENS4_14SM90_TMA_STOREES1Z_S21_S21_EEEvvEEEEvNT_6ParamsE)
        /*0008*/ 	.word	0x000000ff


	//----- nvinfo : EIATTR_FRAME_SIZE
	.align		4
.L_19:
        /*000c*/ 	.byte	0x04, 0x11
        /*000e*/ 	.short	(.L_21 - .L_20)
	.align		4
.L_20:
        /*0010*/ 	.word	index@($__internal_2_$__cuda_sm10x_tcgen05_guardrail_trap_unallocated_columns_being_dealloced)
        /*0014*/ 	.word	0x000001a8


	//----- nvinfo : EIATTR_FRAME_SIZE
	.align		4
.L_21:
        /*0018*/ 	.byte	0x04, 0x11
        /*001a*/ 	.short	(.L_23 - .L_22)
	.align		4
.L_22:
        /*001c*/ 	.word	index@($__internal_1_$__cuda_sm10x_tcgen05_guardrail_trap_phase_invalid_during_alloc)
        /*0020*/ 	.word	0x000001a8


	//----- nvinfo : EIATTR_FRAME_SIZE
	.align		4
.L_23:
        /*0024*/ 	.byte	0x04, 0x11
        /*0026*/ 	.short	(.L_25 - .L_24)
	.align		4
.L_24:
        /*0028*/ 	.word	index@($__internal_0_$__cuda_sm10x_tcgen05_guardrail_trap_col_being_dealloced_not_returned_by_alloc)
        /*002c*/ 	.word	0x000001a8


	//----- nvinfo : EIATTR_FRAME_SIZE
	.align		4
.L_25:
        /*0030*/ 	.byte	0x04, 0x11
        /*0032*/ 	.short	(.L_27 - .L_26)
	.align		4
.L_26:
        /*0034*/ 	.word	index@(_ZN7cutlass13device_kernelINS_4gemm6kernel13GemmUniversalIN4cute5tupleIJiiiiEEENS1_10collective13CollectiveMmaINS1_35MainloopSm100TmaUmmaWarpSpecializedILi10ELi2ELi2ENS5_IJNS4_1CILi1EEESB_SB_EEEEENS5_IJNSA_ILi128EEENSA_ILi224EEENSA_ILi16EEEEEENS_6half_tENS5_IJlSB_lEEESI_SJ_NS4_8TiledMMAINS4_8MMA_AtomIJNS4_20SM100_MMA_F16BF16_SSISI_SI_fLi128ELi224ELNS4_4UMMA5MajorE0ELSO_0ELNSN_7ScaleInE0ELSP_0EEEEEENS4_6LayoutISC_NS5_IJNSA_ILi0EEEST_ST_EEEEENS5_IJNS4_10UnderscoreESW_SW_EEEEENS4_13SM90_TMA_LOADENS4_14ComposedLayoutINS4_7SwizzleILi1ELi4ELi3EEENS4_18smem_ptr_flag_bitsILi16EEENSS_INS5_IJNSA_ILi8EEESG_EEENS5_IJSG_SB_EEEEEEEvNS4_8identityESZ_S19_vS1A_EENS_8epilogue10collective18CollectiveEpilogueINS1C_23Sm100TmaWarpSpecializedILi2ELi1ELi224ELb1ELb0EEEJSH_NS5_IJNSS_ISE_SB_EENSS_ISF_SB_EEEEESI_SJ_SI_SJ_NS1C_6fusion15FusionCallbacksIS1G_NS1K_17LinearCombinationISI_fSI_fLNS_15FloatRoundStyleE2EEESH_S1J_JEEENS4_5SM1004TMEM4LOAD26SM100_TMEM_LOAD_32dp32b32xESZ_NS10_INS11_ILi2ELi4ELi3EEES14_NSS_INS5_IJS15_NSA_ILi32EEEEEENS5_IJS1V_SB_EEEEEEENS4_39AutoVectorizingCopyWithAssumedAlignmentILi128EEENS4_14SM90_TMA_STOREES1Z_S21_S21_EEEvvEEEEvNT_6ParamsE)
        /*0038*/ 	.word	0x000001a8


	//----- nvinfo : EIATTR_MIN_STACK_SIZE
	.align		4
.L_27:
        /*003c*/ 	.byte	0x04, 0x12
        /*003e*/ 	.short	(.L_29 - .L_28)
	.align		4
.L_28:
        /*0040*/ 	.word	index@(_ZN7cutlass13device_kernelINS_4gemm6kernel13GemmUniversalIN4cute5tupleIJiiiiEEENS1_10collective13CollectiveMmaINS1_35MainloopSm100TmaUmmaWarpSpecializedILi10ELi2ELi2ENS5_IJNS4_1CILi1EEESB_SB_EEEEENS5_IJNSA_ILi128EEENSA_ILi224EEENSA_ILi16EEEEEENS_6half_tENS5_IJlSB_lEEESI_SJ_NS4_8TiledMMAINS4_8MMA_AtomIJNS4_20SM100_MMA_F16BF16_SSISI_SI_fLi128ELi224ELNS4_4UMMA5MajorE0ELSO_0ELNSN_7ScaleInE0ELSP_0EEEEEENS4_6LayoutISC_NS5_IJNSA_ILi0EEEST_ST_EEEEENS5_IJNS4_10UnderscoreESW_SW_EEEEENS4_13SM90_TMA_LOADENS4_14ComposedLayoutINS4_7SwizzleILi1ELi4ELi3EEENS4_18smem_ptr_flag_bitsILi16EEENSS_INS5_IJNSA_ILi8EEESG_EEENS5_IJSG_SB_EEEEEEEvNS4_8identityESZ_S19_vS1A_EENS_8epilogue10collective18CollectiveEpilogueINS1C_23Sm100TmaWarpSpecializedILi2ELi1ELi224ELb1ELb0EEEJSH_NS5_IJNSS_ISE_SB_EENSS_ISF_SB_EEEEESI_SJ_SI_SJ_NS1C_6fusion15FusionCallbacksIS1G_NS1K_17LinearCombinationISI_fSI_fLNS_15FloatRoundStyleE2EEESH_S1J_JEEENS4_5SM1004TMEM4LOAD26SM100_TMEM_LOAD_32dp32b32xESZ_NS10_INS11_ILi2ELi4ELi3EEES14_NSS_INS5_IJS15_NSA_ILi32EEEEEENS5_IJS1V_SB_EEEEEEENS4_39AutoVectorizingCopyWithAssumedAlignmentILi128EEENS4_14SM90_TMA_STOREES1Z_S21_S21_EEEvvEEEEvNT_6ParamsE)
        /*0044*/ 	.word	0x000001a8
.L_29:


//--------------------- .nv.compat                --------------------------
	.section	.nv.compat,"",@"SHT_CUDA_COMPAT_INFO"
	.align	4
        /*0000*/ 	.byte	0x02, 0x09, 0x01, 0x00, 0x02, 0x02, 0x02, 0x00, 0x02, 0x05, 0x05, 0x00, 0x03, 0x07, 0x01, 0x01
        /*0010*/ 	.byte	0x02, 0x03, 0x01, 0x00, 0x02, 0x06, 0x01, 0x00, 0x04, 0x0b, 0x08, 0x00, 0x09, 0x00, 0x00, 0x00
        /*0020*/ 	.byte	0x00, 0x00, 0x00, 0x00


//--------------------- .nv.info._ZN7cutlass13device_kernelINS_4gemm6kernel13GemmUniversalIN4cute5tupleIJiiiiEEENS1_10collective13CollectiveMmaINS1_35MainloopSm100TmaUmmaWarpSpecializedILi10ELi2ELi2ENS5_IJNS4_1CILi1EEESB_SB_EEEEENS5_IJNSA_ILi128EEENSA_ILi224EEENSA_ILi16EEEEEENS_6half_tENS5_IJlSB_lEEESI_SJ_NS4_8TiledMMAINS4_8MMA_AtomIJNS4_20SM100_MMA_F16BF16_SSISI_SI_fLi128ELi224ELNS4_4UMMA5MajorE0ELSO_0ELNSN_7ScaleInE0ELSP_0EEEEEENS4_6LayoutISC_NS5_IJNSA_ILi0EEEST_ST_EEEEENS5_IJNS4_10UnderscoreESW_SW_EEEEENS4_13SM90_TMA_LOADENS4_14ComposedLayoutINS4_7SwizzleILi1ELi4ELi3EEENS4_18smem_ptr_flag_bitsILi16EEENSS_INS5_IJNSA_ILi8EEESG_EEENS5_IJSG_SB_EEEEEEEvNS4_8identityESZ_S19_vS1A_EENS_8epilogue10collective18CollectiveEpilogueINS1C_23Sm100TmaWarpSpecializedILi2ELi1ELi224ELb1ELb0EEEJSH_NS5_IJNSS_ISE_SB_EENSS_ISF_SB_EEEEESI_SJ_SI_SJ_NS1C_6fusion15FusionCallbacksIS1G_NS1K_17LinearCombinationISI_fSI_fLNS_15FloatRoundStyleE2EEESH_S1J_JEEENS4_5SM1004TMEM4LOAD26SM100_TMEM_LOAD_32dp32b32xESZ_NS10_INS11_ILi2ELi4ELi3EEES14_NSS_INS5_IJS15_NSA_ILi32EEEEEENS5_IJS1V_SB_EEEEEEENS4_39AutoVectorizingCopyWithAssumedAlignmentILi128EEENS4_14SM90_TMA_STOREES1Z_S21_S21_EEEvvEEEEvNT_6ParamsE --------------------------
	.section	.nv.info._ZN7cutlass13device_kernelINS_4gemm6kernel13GemmUniversalIN4cute5tupleIJiiiiEEENS1_10collective13CollectiveMmaINS1_35MainloopSm100TmaUmmaWarpSpecializedILi10ELi2ELi2ENS5_IJNS4_1CILi1EEESB_SB_EEEEENS5_IJNSA_ILi128EEENSA_ILi224EEENSA_ILi16EEEEEENS_6half_tENS5_IJlSB_lEEESI_SJ_NS4_8TiledMMAINS4_8MMA_AtomIJNS4_20SM100_MMA_F16BF16_SSISI_SI_fLi128ELi224ELNS4_4UMMA5MajorE0ELSO_0ELNSN_7ScaleInE0ELSP_0EEEEEENS4_6LayoutISC_NS5_IJNSA_ILi0EEEST_ST_EEEEENS5_IJNS4_10UnderscoreESW_SW_EEEEENS4_13SM90_TMA_LOADENS4_14ComposedLayoutINS4_7SwizzleILi1ELi4ELi3EEENS4_18smem_ptr_flag_bitsILi16EEENSS_INS5_IJNSA_ILi8EEESG_EEENS5_IJSG_SB_EEEEEEEvNS4_8identityESZ_S19_vS1A_EENS_8epilogue10collective18CollectiveEpilogueINS1C_23Sm100TmaWarpSpecializedILi2ELi1ELi224ELb1ELb0EEEJSH_NS5_IJNSS_ISE_SB_EENSS_ISF_SB_EEEEESI_SJ_SI_SJ_NS1C_6fusion15FusionCallbacksIS1G_NS1K_17LinearCombinationISI_fSI_fLNS_15FloatRoundStyleE2EEESH_S1J_JEEENS4_5SM1004TMEM4LOAD26SM100_TMEM_LOAD_32dp32b32xESZ_NS10_INS11_ILi2ELi4ELi3EEES14_NSS_INS5_IJS15_NSA_ILi32EEEEEENS5_IJS1V_SB_EEEEEEENS4_39AutoVectorizingCopyWithAssumedAlignmentILi128EEENS4_14SM90_TMA_STOREES1Z_S21_S21_EEEvvEEEEvNT_6ParamsE,"",@"SHT_CUDA_INFO"
	.sectionflags	@""
	.align	4


	//----- nvinfo : EIATTR_CUDA_API_VERSION
	.align		4
        /*0000*/ 	.byte	0x04, 0x37
        /*0002*/ 	.short	(.L_31 - .L_30)
.L_30:
        /*0004*/ 	.word	0x00000082


	//----- nvinfo : EIATTR_KPARAM_INFO
	.align		4
.L_31:
        /*0008*/ 	.byte	0x04, 0x17
        /*000a*/ 	.short	(.L_33 - .L_32)
.L_32:
        /*000c*/ 	.word	0x00000000
        /*0010*/ 	.short	0x0000
        /*0012*/ 	.short	0x0000
        /*0014*/ 	.byte	0x00, 0xf0, 0x01, 0x20


	//----- nvinfo : EIATTR_AT_ENTRY_FRAGMENTS
	.align		4
.L_33:
        /*0018*/ 	.byte	0x04, 0x4f
        /*001a*/ 	.short	(.L_35 - .L_34)


	//   ....[0]....
.L_34:
        /*001c*/ 	.word	0x00000006


	//----- nvinfo : EIATTR_RESERVED_SMEM_USED
	.align		4
.L_35:
        /*0020*/ 	.byte	0x01, 0x41
	.zero		2


	//----- nvinfo : EIATTR_SPARSE_MMA_MASK
	.align		4
        /*0024*/ 	.byte	0x03, 0x50
        /*0026*/ 	.short	0x0000


	//----- nvinfo : EIATTR_TCGEN05_1CTA_USED
	.align		4
        /*0028*/ 	.byte	0x01, 0x51
	.zero		2


	//----- nvinfo : EIATTR_MAXREG_COUNT
	.align		4
        /*002c*/ 	.byte	0x03, 0x1b
        /*002e*/ 	.short	0x00ff


	//----- nvinfo : EIATTR_NUM_BARRIERS
	.align		4
        /*0030*/ 	.byte	0x02, 0x4c
        /*0032*/ 	.byte	0x07
	.zero		1


	//----- nvinfo : EIATTR_EXTERNS
	.align		4
        /*0034*/ 	.byte	0x04, 0x0f
        /*0036*/ 	.short	(.L_37 - .L_36)


	//   ....[0]....
	.align		4
.L_36:
        /*0038*/ 	.word	index@(__assertfail)


	//----- nvinfo : EIATTR_ANNOTATIONS
	.align		4
.L_37:
        /*003c*/ 	.byte	0x04, 0x55
        /*003e*/ 	.short	(.L_39 - .L_38)


	//   ....[0]....
.L_38:
        /*0040*/ 	.word	0x00000001
        /*0044*/ 	.byte	0xb0, 0x00, 0x00, 0x00, 0x01, 0x00, 0x00, 0x00, 0x50, 0x01, 0x00, 0x00, 0x01, 0x00, 0x00, 0x00
        /* <DEDUP_REMOVED lines=215> */
        /*0dc4*/ 	.byte	0xc0, 0xc2, 0x00, 0x00, 0x01, 0x00, 0x00, 0x00, 0x70, 0xc3, 0x00, 0x00


	//----- nvinfo : EIATTR_MERCURY_ISA_VERSION
	.align		4
.L_39:
        /*0dd0*/ 	.byte	0x03, 0x5f
        /*0dd2*/ 	.short	0x0101


	//----- nvinfo : EIATTR_INT_WARP_WIDE_INSTR_OFFSETS
	.align		4
        /*0dd4*/ 	.byte	0x04, 0x31
        /*0dd6*/ 	.short	(.L_41 - .L_40)


	//   ....[0]....
.L_40:
        /*0dd8*/ 	.word	0x00003bb0


	//   ....[1]....
        /*0ddc*/ 	.word	0x00003be0


	//   ....[2]....
        /*0de0*/ 	.word	0x00003c00


	//   ....[3]....
        /*0de4*/ 	.word	0x00004840


	//   ....[4]....
        /*0de8*/ 	.word	0x000048e0


	//   ....[5]....
        /*0dec*/ 	.word	0x00004940


	//   ....[6]....
        /*0df0*/ 	.word	0x000049a0


	//   ....[7]....
        /*0df4*/ 	.word	0x000049f0


	//   ....[8]....
        /*0df8*/ 	.word	0x00004a10


	//   ....[9]....
        /*0dfc*/ 	.word	0x00004ab0


	//   ....[10]....
        /*0e00*/ 	.word	0x00004b10


	//----- nvinfo : EIATTR_COOP_GROUP_MASK_REGIDS
	.align		4
.L_41:
        /*0e04*/ 	.byte	0x04, 0x29
        /*0e06*/ 	.short	(.L_43 - .L_42)


	//   ....[0]....
.L_42:
        /*0e08*/ 	.word	0xffffffff


	//   ....[1]....
        /*0e0c*/ 	.word	0xffffffff


	//   ....[2]....
        /*0e10*/ 	.word	0xffffffff


	//   ....[3]....
        /*0e14*/ 	.word	0xffffffff


	//   ....[4]....
        /*0e18*/ 	.word	0xffffffff


	//   ....[5]....
        /*0e1c*/ 	.word	0xffffffff


	//   ....[6]....
        /*0e20*/ 	.word	0xffffffff


	//   ....[7]....
        /*0e24*/ 	.word	0xffffffff


	//   ....[8]....
        /*0e28*/ 	.word	0xffffffff


	//   ....[9]....
        /*0e2c*/ 	.word	0xffffffff


	//   ....[10]....
        /*0e30*/ 	.word	0xffffffff


	//   ....[11]....
        /*0e34*/ 	.word	0xffffffff


	//   ....[12]....
        /*0e38*/ 	.word	0xffffffff


	//----- nvinfo : EIATTR_COOP_GROUP_INSTR_OFFSETS
	.align		4
.L_43:
        /*0e3c*/ 	.byte	0x04, 0x28
        /*0e3e*/ 	.short	(.L_45 - .L_44)


	//   ....[0]....
.L_44:
        /*0e40*/ 	.word	0x00000080


	//   ....[1]....
        /*0e44*/ 	.word	0x00000540


	//   ....[2]....
        /*0e48*/ 	.word	0x000007a0


	//   ....[3]....
        /*0e4c*/ 	.word	0x00000900


	//   ....[4]....
        /*0e50*/ 	.word	0x00000a00


	//   ....[5]....
        /*0e54*/ 	.word	0x00000b70


	//   ....[6]....
        /*0e58*/ 	.word	0x00000cd0


	//   ....[7]....
        /*0e5c*/ 	.word	0x00001e80


	//   ....[8]....
        /*0e60*/ 	.word	0x00003090


	//   ....[9]....
        /*0e64*/ 	.word	0x000032a0


	//   ....[10]....
        /*0e68*/ 	.word	0x000032d0


	//   ....[11]....
        /*0e6c*/ 	.word	0x00003a90


	//   ....[12]....
        /*0e70*/ 	.word	0x00003cc0


	//----- nvinfo : EIATTR_VRC_CTA_INIT_COUNT
	.align		4
.L_45:
        /*0e74*/ 	.byte	0x02, 0x4a
        /*0e76*/ 	.byte	0x80
	.zero		1


	//----- nvinfo : EIATTR_SYSCALL_OFFSETS
	.align		4
        /*0e78*/ 	.byte	0x04, 0x46
        /*0e7a*/ 	.short	(.L_47 - .L_46)


	//   ....[0]....
.L_46:
        /*0e7c*/ 	.word	0x00005610


	//   ....[1]....
        /*0e80*/ 	.word	0x00005700


	//   ....[2]....
        /*0e84*/ 	.word	0x00006de0


	//   ....[3]....
        /*0e88*/ 	.word	0x00006f50


	//   ....[4]....
        /*0e8c*/ 	.word	0x000070c0


	//   ....[5]....
        /*0e90*/ 	.word	0x00007230


	//   ....[6]....
        /*0e94*/ 	.word	0x000073a0


	//   ....[7]....
        /*0e98*/ 	.word	0x00007540


	//   ....[8]....
        /*0e9c*/ 	.word	0x000076e0


	//----- nvinfo : EIATTR_MBARRIER_INSTR_OFFSETS
	.align		4
.L_47:
        /*0ea0*/ 	.byte	0x04, 0x39
        /*0ea2*/ 	.short	(.L_49 - .L_48)


	//   ....[0]....
.L_48:
        /*0ea4*/ 	.word	0x00000640
        /*0ea8*/ 	.word	0x000000ff
        /*0eac*/ 	.word	0x00000000
        /*0eb0*/ 	.short	0x0100
        /*0eb2*/ 	.byte	0x04
	.zero		1


	//   ....[1]....
        /*0eb4*/ 	.word	0x00000650
        /*0eb8*/ 	.word	0x000000ff
        /*0ebc*/ 	.word	0x00000050
        /*0ec0*/ 	.short	0x0100
        /*0ec2*/ 	.byte	0x04
	.zero		1


	//   ....[2]....
        /*0ec4*/ 	.word	0x00000660
        /*0ec8*/ 	.word	0x000000ff
        /*0ecc*/ 	.word	0x00000008
        /*0ed0*/ 	.short	0x0100
        /*0ed2*/ 	.byte	0x04
	.zero		1


	//   ....[3]....
        /*0ed4*/ 	.word	0x00000670
        /*0ed8*/ 	.word	0x000000ff
        /*0edc*/ 	.word	0x00000058
        /*0ee0*/ 	.short	0x0100
        /*0ee2*/ 	.byte	0x04
	.zero		1


	//   ....[4]....
        /*0ee4*/ 	.word	0x00000680
        /*0ee8*/ 	.word	0x000000ff
        /*0eec*/ 	.word	0x00000010
        /*0ef0*/ 	.short	0x0100
        /*0ef2*/ 	.byte	0x04
	.zero		1


	//   ....[5]....
        /*0ef4*/ 	.word	0x00000690
        /*0ef8*/ 	.word	0x000000ff
        /*0efc*/ 	.word	0x00000060
        /*0f00*/ 	.short	0x0100
        /*0f02*/ 	.byte	0x04
	.zero		1


	//   ....[6]....
        /*0f04*/ 	.word	0x000006a0
        /*0f08*/ 	.word	0x000000ff
        /*0f0c*/ 	.word	0x00000018
        /*0f10*/ 	.short	0x0100
        /*0f12*/ 	.byte	0x04
	.zero		1


	//   ....[7]....
        /*0f14*/ 	.word	0x000006b0
        /*0f18*/ 	.word	0x000000ff
        /*0f1c*/ 	.word	0x00000068
        /*0f20*/ 	.short	0x0100
        /*0f22*/ 	.byte	0x04
	.zero		1


	//   ....[8]....
        /*0f24*/ 	.word	0x000006c0
        /*0f28*/ 	.word	0x000000ff
        /*0f2c*/ 	.word	0x00000020
        /*0f30*/ 	.short	0x0100
        /*0f32*/ 	.byte	0x04
	.zero		1


	//   ....[9]....
        /*0f34*/ 	.word	0x000006d0
        /*0f38*/ 	.word	0x000000ff
        /*0f3c*/ 	.word	0x00000070
        /*0f40*/ 	.short	0x0100
        /*0f42*/ 	.byte	0x04
	.zero		1


	//   ....[10]....
        /*0f44*/ 	.word	0x000006e0
        /*0f48*/ 	.word	0x000000ff
        /*0f4c*/ 	.word	0x00000028
        /*0f50*/ 	.short	0x0100
        /*0f52*/ 	.byte	0x04
	.zero		1


	//   ....[11]....
        /*0f54*/ 	.word	0x000006f0
        /*0f58*/ 	.word	0x000000ff
        /*0f5c*/ 	.word	0x00000078
        /*0f60*/ 	.short	0x0100
        /*0f62*/ 	.byte	0x04
	.zero		1


	//   ....[12]....
        /*0f64*/ 	.word	0x00000700
        /*0f68*/ 	.word	0x000000ff
        /*0f6c*/ 	.word	0x00000030
        /*0f70*/ 	.short	0x0100
        /*0f72*/ 	.byte	0x04
	.zero		1


	//   ....[13]....
        /*0f74*/ 	.word	0x00000710
        /*0f78*/ 	.word	0x000000ff
        /*0f7c*/ 	.word	0x00000080
        /*0f80*/ 	.short	0x0100
        /*0f82*/ 	.byte	0x04
	.zero		1


	//   ....[14]....
        /*0f84*/ 	.word	0x00000720
        /*0f88*/ 	.word	0x000000ff
        /*0f8c*/ 	.word	0x00000038
        /*0f90*/ 	.short	0x0100
        /*0f92*/ 	.byte	0x04
	.zero		1


	//   ....[15]....
        /*0f94*/ 	.word	0x00000730
        /*0f98*/ 	.word	0x000000ff
        /*0f9c*/ 	.word	0x00000088
        /*0fa0*/ 	.short	0x0100
        /*0fa2*/ 	.byte	0x04
	.zero		1


	//   ....[16]....
        /*0fa4*/ 	.word	0x00000740
        /*0fa8*/ 	.word	0x000000ff
        /*0fac*/ 	.word	0x00000040
        /*0fb0*/ 	.short	0x0100
        /*0fb2*/ 	.byte	0x04
	.zero		1


	//   ....[17]....
        /*0fb4*/ 	.word	0x00000750
        /*0fb8*/ 	.word	0x000000ff
        /*0fbc*/ 	.word	0x00000090
        /*0fc0*/ 	.short	0x0100
        /*0fc2*/ 	.byte	0x04
	.zero		1


	//   ....[18]....
        /*0fc4*/ 	.word	0x00000760
        /*0fc8*/ 	.word	0x000000ff
        /*0fcc*/ 	.word	0x00000048
        /*0fd0*/ 	.short	0x0100
        /*0fd2*/ 	.byte	0x04
	.zero		1


	//   ....[19]....
        /*0fd4*/ 	.word	0x00000770
        /*0fd8*/ 	.word	0x000000ff
        /*0fdc*/ 	.word	0x00000098
        /*0fe0*/ 	.short	0x0100
        /*0fe2*/ 	.byte	0x04
	.zero		1


	//   ....[20]....
        /*0fe4*/ 	.word	0x000008b0
        /*0fe8*/ 	.word	0x000000ff
        /*0fec*/ 	.word	0x000000a0
        /*0ff0*/ 	.short	0x0100
        /*0ff2*/ 	.byte	0x04
	.zero		1


	//   ....[21]....
        /*0ff4*/ 	.word	0x000008c0
        /*0ff8*/ 	.word	0x000000ff
        /*0ffc*/ 	.word	0x000000b0
        /*1000*/ 	.short	0x0100
        /*1002*/ 	.byte	0x04
	.zero		1


	//   ....[22]....
        /*1004*/ 	.word	0x000008d0
        /*1008*/ 	.word	0x000000ff
        /*100c*/ 	.word	0x000000a8
        /*1010*/ 	.short	0x0100
        /*1012*/ 	.byte	0x04
	.zero		1


	//   ....[23]....
        /*1014*/ 	.word	0x000008e0
        /*1018*/ 	.word	0x000000ff
        /*101c*/ 	.word	0x000000b8
        /*1020*/ 	.short	0x0100
        /*1022*/ 	.byte	0x04
	.zero		1


	//   ....[24]....
        /*1024*/ 	.word	0x000009d0
        /*1028*/ 	.word	0x000000ff
        /*102c*/ 	.word	0x000000c0
        /*1030*/ 	.short	0x0100
        /*1032*/ 	.byte	0x06
	.zero		1


	//   ....[25]....
        /*1034*/ 	.word	0x000009e0
        /*1038*/ 	.word	0x000000ff
        /*103c*/ 	.word	0x000000c8
        /*1040*/ 	.short	0x0100
        /*1042*/ 	.byte	0x06
	.zero		1


	//   ....[26]....
        /*1044*/ 	.word	0x00000b20
        /*1048*/ 	.word	0x000000ff
        /*104c*/ 	.word	0x000000d0
        /*1050*/ 	.short	0x0100
        /*1052*/ 	.byte	0x06
	.zero		1


	//   ....[27]....
        /*1054*/ 	.word	0x00000b30
        /*1058*/ 	.word	0x000000ff
        /*105c*/ 	.word	0x000000e0
        /*1060*/ 	.short	0x0100
        /*1062*/ 	.byte	0x06
	.zero		1


	//   ....[28]....
        /*1064*/ 	.word	0x00000b40
        /*1068*/ 	.word	0x000000ff
        /*106c*/ 	.word	0x000000d8
        /*1070*/ 	.short	0x0100
        /*1072*/ 	.byte	0x06
	.zero		1


	//   ....[29]....
        /*1074*/ 	.word	0x00000b50
        /*1078*/ 	.word	0x000000ff
        /*107c*/ 	.word	0x000000e8
        /*1080*/ 	.short	0x0100
        /*1082*/ 	.byte	0x06
	.zero		1


	//   ....[30]....
        /*1084*/ 	.word	0x00000c80
        /*1088*/ 	.word	0x000000ff
        /*108c*/ 	.word	0x000000f0
        /*1090*/ 	.short	0x0100
        /*1092*/ 	.byte	0x04
	.zero		1


	//   ....[31]....
        /*1094*/ 	.word	0x00000c90
        /*1098*/ 	.word	0x000000ff
        /*109c*/ 	.word	0x00000100
        /*10a0*/ 	.short	0x0100
        /*10a2*/ 	.byte	0x04
	.zero		1


	//   ....[32]....
        /*10a4*/ 	.word	0x00000ca0
        /*10a8*/ 	.word	0x000000ff
        /*10ac*/ 	.word	0x000000f8
        /*10b0*/ 	.short	0x0100
        /*10b2*/ 	.byte	0x04
	.zero		1


	//   ....[33]....
        /*10b4*/ 	.word	0x00000cb0
        /*10b8*/ 	.word	0x000000ff
        /*10bc*/ 	.word	0x00000108
        /*10c0*/ 	.short	0x0100
        /*10c2*/ 	.byte	0x04
	.zero		1


	//   ....[34]....
        /*10c4*/ 	.word	0x00000dc0
        /*10c8*/ 	.word	0x000000ff
        /*10cc*/ 	.word	0x00000110
        /*10d0*/ 	.short	0x0100
        /*10d2*/ 	.byte	0x04
	.zero		1


	//   ....[35]....
        /*10d4*/ 	.word	0x00000dd0
        /*10d8*/ 	.word	0x000000ff
        /*10dc*/ 	.word	0x00000120
        /*10e0*/ 	.short	0x0100
        /*10e2*/ 	.byte	0x04
	.zero		1


	//   ....[36]....
        /*10e4*/ 	.word	0x00000de0
        /*10e8*/ 	.word	0x000000ff
        /*10ec*/ 	.word	0x00000118
        /*10f0*/ 	.short	0x0100
        /*10f2*/ 	.byte	0x04
	.zero		1


	//   ....[37]....
        /*10f4*/ 	.word	0x00000df0
        /*10f8*/ 	.word	0x000000ff
        /*10fc*/ 	.word	0x00000128
        /*1100*/ 	.short	0x0100
        /*1102*/ 	.byte	0x04
	.zero		1


	//   ....[38]....
        /*1104*/ 	.word	0x000017a0
        /*1108*/ 	.word	0x00000000
        /*110c*/ 	.word	0x00000120
        /*1110*/ 	.short	0x010a
        /*1112*/ 	.byte	0xff
	.zero		1


	//   ....[39]....
        /*1114*/ 	.word	0x000017d0
        /*1118*/ 	.word	0x00000000
        /*111c*/ 	.word	0x00000110
        /*1120*/ 	.short	0x0101
        /*1122*/ 	.byte	0xff
	.zero		1


	//   ....[40]....
        /*1124*/ 	.word	0x000018a0
        /*1128*/ 	.word	0x000000ff
        /*112c*/ 	.word	0x00000050
        /*1130*/ 	.short	0x010a
        /*1132*/ 	.byte	0x05
	.zero		1


	//   ....[41]....
        /*1134*/ 	.word	0x00001920
        /*1138*/ 	.word	0x000000ff
        /*113c*/ 	.word	0x00000050
        /*1140*/ 	.short	0x010a
        /*1142*/ 	.byte	0x21
	.zero		1


	//   ....[42]....
        /*1144*/ 	.word	0x00001a70
        /*1148*/ 	.word	0x000000ff
        /*114c*/ 	.word	0x00000050
        /*1150*/ 	.short	0x010a
        /*1152*/ 	.byte	0x08
	.zero		1


	//   ....[43]....
        /*1154*/ 	.word	0x00001b80
        /*1158*/ 	.word	0x000000ff
        /*115c*/ 	.word	0x000000c8
        /*1160*/ 	.short	0x0101
        /*1162*/ 	.byte	0x04
	.zero		1


	//   ....[44]....
        /*1164*/ 	.word	0x00001ba0
        /*1168*/ 	.word	0x000000ff
        /*116c*/ 	.word	0x00000050
        /*1170*/ 	.short	0x010a
        /*1172*/ 	.byte	0x05
	.zero		1


	//   ....[45]....
        /*1174*/ 	.word	0x00001c20
        /*1178*/ 	.word	0x000000ff
        /*117c*/ 	.word	0x00000050
        /*1180*/ 	.short	0x010a
        /*1182*/ 	.byte	0x11
	.zero		1


	//   ....[46]....
        /*1184*/ 	.word	0x00001d70
        /*1188*/ 	.word	0x000000ff
        /*118c*/ 	.word	0x00000050
        /*1190*/ 	.short	0x010a
        /*1192*/ 	.byte	0x07
	.zero		1


	//   ....[47]....
        /*1194*/ 	.word	0x00001eb0
        /*1198*/ 	.word	0x00000003
        /*119c*/ 	.word	0x000000d0
        /*11a0*/ 	.short	0x010a
        /*11a2*/ 	.byte	0xff
	.zero		1


	//   ....[48]....
        /*11a4*/ 	.word	0x00002000
        /*11a8*/ 	.word	0x00000000
        /*11ac*/ 	.word	0x00000000
        /*11b0*/ 	.short	0x0101
        /*11b2*/ 	.byte	0xff
	.zero		1


	//   ....[49]....
        /*11b4*/ 	.word	0x000025a0
        /*11b8*/ 	.word	0x000000ff
        /*11bc*/ 	.word	0x00000000
        /*11c0*/ 	.short	0x010a
        /*11c2*/ 	.byte	0x04
	.zero		1


	//   ....[50]....
        /*11c4*/ 	.word	0x00002630
        /*11c8*/ 	.word	0x000000ff
        /*11cc*/ 	.word	0x00000000
        /*11d0*/ 	.short	0x010a
        /*11d2*/ 	.byte	0x05
	.zero		1


	//   ....[51]....
        /*11d4*/ 	.word	0x000026c0
        /*11d8*/ 	.word	0x000000ff
        /*11dc*/ 	.word	0x00000000
        /*11e0*/ 	.short	0x010a
        /*11e2*/ 	.byte	0x05
	.zero		1


	//   ....[52]....
        /*11e4*/ 	.word	0x00002750
        /*11e8*/ 	.word	0x000000ff
        /*11ec*/ 	.word	0x00000000
        /*11f0*/ 	.short	0x010a
        /*11f2*/ 	.byte	0x05
	.zero		1


	//   ....[53]....
        /*11f4*/ 	.word	0x000027e0
        /*11f8*/ 	.word	0x000000ff
        /*11fc*/ 	.word	0x00000000
        /*1200*/ 	.short	0x010a
        /*1202*/ 	.byte	0x05
	.zero		1


	//   ....[54]....
        /*1204*/ 	.word	0x00002870
        /*1208*/ 	.word	0x000000ff
        /*120c*/ 	.word	0x00000000
        /*1210*/ 	.short	0x010a
        /*1212*/ 	.byte	0x05
	.zero		1


	//   ....[55]....
        /*1214*/ 	.word	0x00002900
        /*1218*/ 	.word	0x000000ff
        /*121c*/ 	.word	0x00000000
        /*1220*/ 	.short	0x010a
        /*1222*/ 	.byte	0x05
	.zero		1


	//   ....[56]....
        /*1224*/ 	.word	0x00002990
        /*1228*/ 	.word	0x000000ff
        /*122c*/ 	.word	0x00000000
        /*1230*/ 	.short	0x010a
        /*1232*/ 	.byte	0x05
	.zero		1


	//   ....[57]....
        /*1234*/ 	.word	0x00002a20
        /*1238*/ 	.word	0x000000ff
        /*123c*/ 	.word	0x00000000
        /*1240*/ 	.short	0x010a
        /*1242*/ 	.byte	0x05
	.zero		1


	//   ....[58]....
        /*1244*/ 	.word	0x00002ac0
        /*1248*/ 	.word	0x00000000
        /*124c*/ 	.word	0x00000000
        /*1250*/ 	.short	0x010a
        /*1252*/ 	.byte	0xff
	.zero		1


	//   ....[59]....
        /*1254*/ 	.word	0x00002be0
        /*1258*/ 	.word	0x00000002
        /*125c*/ 	.word	0x00000110
        /*1260*/ 	.short	0x010a
        /*1262*/ 	.byte	0xff
	.zero		1


	//   ....[60]....
        /*1264*/ 	.word	0x00002c50
        /*1268*/ 	.word	0x00000002
        /*126c*/ 	.word	0x00000000
        /*1270*/ 	.short	0x0101
        /*1272*/ 	.byte	0xff
	.zero		1


	//   ....[61]....
        /*1274*/ 	.word	0x00002c70
        /*1278*/ 	.word	0x000000ff
        /*127c*/ 	.word	0x000000e0
        /*1280*/ 	.short	0x010a
        /*1282*/ 	.byte	0x04
	.zero		1


	//   ....[62]....
        /*1284*/ 	.word	0x00002d90
        /*1288*/ 	.word	0x00000002
        /*128c*/ 	.word	0x000000d0
        /*1290*/ 	.short	0x010a
        /*1292*/ 	.byte	0xff
	.zero		1


	//   ....[63]....
        /*1294*/ 	.word	0x00002e90
        /*1298*/ 	.word	0x00000002
        /*129c*/ 	.word	0x00000000
        /*12a0*/ 	.short	0x0101
        /*12a2*/ 	.byte	0xff
	.zero		1


	//   ....[64]....
        /*12a4*/ 	.word	0x00002f20
        /*12a8*/ 	.word	0x000000ff
        /*12ac*/ 	.word	0x000000e0
        /*12b0*/ 	.short	0x0106
        /*12b2*/ 	.byte	0x04
	.zero		1


	//   ....[65]....
        /*12b4*/ 	.word	0x00002f40
        /*12b8*/ 	.word	0x000000ff
        /*12bc*/ 	.word	0x000000e0
        /*12c0*/ 	.short	0x010a
        /*12c2*/ 	.byte	0x04
	.zero		1


	//   ....[66]....
        /*12c4*/ 	.word	0x00002fd0
        /*12c8*/ 	.word	0x000000ff
        /*12cc*/ 	.word	0x000000e0
        /*12d0*/ 	.short	0x0106
        /*12d2*/ 	.byte	0x06
	.zero		1


	//   ....[67]....
        /*12d4*/ 	.word	0x00003010
        /*12d8*/ 	.word	0x00000000
        /*12dc*/ 	.word	0x000000e0
        /*12e0*/ 	.short	0x010a
        /*12e2*/ 	.byte	0xff
	.zero		1


	//   ....[68]....
        /*12e4*/ 	.word	0x000034f0
        /*12e8*/ 	.word	0x00000000
        /*12ec*/ 	.word	0x000000d0
        /*12f0*/ 	.short	0x010a
        /*12f2*/ 	.byte	0xff
	.zero		1


	//   ....[69]....
        /*12f4*/ 	.word	0x000035f0
        /*12f8*/ 	.word	0x00000003
        /*12fc*/ 	.word	0x00000000
        /*1300*/ 	.short	0x0101
        /*1302*/ 	.byte	0xff
	.zero		1


	//   ....[70]....
        /*1304*/ 	.word	0x00003600
        /*1308*/ 	.word	0x000000ff
        /*130c*/ 	.word	0x00000000
        /*1310*/ 	.short	0x010a
        /*1312*/ 	.byte	0x05
	.zero		1


	//   ....[71]....
        /*1314*/ 	.word	0x00003610
        /*1318*/ 	.word	0x000000ff
        /*131c*/ 	.word	0x00000100
        /*1320*/ 	.short	0x010a
        /*1322*/ 	.byte	0x11
	.zero		1


	//   ....[72]....
        /*1324*/ 	.word	0x000036f0
        /*1328*/ 	.word	0x000000ff
        /*132c*/ 	.word	0x00000000
        /*1330*/ 	.short	0x010a
        /*1332*/ 	.byte	0x07
	.zero		1


	//   ....[73]....
        /*1334*/ 	.word	0x00003800
        /*1338*/ 	.word	0x000000ff
        /*133c*/ 	.word	0x00000000
        /*1340*/ 	.short	0x010a
        /*1342*/ 	.byte	0x0a
	.zero		1


	//   ....[74]....
        /*1344*/ 	.word	0x000039e0
        /*1348*/ 	.word	0x000000ff
        /*134c*/ 	.word	0x00000000
        /*1350*/ 	.short	0x010a
        /*1352*/ 	.byte	0x04
	.zero		1


	//   ....[75]....
        /*1354*/ 	.word	0x00003a70
        /*1358*/ 	.word	0x000000ff
        /*135c*/ 	.word	0x00000000
        /*1360*/ 	.short	0x010a
        /*1362*/ 	.byte	0x04
	.zero		1


	//   ....[76]....
        /*1364*/ 	.word	0x00003f40
        /*1368*/ 	.word	0x00000003
        /*136c*/ 	.word	0x000000d0
        /*1370*/ 	.short	0x010a
        /*1372*/ 	.byte	0xff
	.zero		1


	//   ....[77]....
        /*1374*/ 	.word	0x000040b0
        /*1378*/ 	.word	0x00000000
        /*137c*/ 	.word	0x00000000
        /*1380*/ 	.short	0x0101
        /*1382*/ 	.byte	0xff
	.zero		1


	//   ....[78]....
        /*1384*/ 	.word	0x00004560
        /*1388*/ 	.word	0x000000ff
        /*138c*/ 	.word	0x000000c8
        /*1390*/ 	.short	0x010a
        /*1392*/ 	.byte	0x06
	.zero		1


	//   ....[79]....
        /*1394*/ 	.word	0x00004770
        /*1398*/ 	.word	0x000000ff
        /*139c*/ 	.word	0x000000b0
        /*13a0*/ 	.short	0x010a
        /*13a2*/ 	.byte	0x05
	.zero		1


	//   ....[80]....
        /*13a4*/ 	.word	0x00004b50
        /*13a8*/ 	.word	0x000000ff
        /*13ac*/ 	.word	0x000000a0
        /*13b0*/ 	.short	0x010b
        /*13b2*/ 	.byte	0x05
	.zero		1


	//   ....[81]....
        /*13b4*/ 	.word	0x00004b60
        /*13b8*/ 	.word	0x000000ff
        /*13bc*/ 	.word	0x00000000
        /*13c0*/ 	.short	0x0101
        /*13c2*/ 	.byte	0x04
	.zero		1


	//   ....[82]....
        /*13c4*/ 	.word	0x00004bb0
        /*13c8*/ 	.word	0x000000ff
        /*13cc*/ 	.word	0x00000000
        /*13d0*/ 	.short	0x010a
        /*13d2*/ 	.byte	0x04
	.zero		1


	//   ....[83]....
        /*13d4*/ 	.word	0x00004c50
        /*13d8*/ 	.word	0x00000000
        /*13dc*/ 	.word	0x00000000
        /*13e0*/ 	.short	0x010a
        /*13e2*/ 	.byte	0xff
	.zero		1


	//   ....[84]....
        /*13e4*/ 	.word	0x00004e70
        /*13e8*/ 	.word	0x000000ff
        /*13ec*/ 	.word	0x000000d0
        /*13f0*/ 	.short	0x010a
        /*13f2*/ 	.byte	0x04
	.zero		1


	//   ....[85]....
        /*13f4*/ 	.word	0x00004f40
        /*13f8*/ 	.word	0x000000ff
        /*13fc*/ 	.word	0x00000000
        /*1400*/ 	.short	0x0101
        /*1402*/ 	.byte	0x04
	.zero		1


	//   ....[86]....
        /*1404*/ 	.word	0x00005bd0
        /*1408*/ 	.word	0x00000008
        /*140c*/ 	.word	0x000000a0
        /*1410*/ 	.short	0x010a
        /*1412*/ 	.byte	0xff
	.zero		1


	//   ....[87]....
        /*1414*/ 	.word	0x00005c70
        /*1418*/ 	.word	0x00000005
        /*141c*/ 	.word	0x000000f0
        /*1420*/ 	.short	0x010a
        /*1422*/ 	.byte	0xff
	.zero		1


	//   ....[88]....
        /*1424*/ 	.word	0x00006330
        /*1428*/ 	.word	0x00000008
        /*142c*/ 	.word	0x000000a0
        /*1430*/ 	.short	0x010a
        /*1432*/ 	.byte	0xff
	.zero		1


	//   ....[89]....
        /*1434*/ 	.word	0x00006cc0
        /*1438*/ 	.word	0x00000005
        /*143c*/ 	.word	0x000000f0
        /*1440*/ 	.short	0x010a
        /*1442*/ 	.byte	0xff
	.zero		1


	//   ....[90]....
        /*1444*/ 	.word	0x000084d0
        /*1448*/ 	.word	0x000000ff
        /*144c*/ 	.word	0x00000000
        /*1450*/ 	.short	0x0101
        /*1452*/ 	.byte	0x07
	.zero		1


	//   ....[91]....
        /*1454*/ 	.word	0x0000c1a0
        /*1458*/ 	.word	0x00000000
        /*145c*/ 	.word	0x00000000
        /*1460*/ 	.short	0x0101
        /*1462*/ 	.byte	0xff
	.zero		1


	//   ....[92]....
        /*1464*/ 	.word	0x0000c450
        /*1468*/ 	.word	0x00000000
        /*146c*/ 	.word	0x00000120
        /*1470*/ 	.short	0x010a
        /*1472*/ 	.byte	0xff
	.zero		1


	//   ....[93]....
        /*1474*/ 	.word	0x0000c4b0
        /*1478*/ 	.word	0x00000000
        /*147c*/ 	.word	0x00000050
        /*1480*/ 	.short	0x010a
        /*1482*/ 	.byte	0xff
	.zero		1


	//   ....[94]....
        /*1484*/ 	.word	0x0000c510
        /*1488*/ 	.word	0x00000000
        /*148c*/ 	.word	0x00000050
        /*1490*/ 	.short	0x010a
        /*1492*/ 	.byte	0xff
	.zero		1


	//   ....[95]....
        /*1494*/ 	.word	0x0000c560
        /*1498*/ 	.word	0x00000003
        /*149c*/ 	.word	0x000000d0
        /*14a0*/ 	.short	0x010a
        /*14a2*/ 	.byte	0xff
	.zero		1


	//   ....[96]....
        /*14a4*/ 	.word	0x0000c5c0
        /*14a8*/ 	.word	0x00000000
        /*14ac*/ 	.word	0x00000000
        /*14b0*/ 	.short	0x010a
        /*14b2*/ 	.byte	0xff
	.zero		1


	//   ....[97]....
        /*14b4*/ 	.word	0x0000c620
        /*14b8*/ 	.word	0x00000000
        /*14bc*/ 	.word	0x00000000
        /*14c0*/ 	.short	0x010a
        /*14c2*/ 	.byte	0xff
	.zero		1


	//   ....[98]....
        /*14c4*/ 	.word	0x0000c680
        /*14c8*/ 	.word	0x00000000
        /*14cc*/ 	.word	0x00000000
        /*14d0*/ 	.short	0x010a
        /*14d2*/ 	.byte	0xff
	.zero		1


	//   ....[99]....
        /*14d4*/ 	.word	0x0000c6e0
        /*14d8*/ 	.word	0x00000000
        /*14dc*/ 	.word	0x00000000
        /*14e0*/ 	.short	0x010a
        /*14e2*/ 	.byte	0xff
	.zero		1


	//   ....[100]....
        /*14e4*/ 	.word	0x0000c740
        /*14e8*/ 	.word	0x00000000
        /*14ec*/ 	.word	0x00000000
        /*14f0*/ 	.short	0x010a
        /*14f2*/ 	.byte	0xff
	.zero		1


	//   ....[101]....
        /*14f4*/ 	.word	0x0000c7a0
        /*14f8*/ 	.word	0x00000000
        /*14fc*/ 	.word	0x00000000
        /*1500*/ 	.short	0x010a
        /*1502*/ 	.byte	0xff
	.zero		1


	//   ....[102]....
        /*1504*/ 	.word	0x0000c800
        /*1508*/ 	.word	0x00000000
        /*150c*/ 	.word	0x00000000
        /*1510*/ 	.short	0x010a
        /*1512*/ 	.byte	0xff
	.zero		1


	//   ....[103]....
        /*1514*/ 	.word	0x0000c860
        /*1518*/ 	.word	0x00000000
        /*151c*/ 	.word	0x00000000
        /*1520*/ 	.short	0x010a
        /*1522*/ 	.byte	0xff
	.zero		1


	//   ....[104]....
        /*1524*/ 	.word	0x0000c8c0
        /*1528*/ 	.word	0x00000000
        /*152c*/ 	.word	0x00000000
        /*1530*/ 	.short	0x010a
        /*1532*/ 	.byte	0xff
	.zero		1


	//   ....[105]....
        /*1534*/ 	.word	0x0000c910
        /*1538*/ 	.word	0x00000002
        /*153c*/ 	.word	0x00000110
        /*1540*/ 	.short	0x010a
        /*1542*/ 	.byte	0xff
	.zero		1


	//   ....[106]....
        /*1544*/ 	.word	0x0000c970
        /*1548*/ 	.word	0x00000002
        /*154c*/ 	.word	0x000000e0
        /*1550*/ 	.short	0x010a
        /*1552*/ 	.byte	0xff
	.zero		1


	//   ....[107]....
        /*1554*/ 	.word	0x0000c9c0
        /*1558*/ 	.word	0x00000002
        /*155c*/ 	.word	0x000000d0
        /*1560*/ 	.short	0x010a
        /*1562*/ 	.byte	0xff
	.zero		1


	//   ....[108]....
        /*1564*/ 	.word	0x0000ca20
        /*1568*/ 	.word	0x00000000
        /*156c*/ 	.word	0x000000e0
        /*1570*/ 	.short	0x010a
        /*1572*/ 	.byte	0xff
	.zero		1


	//   ....[109]....
        /*1574*/ 	.word	0x0000ca70
        /*1578*/ 	.word	0x00000000
        /*157c*/ 	.word	0x000000d0
        /*1580*/ 	.short	0x010a
        /*1582*/ 	.byte	0xff
	.zero		1


	//   ....[110]....
        /*1584*/ 	.word	0x0000cad0
        /*1588*/ 	.word	0x00000002
        /*158c*/ 	.word	0x00000100
        /*1590*/ 	.short	0x010a
        /*1592*/ 	.byte	0xff
	.zero		1


	//   ....[111]....
        /*1594*/ 	.word	0x0000cb30
        /*1598*/ 	.word	0x00000000
        /*159c*/ 	.word	0x00000000
        /*15a0*/ 	.short	0x010a
        /*15a2*/ 	.byte	0xff
	.zero		1


	//   ....[112]....
        /*15a4*/ 	.word	0x0000cb90
        /*15a8*/ 	.word	0x00000000
        /*15ac*/ 	.word	0x00000000
        /*15b0*/ 	.short	0x010a
        /*15b2*/ 	.byte	0xff
	.zero		1


	//   ....[113]....
        /*15b4*/ 	.word	0x0000cbf0
        /*15b8*/ 	.word	0x00000000
        /*15bc*/ 	.word	0x00000000
        /*15c0*/ 	.short	0x010a
        /*15c2*/ 	.byte	0xff
	.zero		1


	//   ....[114]....
        /*15c4*/ 	.word	0x0000cc40
        /*15c8*/ 	.word	0x00000003
        /*15cc*/ 	.word	0x000000d0
        /*15d0*/ 	.short	0x010a
        /*15d2*/ 	.byte	0xff
	.zero		1


	//   ....[115]....
        /*15d4*/ 	.word	0x0000cca0
        /*15d8*/ 	.word	0x00000000
        /*15dc*/ 	.word	0x000000c8
        /*15e0*/ 	.short	0x010a
        /*15e2*/ 	.byte	0xff
	.zero		1


	//   ....[116]....
        /*15e4*/ 	.word	0x0000cd00
        /*15e8*/ 	.word	0x00000002
        /*15ec*/ 	.word	0x000000b0
        /*15f0*/ 	.short	0x010a
        /*15f2*/ 	.byte	0xff
	.zero		1


	//   ....[117]....
        /*15f4*/ 	.word	0x0000cd60
        /*15f8*/ 	.word	0x00000000
        /*15fc*/ 	.word	0x00000000
        /*1600*/ 	.short	0x010a
        /*1602*/ 	.byte	0xff
	.zero		1


	//   ....[118]....
        /*1604*/ 	.word	0x0000cdc0
        /*1608*/ 	.word	0x00000000
        /*160c*/ 	.word	0x000000d0
        /*1610*/ 	.short	0x010a
        /*1612*/ 	.byte	0xff
	.zero		1


	//   ....[119]....
        /*1614*/ 	.word	0x0000ce10
        /*1618*/ 	.word	0x00000008
        /*161c*/ 	.word	0x000000a0
        /*1620*/ 	.short	0x010a
        /*1622*/ 	.byte	0xff
	.zero		1


	//   ....[120]....
        /*1624*/ 	.word	0x0000ce60
        /*1628*/ 	.word	0x00000005
        /*162c*/ 	.word	0x000000f0
        /*1630*/ 	.short	0x010a
        /*1632*/ 	.byte	0xff
	.zero		1


	//----- nvinfo : EIATTR_NUM_MBARRIERS
	.align		4
.L_49:
        /*1634*/ 	.byte	0x03, 0x38
        /*1636*/ 	.short	0x0026


	//----- nvinfo : EIATTR_EXIT_INSTR_OFFSETS
	.align		4
        /*1638*/ 	.byte	0x04, 0x1c
        /*163a*/ 	.short	(.L_51 - .L_50)


	//   ....[0]....
.L_50:
        /*163c*/ 	.word	0x00002af0


	//   ....[1]....
        /*1640*/ 	.word	0x00002fe0


	//   ....[2]....
        /*1644*/ 	.word	0x00003040


	//   ....[3]....
        /*1648*/ 	.word	0x00003cd0


	//   ....[4]....
        /*164c*/ 	.word	0x00004c80


	//   ....[5]....
        /*1650*/ 	.word	0x00004cc0


	//   ....[6]....
        /*1654*/ 	.word	0x0000c350


	//   ....[7]....
        /*1658*/ 	.word	0x0000c3e0


	//   ....[8]....
        /*165c*/ 	.word	0x0000c410


	//   ....[9]....
        /*1660*/ 	.word	0x0000c440


	//----- nvinfo : EIATTR_MAX_THREADS
	.align		4
.L_51:
        /*1664*/ 	.byte	0x04, 0x05
        /*1666*/ 	.short	(.L_53 - .L_52)
.L_52:
        /*1668*/ 	.word	0x00000100
        /*166c*/ 	.word	0x00000001
        /*1670*/ 	.word	0x00000001


	//----- nvinfo : EIATTR_CRS_STACK_SIZE
	.align		4
.L_53:
        /*1674*/ 	.byte	0x04, 0x1e
        /*1676*/ 	.short	(.L_55 - .L_54)
.L_54:
        /*1678*/ 	.word	0x00000000


	//----- nvinfo : EIATTR_CBANK_PARAM_SIZE
	.align		4
.L_55:
        /*167c*/ 	.byte	0x03, 0x19
        /*167e*/ 	.short	0x0800


	//----- nvinfo : EIATTR_PARAM_CBANK
	.align		4
        /*1680*/ 	.byte	0x04, 0x0a
        /*1682*/ 	.short	(.L_57 - .L_56)
	.align		4
.L_56:
        /*1684*/ 	.word	index@(.nv.constant0._ZN7cutlass13device_kernelINS_4gemm6kernel13GemmUniversalIN4cute5tupleIJiiiiEEENS1_10collective13CollectiveMmaINS1_35MainloopSm100TmaUmmaWarpSpecializedILi10ELi2ELi2ENS5_IJNS4_1CILi1EEESB_SB_EEEEENS5_IJNSA_ILi128EEENSA_ILi224EEENSA_ILi16EEEEEENS_6half_tENS5_IJlSB_lEEESI_SJ_NS4_8TiledMMAINS4_8MMA_AtomIJNS4_20SM100_MMA_F16BF16_SSISI_SI_fLi128ELi224ELNS4_4UMMA5MajorE0ELSO_0ELNSN_7ScaleInE0ELSP_0EEEEEENS4_6LayoutISC_NS5_IJNSA_ILi0EEEST_ST_EEEEENS5_IJNS4_10UnderscoreESW_SW_EEEEENS4_13SM90_TMA_LOADENS4_14ComposedLayoutINS4_7SwizzleILi1ELi4ELi3EEENS4_18smem_ptr_flag_bitsILi16EEENSS_INS5_IJNSA_ILi8EEESG_EEENS5_IJSG_SB_EEEEEEEvNS4_8identityESZ_S19_vS1A_EENS_8epilogue10collective18CollectiveEpilogueINS1C_23Sm100TmaWarpSpecializedILi2ELi1ELi224ELb1ELb0EEEJSH_NS5_IJNSS_ISE_SB_EENSS_ISF_SB_EEEEESI_SJ_SI_SJ_NS1C_6fusion15FusionCallbacksIS1G_NS1K_17LinearCombinationISI_fSI_fLNS_15FloatRoundStyleE2EEESH_S1J_JEEENS4_5SM1004TMEM4LOAD26SM100_TMEM_LOAD_32dp32b32xESZ_NS10_INS11_ILi2ELi4ELi3EEES14_NSS_INS5_IJS15_NSA_ILi32EEEEEENS5_IJS1V_SB_EEEEEEENS4_39AutoVectorizingCopyWithAssumedAlignmentILi128EEENS4_14SM90_TMA_STOREES1Z_S21_S21_EEEvvEEEEvNT_6ParamsE)
        /*1688*/ 	.short	0x0380
        /*168a*/ 	.short	0x0800


	//----- nvinfo : EIATTR_SW_WAR
	.align		4
.L_57:
        /*168c*/ 	.byte	0x04, 0x36
        /*168e*/ 	.short	(.L_59 - .L_58)
.L_58:
        /*1690*/ 	.word	0x00000008
.L_59:


//--------------------- .nv.callgraph             --------------------------
	.section	.nv.callgraph,"",@"SHT_CUDA_CALLGRAPH"
	.align	4
	.sectionentsize	8
	.align		4
        /*0000*/ 	.word	0x00000000
	.align		4
        /*0004*/ 	.word	0xffffffff
	.align		4
        /*0008*/ 	.word	index@(_ZN7cutlass13device_kernelINS_4gemm6kernel13GemmUniversalIN4cute5tupleIJiiiiEEENS1_10collective13CollectiveMmaINS1_35MainloopSm100TmaUmmaWarpSpecializedILi10ELi2ELi2ENS5_IJNS4_1CILi1EEESB_SB_EEEEENS5_IJNSA_ILi128EEENSA_ILi224EEENSA_ILi16EEEEEENS_6half_tENS5_IJlSB_lEEESI_SJ_NS4_8TiledMMAINS4_8MMA_AtomIJNS4_20SM100_MMA_F16BF16_SSISI_SI_fLi128ELi224ELNS4_4UMMA5MajorE0ELSO_0ELNSN_7ScaleInE0ELSP_0EEEEEENS4_6LayoutISC_NS5_IJNSA_ILi0EEEST_ST_EEEEENS5_IJNS4_10UnderscoreESW_SW_EEEEENS4_13SM90_TMA_LOADENS4_14ComposedLayoutINS4_7SwizzleILi1ELi4ELi3EEENS4_18smem_ptr_flag_bitsILi16EEENSS_INS5_IJNSA_ILi8EEESG_EEENS5_IJSG_SB_EEEEEEEvNS4_8identityESZ_S19_vS1A_EENS_8epilogue10collective18CollectiveEpilogueINS1C_23Sm100TmaWarpSpecializedILi2ELi1ELi224ELb1ELb0EEEJSH_NS5_IJNSS_ISE_SB_EENSS_ISF_SB_EEEEESI_SJ_SI_SJ_NS1C_6fusion15FusionCallbacksIS1G_NS1K_17LinearCombinationISI_fSI_fLNS_15FloatRoundStyleE2EEESH_S1J_JEEENS4_5SM1004TMEM4LOAD26SM100_TMEM_LOAD_32dp32b32xESZ_NS10_INS11_ILi2ELi4ELi3EEES14_NSS_INS5_IJS15_NSA_ILi32EEEEEENS5_IJS1V_SB_EEEEEEENS4_39AutoVectorizingCopyWithAssumedAlignmentILi128EEENS4_14SM90_TMA_STOREES1Z_S21_S21_EEEvvEEEEvNT_6ParamsE)
	.align		4
        /*000c*/ 	.word	index@(__assertfail)
	.align		4
        /*0010*/ 	.word	0x00000000
	.align		4
        /*0014*/ 	.word	0xfffffffe
	.align		4
        /*0018*/ 	.word	0x00000000
	.align		4
        /*001c*/ 	.word	0xfffffffd
	.align		4
        /*0020*/ 	.word	0x00000000
	.align		4
        /*0024*/ 	.word	0xfffffffc


//--------------------- .nv.constant4             --------------------------
	.section	.nv.constant4,"a",@progbits
	.align	8
	.align		8
.nv.constant4:
        /*0000*/ 	.dword	__assertfail
	.align		8
        /*0008*/ 	.dword	__unnamed_1
	.align		8
        /*0010*/ 	.dword	__unnamed_2
	.align		8
        /*0018*/ 	.dword	_ZN39_INTERNAL_b9dd4007_4_k_cu_9e02a6d6_32614cuda3std3__45__cpo5beginE
	.align		8
        /*0020*/ 	.dword	_ZN39_INTERNAL_b9dd4007_4_k_cu_9e02a6d6_32614cuda3std3__45__cpo3endE
	.align		8
        /*0028*/ 	.dword	_ZN39_INTERNAL_b9dd4007_4_k_cu_9e02a6d6_32614cuda3std3__45__cpo6cbeginE
	.align		8
        /*0030*/ 	.dword	_ZN39_INTERNAL_b9dd4007_4_k_cu_9e02a6d6_32614cuda3std3__45__cpo4cendE
	.align		8
        /*0038*/ 	.dword	_ZN39_INTERNAL_b9dd4007_4_k_cu_9e02a6d6_32614cuda3std3__441_GLOBAL__N__b9dd4007_4_k_cu_9e02a6d6_32616ignoreE
	.align		8
        /*0040*/ 	.dword	_ZN39_INTERNAL_b9dd4007_4_k_cu_9e02a6d6_32614cuda3std3__419piecewise_constructE
	.align		8
        /*0048*/ 	.dword	_ZN39_INTERNAL_b9dd4007_4_k_cu_9e02a6d6_32614cuda3std3__48in_placeE
	.align		8
        /*0050*/ 	.dword	_ZN39_INTERNAL_b9dd4007_4_k_cu_9e02a6d6_32614cuda3std6ranges3__45__cpo4swapE
	.align		8
        /*0058*/ 	.dword	_ZN39_INTERNAL_b9dd4007_4_k_cu_9e02a6d6_32614cuda3std6ranges3__45__cpo9iter_moveE
	.align		8
        /*0060*/ 	.dword	_ZN39_INTERNAL_b9dd4007_4_k_cu_9e02a6d6_32614cute7productE
	.align		8
        /*0068*/ 	.dword	_ZN39_INTERNAL_b9dd4007_4_k_cu_9e02a6d6_32614cute1_E
	.align		8
        /*0070*/ 	.dword	$str$25
	.align		8
        /*0078*/ 	.dword	$str$26
	.align		8
        /*0080*/ 	.dword	$str$27
	.align		8
        /*0088*/ 	.dword	$str$28


//--------------------- .text._ZN7cutlass13device_kernelINS_4gemm6kernel13GemmUniversalIN4cute5tupleIJiiiiEEENS1_10collective13CollectiveMmaINS1_35MainloopSm100TmaUmmaWarpSpecializedILi10ELi2ELi2ENS5_IJNS4_1CILi1EEESB_SB_EEEEENS5_IJNSA_ILi128EEENSA_ILi224EEENSA_ILi16EEEEEENS_6half_tENS5_IJlSB_lEEESI_SJ_NS4_8TiledMMAINS4_8MMA_AtomIJNS4_20SM100_MMA_F16BF16_SSISI_SI_fLi128ELi224ELNS4_4UMMA5MajorE0ELSO_0ELNSN_7ScaleInE0ELSP_0EEEEEENS4_6LayoutISC_NS5_IJNSA_ILi0EEEST_ST_EEEEENS5_IJNS4_10UnderscoreESW_SW_EEEEENS4_13SM90_TMA_LOADENS4_14ComposedLayoutINS4_7SwizzleILi1ELi4ELi3EEENS4_18smem_ptr_flag_bitsILi16EEENSS_INS5_IJNSA_ILi8EEESG_EEENS5_IJSG_SB_EEEEEEEvNS4_8identityESZ_S19_vS1A_EENS_8epilogue10collective18CollectiveEpilogueINS1C_23Sm100TmaWarpSpecializedILi2ELi1ELi224ELb1ELb0EEEJSH_NS5_IJNSS_ISE_SB_EENSS_ISF_SB_EEEEESI_SJ_SI_SJ_NS1C_6fusion15FusionCallbacksIS1G_NS1K_17LinearCombinationISI_fSI_fLNS_15FloatRoundStyleE2EEESH_S1J_JEEENS4_5SM1004TMEM4LOAD26SM100_TMEM_LOAD_32dp32b32xESZ_NS10_INS11_ILi2ELi4ELi3EEES14_NSS_INS5_IJS15_NSA_ILi32EEEEEENS5_IJS1V_SB_EEEEEEENS4_39AutoVectorizingCopyWithAssumedAlignmentILi128EEENS4_14SM90_TMA_STOREES1Z_S21_S21_EEEvvEEEEvNT_6ParamsE --------------------------
	.section	.text._ZN7cutlass13device_kernelINS_4gemm6kernel13GemmUniversalIN4cute5tupleIJiiiiEEENS1_10collective13CollectiveMmaINS1_35MainloopSm100TmaUmmaWarpSpecializedILi10ELi2ELi2ENS5_IJNS4_1CILi1EEESB_SB_EEEEENS5_IJNSA_ILi128EEENSA_ILi224EEENSA_ILi16EEEEEENS_6half_tENS5_IJlSB_lEEESI_SJ_NS4_8TiledMMAINS4_8MMA_AtomIJNS4_20SM100_MMA_F16BF16_SSISI_SI_fLi128ELi224ELNS4_4UMMA5MajorE0ELSO_0ELNSN_7ScaleInE0ELSP_0EEEEEENS4_6LayoutISC_NS5_IJNSA_ILi0EEEST_ST_EEEEENS5_IJNS4_10UnderscoreESW_SW_EEEEENS4_13SM90_TMA_LOADENS4_14ComposedLayoutINS4_7SwizzleILi1ELi4ELi3EEENS4_18smem_ptr_flag_bitsILi16EEENSS_INS5_IJNSA_ILi8EEESG_EEENS5_IJSG_SB_EEEEEEEvNS4_8identityESZ_S19_vS1A_EENS_8epilogue10collective18CollectiveEpilogueINS1C_23Sm100TmaWarpSpecializedILi2ELi1ELi224ELb1ELb0EEEJSH_NS5_IJNSS_ISE_SB_EENSS_ISF_SB_EEEEESI_SJ_SI_SJ_NS1C_6fusion15FusionCallbacksIS1G_NS1K_17LinearCombinationISI_fSI_fLNS_15FloatRoundStyleE2EEESH_S1J_JEEENS4_5SM1004TMEM4LOAD26SM100_TMEM_LOAD_32dp32b32xESZ_NS10_INS11_ILi2ELi4ELi3EEES14_NSS_INS5_IJS15_NSA_ILi32EEEEEENS5_IJS1V_SB_EEEEEEENS4_39AutoVectorizingCopyWithAssumedAlignmentILi128EEENS4_14SM90_TMA_STOREES1Z_S21_S21_EEEvvEEEEvNT_6ParamsE,"ax",@progbits
	.align	128
.text._ZN7cutlass13device_kernelINS_4gemm6kernel13GemmUniversalIN4cute5tupleIJiiiiEEENS1_10collective13CollectiveMmaINS1_35MainloopSm100TmaUmmaWarpSpecializedILi10ELi2ELi2ENS5_IJNS4_1CILi1EEESB_SB_EEEEENS5_IJNSA_ILi128EEENSA_ILi224EEENSA_ILi16EEEEEENS_6half_tENS5_IJlSB_lEEESI_SJ_NS4_8TiledMMAINS4_8MMA_AtomIJNS4_20SM100_MMA_F16BF16_SSISI_SI_fLi128ELi224ELNS4_4UMMA5MajorE0ELSO_0ELNSN_7ScaleInE0ELSP_0EEEEEENS4_6LayoutISC_NS5_IJNSA_ILi0EEEST_ST_EEEEENS5_IJNS4_10UnderscoreESW_SW_EEEEENS4_13SM90_TMA_LOADENS4_14ComposedLayoutINS4_7SwizzleILi1ELi4ELi3EEENS4_18smem_ptr_flag_bitsILi16EEENSS_INS5_IJNSA_ILi8EEESG_EEENS5_IJSG_SB_EEEEEEEvNS4_8identityESZ_S19_vS1A_EENS_8epilogue10collective18CollectiveEpilogueINS1C_23Sm100TmaWarpSpecializedILi2ELi1ELi224ELb1ELb0EEEJSH_NS5_IJNSS_ISE_SB_EENSS_ISF_SB_EEEEESI_SJ_SI_SJ_NS1C_6fusion15FusionCallbacksIS1G_NS1K_17LinearCombinationISI_fSI_fLNS_15FloatRoundStyleE2EEESH_S1J_JEEENS4_5SM1004TMEM4LOAD26SM100_TMEM_LOAD_32dp32b32xESZ_NS10_INS11_ILi2ELi4ELi3EEES14_NSS_INS5_IJS15_NSA_ILi32EEEEEENS5_IJS1V_SB_EEEEEEENS4_39AutoVectorizingCopyWithAssumedAlignmentILi128EEENS4_14SM90_TMA_STOREES1Z_S21_S21_EEEvvEEEEvNT_6ParamsE:
        .type           _ZN7cutlass13device_kernelINS_4gemm6kernel13GemmUniversalIN4cute5tupleIJiiiiEEENS1_10collective13CollectiveMmaINS1_35MainloopSm100TmaUmmaWarpSpecializedILi10ELi2ELi2ENS5_IJNS4_1CILi1EEESB_SB_EEEEENS5_IJNSA_ILi128EEENSA_ILi224EEENSA_ILi16EEEEEENS_6half_tENS5_IJlSB_lEEESI_SJ_NS4_8TiledMMAINS4_8MMA_AtomIJNS4_20SM100_MMA_F16BF16_SSISI_SI_fLi128ELi224ELNS4_4UMMA5MajorE0ELSO_0ELNSN_7ScaleInE0ELSP_0EEEEEENS4_6LayoutISC_NS5_IJNSA_ILi0EEEST_ST_EEEEENS5_IJNS4_10UnderscoreESW_SW_EEEEENS4_13SM90_TMA_LOADENS4_14ComposedLayoutINS4_7SwizzleILi1ELi4ELi3EEENS4_18smem_ptr_flag_bitsILi16EEENSS_INS5_IJNSA_ILi8EEESG_EEENS5_IJSG_SB_EEEEEEEvNS4_8identityESZ_S19_vS1A_EENS_8epilogue10collective18CollectiveEpilogueINS1C_23Sm100TmaWarpSpecializedILi2ELi1ELi224ELb1ELb0EEEJSH_NS5_IJNSS_ISE_SB_EENSS_ISF_SB_EEEEESI_SJ_SI_SJ_NS1C_6fusion15FusionCallbacksIS1G_NS1K_17LinearCombinationISI_fSI_fLNS_15FloatRoundStyleE2EEESH_S1J_JEEENS4_5SM1004TMEM4LOAD26SM100_TMEM_LOAD_32dp32b32xESZ_NS10_INS11_ILi2ELi4ELi3EEES14_NSS_INS5_IJS15_NSA_ILi32EEEEEENS5_IJS1V_SB_EEEEEEENS4_39AutoVectorizingCopyWithAssumedAlignmentILi128EEENS4_14SM90_TMA_STOREES1Z_S21_S21_EEEvvEEEEvNT_6ParamsE,@function
        .size           _ZN7cutlass13device_kernelINS_4gemm6kernel13GemmUniversalIN4cute5tupleIJiiiiEEENS1_10collective13CollectiveMmaINS1_35MainloopSm100TmaUmmaWarpSpecializedILi10ELi2ELi2ENS5_IJNS4_1CILi1EEESB_SB_EEEEENS5_IJNSA_ILi128EEENSA_ILi224EEENSA_ILi16EEEEEENS_6half_tENS5_IJlSB_lEEESI_SJ_NS4_8TiledMMAINS4_8MMA_AtomIJNS4_20SM100_MMA_F16BF16_SSISI_SI_fLi128ELi224ELNS4_4UMMA5MajorE0ELSO_0ELNSN_7ScaleInE0ELSP_0EEEEEENS4_6LayoutISC_NS5_IJNSA_ILi0EEEST_ST_EEEEENS5_IJNS4_10UnderscoreESW_SW_EEEEENS4_13SM90_TMA_LOADENS4_14ComposedLayoutINS4_7SwizzleILi1ELi4ELi3EEENS4_18smem_ptr_flag_bitsILi16EEENSS_INS5_IJNSA_ILi8EEESG_EEENS5_IJSG_SB_EEEEEEEvNS4_8identityESZ_S19_vS1A_EENS_8epilogue10collective18CollectiveEpilogueINS1C_23Sm100TmaWarpSpecializedILi2ELi1ELi224ELb1ELb0EEEJSH_NS5_IJNSS_ISE_SB_EENSS_ISF_SB_EEEEESI_SJ_SI_SJ_NS1C_6fusion15FusionCallbacksIS1G_NS1K_17LinearCombinationISI_fSI_fLNS_15FloatRoundStyleE2EEESH_S1J_JEEENS4_5SM1004TMEM4LOAD26SM100_TMEM_LOAD_32dp32b32xESZ_NS10_INS11_ILi2ELi4ELi3EEES14_NSS_INS5_IJS15_NSA_ILi32EEEEEENS5_IJS1V_SB_EEEEEEENS4_39AutoVectorizingCopyWithAssumedAlignmentILi128EEENS4_14SM90_TMA_STOREES1Z_S21_S21_EEEvvEEEEvNT_6ParamsE,(.L_x_157 - _ZN7cutlass13device_kernelINS_4gemm6kernel13GemmUniversalIN4cute5tupleIJiiiiEEENS1_10collective13CollectiveMmaINS1_35MainloopSm100TmaUmmaWarpSpecializedILi10ELi2ELi2ENS5_IJNS4_1CILi1EEESB_SB_EEEEENS5_IJNSA_ILi128EEENSA_ILi224EEENSA_ILi16EEEEEENS_6half_tENS5_IJlSB_lEEESI_SJ_NS4_8TiledMMAINS4_8MMA_AtomIJNS4_20SM100_MMA_F16BF16_SSISI_SI_fLi128ELi224ELNS4_4UMMA5MajorE0ELSO_0ELNSN_7ScaleInE0ELSP_0EEEEEENS4_6LayoutISC_NS5_IJNSA_ILi0EEEST_ST_EEEEENS5_IJNS4_10UnderscoreESW_SW_EEEEENS4_13SM90_TMA_LOADENS4_14ComposedLayoutINS4_7SwizzleILi1ELi4ELi3EEENS4_18smem_ptr_flag_bitsILi16EEENSS_INS5_IJNSA_ILi8EEESG_EEENS5_IJSG_SB_EEEEEEEvNS4_8identityESZ_S19_vS1A_EENS_8epilogue10collective18CollectiveEpilogueINS1C_23Sm100TmaWarpSpecializedILi2ELi1ELi224ELb1ELb0EEEJSH_NS5_IJNSS_ISE_SB_EENSS_ISF_SB_EEEEESI_SJ_SI_SJ_NS1C_6fusion15FusionCallbacksIS1G_NS1K_17LinearCombinationISI_fSI_fLNS_15FloatRoundStyleE2EEESH_S1J_JEEENS4_5SM1004TMEM4LOAD26SM100_TMEM_LOAD_32dp32b32xESZ_NS10_INS11_ILi2ELi4ELi3EEES14_NSS_INS5_IJS15_NSA_ILi32EEEEEENS5_IJS1V_SB_EEEEEEENS4_39AutoVectorizingCopyWithAssumedAlignmentILi128EEENS4_14SM90_TMA_STOREES1Z_S21_S21_EEEvvEEEEvNT_6ParamsE)
        .other          _ZN7cutlass13device_kernelINS_4gemm6kernel13GemmUniversalIN4cute5tupleIJiiiiEEENS1_10collective13CollectiveMmaINS1_35MainloopSm100TmaUmmaWarpSpecializedILi10ELi2ELi2ENS5_IJNS4_1CILi1EEESB_SB_EEEEENS5_IJNSA_ILi128EEENSA_ILi224EEENSA_ILi16EEEEEENS_6half_tENS5_IJlSB_lEEESI_SJ_NS4_8TiledMMAINS4_8MMA_AtomIJNS4_20SM100_MMA_F16BF16_SSISI_SI_fLi128ELi224ELNS4_4UMMA5MajorE0ELSO_0ELNSN_7ScaleInE0ELSP_0EEEEEENS4_6LayoutISC_NS5_IJNSA_ILi0EEEST_ST_EEEEENS5_IJNS4_10UnderscoreESW_SW_EEEEENS4_13SM90_TMA_LOADENS4_14ComposedLayoutINS4_7SwizzleILi1ELi4ELi3EEENS4_18smem_ptr_flag_bitsILi16EEENSS_INS5_IJNSA_ILi8EEESG_EEENS5_IJSG_SB_EEEEEEEvNS4_8identityESZ_S19_vS1A_EENS_8epilogue10collective18CollectiveEpilogueINS1C_23Sm100TmaWarpSpecializedILi2ELi1ELi224ELb1ELb0EEEJSH_NS5_IJNSS_ISE_SB_EENSS_ISF_SB_EEEEESI_SJ_SI_SJ_NS1C_6fusion15FusionCallbacksIS1G_NS1K_17LinearCombinationISI_fSI_fLNS_15FloatRoundStyleE2EEESH_S1J_JEEENS4_5SM1004TMEM4LOAD26SM100_TMEM_LOAD_32dp32b32xESZ_NS10_INS11_ILi2ELi4ELi3EEES14_NSS_INS5_IJS15_NSA_ILi32EEEEEENS5_IJS1V_SB_EEEEEEENS4_39AutoVectorizingCopyWithAssumedAlignmentILi128EEENS4_14SM90_TMA_STOREES1Z_S21_S21_EEEvvEEEEvNT_6ParamsE,@"STO_CUDA_ENTRY STV_DEFAULT"
_ZN7cutlass13device_kernelINS_4gemm6kernel13GemmUniversalIN4cute5tupleIJiiiiEEENS1_10collective13CollectiveMmaINS1_35MainloopSm100TmaUmmaWarpSpecializedILi10ELi2ELi2ENS5_IJNS4_1CILi1EEESB_SB_EEEEENS5_IJNSA_ILi128EEENSA_ILi224EEENSA_ILi16EEEEEENS_6half_tENS5_IJlSB_lEEESI_SJ_NS4_8TiledMMAINS4_8MMA_AtomIJNS4_20SM100_MMA_F16BF16_SSISI_SI_fLi128ELi224ELNS4_4UMMA5MajorE0ELSO_0ELNSN_7ScaleInE0ELSP_0EEEEEENS4_6LayoutISC_NS5_IJNSA_ILi0EEEST_ST_EEEEENS5_IJNS4_10UnderscoreESW_SW_EEEEENS4_13SM90_TMA_LOADENS4_14ComposedLayoutINS4_7SwizzleILi1ELi4ELi3EEENS4_18smem_ptr_flag_bitsILi16EEENSS_INS5_IJNSA_ILi8EEESG_EEENS5_IJSG_SB_EEEEEEEvNS4_8identityESZ_S19_vS1A_EENS_8epilogue10collective18CollectiveEpilogueINS1C_23Sm100TmaWarpSpecializedILi2ELi1ELi224ELb1ELb0EEEJSH_NS5_IJNSS_ISE_SB_EENSS_ISF_SB_EEEEESI_SJ_SI_SJ_NS1C_6fusion15FusionCallbacksIS1G_NS1K_17LinearCombinationISI_fSI_fLNS_15FloatRoundStyleE2EEESH_S1J_JEEENS4_5SM1004TMEM4LOAD26SM100_TMEM_LOAD_32dp32b32xESZ_NS10_INS11_ILi2ELi4ELi3EEES14_NSS_INS5_IJS15_NSA_ILi32EEEEEENS5_IJS1V_SB_EEEEEEENS4_39AutoVectorizingCopyWithAssumedAlignmentILi128EEENS4_14SM90_TMA_STOREES1Z_S21_S21_EEEvvEEEEvNT_6ParamsE:
[----:B------:R-:W1:Y:S01]  /*0000*/  LDC R1, c[0x0][0x37c] ;  /* 0x0000df00ff017b82 */ /* 0x000e620000000800 */
[----:B------:R-:W2:Y:S01]  /*0010*/  S2R R2, SR_TID.X ;  /* 0x0000000000027919 */ /* 0x000ea20000002100 */
[----:B------:R-:W3:Y:S01]  /*0020*/  LDCU.64 UR8, c[0x0][0x890] ;  /* 0x00011200ff0877ac */ /* 0x000ee20008000a00 */
[----:B-1----:R-:W-:Y:S01]  /*0030*/  VIADD R1, R1, 0xfffffe58 ;  /* 0xfffffe5801017836 */ /* 0x002fe20000000000 */
[----:B------:R-:W-:Y:S01]  /*0040*/  ELECT P3, URZ, PT ;  /* 0x0000000000ff782f */ /* 0x000fe20003860000 */
[----:B---3--:R-:W-:-:S04]  /*0050*/  UISETP.NE.U32.AND UP0, UPT, UR8, URZ, UPT ;  /* 0x000000ff0800728c */ /* 0x008fc8000bf05070 */
[----:B------:R-:W-:Y:S01]  /*0060*/  UISETP.NE.AND.EX UP0, UPT, UR9, URZ, UPT, UP0 ;  /* 0x000000ff0900728c */ /* 0x000fe2000bf05300 */
[----:B--2---:R-:W-:-:S05]  /*0070*/  SHF.R.U32.HI R3, RZ, 0x5, R2 ;  /* 0x00000005ff037819 */ /* 0x004fca0000011602 */
[----:B------:R-:W1:Y:S02]  /*0080*/  SHFL.IDX PT, R0, R3, RZ, 0x1f ;  /* 0x00001fff03007589 */ /* 0x000e6400000e0000 */
[----:B-1----:R-:W-:Y:S02]  /*0090*/  R2UR UR18, R0 ;  /* 0x00000000001272ca */ /* 0x002fe400000e0000 */
[----:B------:R-:W-:-:S05]  /*00a0*/  PRMT R0, RZ, 0x7610, R0 ;  /* 0x00007610ff007816 */ /* 0x000fca0000000000 */
[----:B------:R1:W-:Y:S01]  /*00b0*/  STL.S16 [R1+0x190], R0 ;  /* 0x0001900001007387 */ /* 0x0003e20000100600 */
[----:B------:R-:W-:Y:S07]  /*00c0*/  BRA.U UP0, `(.L_x_0) ;  /* 0x0000000100387547 */ /* 0x000fee000b800000 */
[----:B------:R-:W2:Y:S02]  /*00d0*/  LDCU.64 UR4, c[0x0][0x888] ;  /* 0x00011100ff0477ac */ /* 0x000ea40008000a00 */
[----:B--2---:R-:W-:-:S04]  /*00e0*/  UISETP.NE.U32.AND UP0, UPT, UR4, URZ, UPT ;  /* 0x000000ff0400728c */ /* 0x004fc8000bf05070 */
[----:B------:R-:W-:-:S09]  /*00f0*/  UISETP.NE.AND.EX UP0, UPT, UR5, URZ, UPT, UP0 ;  /* 0x000000ff0500728c */ /* 0x000fd2000bf05300 */
[----:B------:R-:W-:Y:S05]  /*0100*/  BRA.U !UP0, `(.L_x_1) ;  /* 0x0000000108187547 */ /* 0x000fea000b800000 */
[----:B------:R-:W2:Y:S01]  /*0110*/  LDC.64 R4, c[0x0][0x888] ;  /* 0x00022200ff047b82 */ /* 0x000ea20000000a00 */
[----:B------:R-:W2:Y:S02]  /*0120*/  LDCU.64 UR4, c[0x0][0x358] ;  /* 0x00006b00ff0477ac */ /* 0x000ea40008000a00 */
[----:B--2---:R2:W5:Y:S01]  /*0130*/  LDG.E R249, desc[UR4][R4.64] ;  /* 0x0000000404f97981 */ /* 0x004562000c1e1900 */
[----:B-1----:R-:W-:-:S05]  /*0140*/  HFMA2 R0, -RZ, RZ, 0, 5.9604644775390625e-08 ;  /* 0x00000001ff007431 */ /* 0x002fca00000001ff */
[----:B------:R2:W-:Y:S01]  /*0150*/  STL.S16 [R1+0x190], R0 ;  /* 0x0001900001007387 */ /* 0x0005e20000100600 */
[----:B------:R-:W-:Y:S05]  /*0160*/  BRA `(.L_x_0) ;  /* 0x0000000000107947 */ /* 0x000fea0003800000 */
.L_x_1:
[----:B-1----:R-:W-:Y:S01]  /*0170*/  HFMA2 R0, -RZ, RZ, 0, 5.9604644775390625e-08 ;  /* 0x00000001ff007431 */ /* 0x002fe200000001ff */
[----:B------:R-:W1:Y:S04]  /*0180*/  LDCU UR4, c[0x0][0x880] ;  /* 0x00011000ff0477ac */ /* 0x000e680008000800 */
[----:B------:R3:W-:Y:S01]  /*0190*/  STL.S16 [R1+0x190], R0 ;  /* 0x0001900001007387 */ /* 0x0007e20000100600 */
[----:B-1----:R-:W-:-:S07]  /*01a0*/  MOV R249, UR4 ;  /* 0x0000000400f97c02 */ /* 0x002fce0008000f00 */
.L_x_0:
[----:B------:R-:W4:Y:S02]  /*01b0*/  LDCU.64 UR4, c[0x0][0x8b0] ;  /* 0x00011600ff0477ac */ /* 0x000f240008000a00 */
[----:B----4-:R-:W-:-:S04]  /*01c0*/  UISETP.NE.U32.AND UP0, UPT, UR4, URZ, UPT ;  /* 0x000000ff0400728c */ /* 0x010fc8000bf05070 */
[----:B------:R-:W-:-:S09]  /*01d0*/  UISETP.NE.AND.EX UP0, UPT, UR5, URZ, UPT, UP0 ;  /* 0x000000ff0500728c */ /* 0x000fd2000bf05300 */
[----:B------:R-:W-:Y:S05]  /*01e0*/  BRA.U UP0, `(.L_x_2) ;  /* 0x0000000100287547 */ /* 0x000fea000b800000 */
[----:B------:R-:W4:Y:S02]  /*01f0*/  LDCU.64 UR4, c[0x0][0x8a8] ;  /* 0x00011500ff0477ac */ /* 0x000f240008000a00 */
[----:B----4-:R-:W-:-:S04]  /*0200*/  UISETP.NE.U32.AND UP0, UPT, UR4, URZ, UPT ;  /* 0x000000ff0400728c */ /* 0x010fc8000bf05070 */
[----:B------:R-:W-:-:S09]  /*0210*/  UISETP.NE.AND.EX UP0, UPT, UR5, URZ, UPT, UP0 ;  /* 0x000000ff0500728c */ /* 0x000fd2000bf05300 */
[----:B------:R-:W-:Y:S05]  /*0220*/  BRA.U !UP0, `(.L_x_3) ;  /* 0x0000000108107547 */ /* 0x000fea000b800000 */
[----:B--2---:R-:W2:Y:S01]  /*0230*/  LDC.64 R4, c[0x0][0x8a8] ;  /* 0x00022a00ff047b82 */ /* 0x004ea20000000a00 */
[----:B------:R-:W2:Y:S02]  /*0240*/  LDCU.64 UR4, c[0x0][0x358] ;  /* 0x00006b00ff0477ac */ /* 0x000ea40008000a00 */
[----:B--2---:R4:W5:Y:S01]  /*0250*/  LDG.E R248, desc[UR4][R4.64] ;  /* 0x0000000404f87981 */ /* 0x004962000c1e1900 */
[----:B------:R-:W-:Y:S05]  /*0260*/  BRA `(.L_x_2) ;  /* 0x0000000000087947 */ /* 0x000fea0003800000 */
.L_x_3:
[----:B------:R-:W4:Y:S02]  /*0270*/  LDCU UR4, c[0x0][0x8a0] ;  /* 0x00011400ff0477ac */ /* 0x000f240008000800 */
[----:B----4-:R-:W-:Y:S02]  /*0280*/  MOV R248, UR4 ;  /* 0x0000000400f87c02 */ /* 0x010fe40008000f00 */
.L_x_2:
[----:B--2-4-:R-:W-:Y:S01]  /*0290*/  IMAD.U32 R4, RZ, RZ, UR18 ;  /* 0x00000012ff047e24 */ /* 0x014fe2000f8e00ff */
[----:B------:R-:W-:Y:S04]  /*02a0*/  BSSY.RECONVERGENT B0, `(.L_x_4) ;  /* 0x000000c000007945 */ /* 0x000fe80003800200 */
[C---:B------:R-:W-:Y:S02]  /*02b0*/  ISETP.NE.OR P1, PT, R4.reuse, 0x1, !P3 ;  /* 0x000000010400780c */ /* 0x040fe40005f25670 */
[----:B------:R-:W-:-:S11]  /*02c0*/  ISETP.NE.OR P0, PT, R4, 0x3, !P3 ;  /* 0x000000030400780c */ /* 0x000fd60005f05670 */
[----:B------:R-:W-:Y:S05]  /*02d0*/  @P1 BRA `(.L_x_5) ;  /* 0x0000000000201947 */ /* 0x000fea0003800000 */
[----:B------:R-:W2:Y:S02]  /*02e0*/  LDCU.64 UR4, c[0x0][0x348] ;  /* 0x00006900ff0477ac */ /* 0x000ea40008000a00 */
[----:B--2---:R-:W-:Y:S02]  /*02f0*/  UIADD3 UR6, UP1, UPT, UR4, 0x80, URZ ;  /* 0x0000008004067890 */ /* 0x004fe4000ff3e0ff */
[----:B------:R-:W-:Y:S02]  /*0300*/  UIADD3 UR4, UP0, UPT, UR4, 0x180, URZ ;  /* 0x0000018004047890 */ /* 0x000fe4000ff1e0ff */
[----:B------:R-:W-:Y:S02]  /*0310*/  UIADD3.X UR7, UPT, UPT, URZ, UR5, URZ, UP1, !UPT ;  /* 0x00000005ff077290 */ /* 0x000fe40008ffe4ff */
[----:B------:R-:W-:-:S07]  /*0320*/  UIADD3.X UR5, UPT, UPT, URZ, UR5, URZ, UP0, !UPT ;  /* 0x00000005ff057290 */ /* 0x000fce00087fe4ff */
[----:B------:R2:W-:Y:S02]  /*0330*/  UTMACCTL.PF [UR6] ;  /* 0x00000000060079b9 */ /* 0x0005e40008040000 */
[----:B------:R2:W-:Y:S02]  /*0340*/  UTMACCTL.PF [UR4] ;  /* 0x00000000040079b9 */ /* 0x0005e40008040000 */
[----:B--2---:R-:W-:Y:S01]  /*0350*/  NOP ;  /* 0x0000000000007918 */ /* 0x004fe20000000000 */
.L_x_5:
[----:B------:R-:W-:Y:S05]  /*0360*/  BSYNC.RECONVERGENT B0 ;  /* 0x0000000000007941 */ /* 0x000fea0003800200 */
.L_x_4:
[----:B------:R-:W-:Y:S04]  /*0370*/  BSSY.RECONVERGENT B0, `(.L_x_6) ;  /* 0x000000a000007945 */ /* 0x000fe80003800200 */
        /* <DEDUP_REMOVED lines=9> */
.L_x_7:
[----:B------:R-:W-:Y:S05]  /*0410*/  BSYNC.RECONVERGENT B0 ;  /* 0x0000000000007941 */ /* 0x000fea0003800200 */
.L_x_6:
[----:B------:R-:W2:Y:S01]  /*0420*/  LDCU.64 UR4, c[0x0][0x888] ;  /* 0x00011100ff0477ac */ /* 0x000ea20008000a00 */
[----:B------:R-:W-:Y:S02]  /*0430*/  UISETP.EQ.U32.AND UP1, UPT, UR8, URZ, UPT ;  /* 0x000000ff0800728c */ /* 0x000fe4000bf22070 */
[----:B------:R-:W-:Y:S02]  /*0440*/  UPLOP3.LUT UP3, UPT, UPT, UPT, UPT, 0x80, 0x8 ;  /* 0x000000000008789c */ /* 0x000fe40003f6f070 */
[----:B--2---:R-:W-:-:S04]  /*0450*/  UISETP.NE.U32.AND UP0, UPT, UR4, URZ, UPT ;  /* 0x000000ff0400728c */ /* 0x004fc8000bf05070 */
[----:B------:R-:W-:-:S04]  /*0460*/  UISETP.NE.AND.EX UP2, UPT, UR5, URZ, UPT, UP0 ;  /* 0x000000ff0500728c */ /* 0x000fc8000bf45300 */
[----:B------:R-:W-:-:S04]  /*0470*/  UISETP.EQ.OR.EX UP4, UPT, UR9, URZ, !UP2, UP1 ;  /* 0x000000ff0900728c */ /* 0x000fc8000d782710 */
[----:B------:R-:W-:-:S06]  /*0480*/  UP2UR UR4, UPR, URZ, 0x10 ;  /* 0x00000010ff047883 */ /* 0x000fcc0008000000 */
[----:B-1-3--:R-:W-:-:S05]  /*0490*/  MOV R0, UR4 ;  /* 0x0000000400007c02 */ /* 0x00afca0008000f00 */
[----:B------:R1:W-:Y:S01]  /*04a0*/  STL [R1+0x194], R0 ;  /* 0x0001940001007387 */ /* 0x0003e20000100800 */
[----:B------:R-:W-:Y:S05]  /*04b0*/  BRA.U !UP4, `(.L_x_8) ;  /* 0x000000010c207547 */ /* 0x000fea000b800000 */
[----:B------:R-:W-:Y:S01]  /*04c0*/  UISETP.NE.U32.AND UP1, UPT, UR8, URZ, UPT ;  /* 0x000000ff0800728c */ /* 0x000fe2000bf25070 */
[----:B-----5:R-:W-:Y:S01]  /*04d0*/  FSETP.NEU.AND P0, PT, R249, RZ, PT ;  /* 0x000000fff900720b */ /* 0x020fe20003f0d000 */
[----:B------:R-:W-:Y:S02]  /*04e0*/  USEL UR4, URZ, 0xffffffff, UP2 ;  /* 0xffffffffff047887 */ /* 0x000fe40009000000 */
[----:B------:R-:W-:-:S10]  /*04f0*/  UISETP.NE.AND.EX UP1, UPT, UR9, URZ, UPT, UP1 ;  /* 0x000000ff0900728c */ /* 0x000fd4000bf25310 */
[----:B------:R-:W-:Y:S01]  /*0500*/  VOTEU.ANY UP0, P0 ;  /* 0x0000000000ff7886 */ /* 0x000fe20000000100 */
[----:B------:R-:W-:-:S04]  /*0510*/  @!UP1 USEL UR4, URZ, 0xffffffff, UP0 ;  /* 0xffffffffff049887 */ /* 0x000fc80008000000 */
[----:B------:R-:W-:-:S04]  /*0520*/  ULOP3.LUT UR4, UR4, 0x1, URZ, 0xc0, !UPT ;  /* 0x0000000104047892 */ /* 0x000fc8000f8ec0ff */
[----:B------:R-:W-:-:S11]  /*0530*/  UISETP.NE.U32.AND UP3, UPT, UR4, 0x1, UPT ;  /* 0x000000010400788c */ /* 0x000fd6000bf65070 */
.L_x_8:
[----:B-1----:R-:W1:Y:S01]  /*0540*/  SHFL.IDX PT, R0, R3, RZ, 0x1f ;  /* 0x00001fff03007589 */ /* 0x002e6200000e0000 */
[----:B------:R-:W-:-:S04]  /*0550*/  UISETP.NE.AND UP0, UPT, UR18, 0x2, UPT ;  /* 0x000000021200788c */ /* 0x000fc8000bf05270 */
[----:B------:R-:W-:Y:S01]  /*0560*/  USEL UR53, URZ, 0x1, UP0 ;  /* 0x00000001ff357887 */ /* 0x000fe20008000000 */
[----:B-1----:R-:W-:-:S13]  /*0570*/  ISETP.NE.AND P0, PT, R0, RZ, PT ;  /* 0x000000ff0000720c */ /* 0x002fda0003f05270 */
[----:B------:R-:W-:Y:S05]  /*0580*/  @P0 BRA `(.L_x_9) ;  /* 0x0000000000840947 */ /* 0x000fea0003800000 */
[----:B------:R-:W-:Y:S01]  /*0590*/  ELECT P0, URZ, PT ;  /* 0x0000000000ff782f */ /* 0x000fe20003800000 */
[----:B------:R-:W-:-:S12]  /*05a0*/  BSSY.RECONVERGENT B0, `(.L_x_9) ;  /* 0x000001f000007945 */ /* 0x000fd80003800200 */
[----:B------:R-:W-:Y:S05]  /*05b0*/  @!P0 BRA `(.L_x_10) ;  /* 0x0000000000748947 */ /* 0x000fea0003800000 */
[----:B------:R-:W1:Y:S01]  /*05c0*/  S2UR UR4, SR_CgaCtaId ;  /* 0x00000000000479c3 */ /* 0x000e620000008800 */
[----:B------:R-:W-:Y:S01]  /*05d0*/  UMOV UR5, 0x400 ;  /* 0x0000040000057882 */ /* 0x000fe20000000000 */
[----:B------:R-:W-:Y:S02]  /*05e0*/  UMOV UR6, 0x1 ;  /* 0x0000000100067882 */ /* 0x000fe40000000000 */
[----:B------:R-:W-:-:S04]  /*05f0*/  UIADD3 UR6, UPT, UPT, -UR6, 0x100000, URZ ;  /* 0x0010000006067890 */ /* 0x000fc8000fffe1ff */
[----:B------:R-:W-:Y:S02]  /*0600*/  USHF.L.U32 UR7, UR6, 0xb, URZ ;  /* 0x0000000b06077899 */ /* 0x000fe400080006ff */
[----:B------:R-:W-:Y:S02]  /*0610*/  USHF.L.U32 UR6, UR6, 0x1, URZ ;  /* 0x0000000106067899 */ /* 0x000fe400080006ff */
[----:B-1----:R-:W-:Y:S01]  /*0620*/  ULEA UR4, UR4, UR5, 0x18 ;  /* 0x0000000504047291 */ /* 0x002fe2000f8ec0ff */
[----:B------:R-:W1:Y:S11]  /*0630*/  FENCE.VIEW.ASYNC.S ;  /* 0x00000000000073c6 */ /* 0x000e760000000000 */
[----:B-1----:R1:W2:Y:S01]  /*0640*/  SYNCS.EXCH.64 URZ, [UR4], UR6 ;  /* 0x0000000604ff75b2 */ /* 0x0022a20008000100 */
[----:B------:R1:W3:Y:S01]  /*0650*/  SYNCS.EXCH.64 URZ, [UR4+0x50], UR6 ;  /* 0x0000500604ff75b2 */ /* 0x0002e20008000100 */
[----:B------:R1:W4:Y:S01]  /*0660*/  SYNCS.EXCH.64 URZ, [UR4+0x8], UR6 ;  /* 0x0000080604ff75b2 */ /* 0x0003220008000100 */
[----:B------:R1:W1:Y:S01]  /*0670*/  SYNCS.EXCH.64 URZ, [UR4+0x58], UR6 ;  /* 0x0000580604ff75b2 */ /* 0x0002620008000100 */
        /* <DEDUP_REMOVED lines=16> */
[----:B------:R-:W-:Y:S01]  /*0780*/  NOP ;  /* 0x0000000000007918 */ /* 0x000fe20000000000 */
.L_x_10:
[----:B-1----:R-:W-:Y:S05]  /*0790*/  BSYNC.RECONVERGENT B0 ;  /* 0x0000000000007941 */ /* 0x002fea0003800200 */
.L_x_9:
[----:B------:R-:W1:Y:S01]  /*07a0*/  SHFL.IDX PT, R0, R3, RZ, 0x1f ;  /* 0x00001fff03007589 */ /* 0x000e6200000e0000 */
[----:B------:R-:W-:Y:S01]  /*07b0*/  NOP ;  /* 0x0000000000007918 */ /* 0x000fe20000000000 */
[----:B-1----:R-:W-:-:S13]  /*07c0*/  ISETP.NE.AND P0, PT, R0, 0x1, PT ;  /* 0x000000010000780c */ /* 0x002fda0003f05270 */
[----:B------:R-:W-:Y:S05]  /*07d0*/  @P0 BRA `(.L_x_11) ;  /* 0x0000000000480947 */ /* 0x000fea0003800000 */
[----:B------:R-:W1:Y:S01]  /*07e0*/  S2UR UR4, SR_CgaCtaId ;  /* 0x00000000000479c3 */ /* 0x000e620000008800 */
[----:B------:R-:W-:Y:S01]  /*07f0*/  UMOV UR5, 0x400 ;  /* 0x0000040000057882 */ /* 0x000fe20000000000 */
[----:B------:R-:W-:Y:S01]  /*0800*/  UMOV UR8, 0x20 ;  /* 0x0000002000087882 */ /* 0x000fe20000000000 */
[----:B------:R-:W-:Y:S01]  /*0810*/  UMOV UR6, 0x80 ;  /* 0x0000008000067882 */ /* 0x000fe20000000000 */
[----:B------:R-:W-:-:S04]  /*0820*/  UIADD3 UR8, UPT, UPT, -UR8, 0x100000, URZ ;  /* 0x0010000008087890 */ /* 0x000fc8000fffe1ff */
[----:B------:R-:W-:Y:S02]  /*0830*/  USHF.L.U32 UR9, UR8, 0xb, URZ ;  /* 0x0000000b08097899 */ /* 0x000fe400080006ff */
[----:B------:R-:W-:Y:S02]  /*0840*/  USHF.L.U32 UR8, UR8, 0x1, URZ ;  /* 0x0000000108087899 */ /* 0x000fe400080006ff */
[----:B------:R-:W-:-:S04]  /*0850*/  UIADD3 UR6, UPT, UPT, -UR6, 0x100000, URZ ;  /* 0x0010000006067890 */ /* 0x000fc8000fffe1ff */
[----:B------:R-:W-:Y:S02]  /*0860*/  USHF.L.U32 UR7, UR6, 0xb, URZ ;  /* 0x0000000b06077899 */ /* 0x000fe400080006ff */
[----:B------:R-:W-:Y:S01]  /*0870*/  USHF.L.U32 UR6, UR6, 0x1, URZ ;  /* 0x0000000106067899 */ /* 0x000fe200080006ff */
[----:B------:R-:W-:Y:S01]  /*0880*/  ELECT P0, URZ, PT ;  /* 0x0000000000ff782f */ /* 0x000fe20003800000 */
[----:B-1----:R-:W-:Y:S01]  /*0890*/  ULEA UR4, UR4, UR5, 0x18 ;  /* 0x0000000504047291 */ /* 0x002fe2000f8ec0ff */
[----:B------:R-:W1:Y:S11]  /*08a0*/  FENCE.VIEW.ASYNC.S ;  /* 0x00000000000073c6 */ /* 0x000e760000000000 */
[----:B-1----:R1:W1:Y:S01]  /*08b0*/  SYNCS.EXCH.64 URZ, [UR4+0xa0], UR8 ;  /* 0x0000a00804ff75b2 */ /* 0x0022620008000100 */
[----:B------:R1:W1:Y:S01]  /*08c0*/  SYNCS.EXCH.64 URZ, [UR4+0xb0], UR6 ;  /* 0x0000b00604ff75b2 */ /* 0x0002620008000100 */
[----:B------:R1:W1:Y:S01]  /*08d0*/  SYNCS.EXCH.64 URZ, [UR4+0xa8], UR8 ;  /* 0x0000a80804ff75b2 */ /* 0x0002620008000100 */
[----:B------:R1:W1:Y:S01]  /*08e0*/  SYNCS.EXCH.64 URZ, [UR4+0xb8], UR6 ;  /* 0x0000b80604ff75b2 */ /* 0x0002620008000100 */
[----:B------:R-:W-:Y:S01]  /*08f0*/  NOP ;  /* 0x0000000000007918 */ /* 0x000fe20000000000 */
.L_x_11:
[----:B------:R-:W2:Y:S01]  /*0900*/  SHFL.IDX PT, R0, R3, RZ, 0x1f ;  /* 0x00001fff03007589 */ /* 0x000ea200000e0000 */
[----:B------:R-:W-:Y:S01]  /*0910*/  NOP ;  /* 0x0000000000007918 */ /* 0x000fe20000000000 */
[----:B--2---:R-:W-:-:S13]  /*0920*/  ISETP.NE.AND P0, PT, R0, 0x3, PT ;  /* 0x000000030000780c */ /* 0x004fda0003f05270 */
[----:B------:R-:W-:Y:S05]  /*0930*/  @P0 BRA `(.L_x_12) ;  /* 0x0000000000300947 */ /* 0x000fea0003800000 */
[----:B-1----:R-:W1:Y:S01]  /*0940*/  S2UR UR4, SR_CgaCtaId ;  /* 0x00000000000479c3 */ /* 0x002e620000008800 */
[----:B------:R-:W-:Y:S01]  /*0950*/  UMOV UR6, 0x400 ;  /* 0x0000040000067882 */ /* 0x000fe20000000000 */
[----:B------:R-:W-:Y:S01]  /*0960*/  UMOV UR5, 0x20 ;  /* 0x0000002000057882 */ /* 0x000fe20000000000 */
[----:B------:R-:W-:Y:S01]  /*0970*/  ELECT P0, URZ, PT ;  /* 0x0000000000ff782f */ /* 0x000fe20003800000 */
[----:B-1----:R-:W-:Y:S02]  /*0980*/  ULEA UR6, UR4, UR6, 0x18 ;  /* 0x0000000604067291 */ /* 0x002fe4000f8ec0ff */
[----:B------:R-:W-:-:S04]  /*0990*/  UIADD3 UR4, UPT, UPT, -UR5, 0x100000, URZ ;  /* 0x0010000005047890 */ /* 0x000fc8000fffe1ff */
[----:B------:R-:W-:Y:S02]  /*09a0*/  USHF.L.U32 UR5, UR4, 0xb, URZ ;  /* 0x0000000b04057899 */ /* 0x000fe400080006ff */
[----:B------:R-:W-:Y:S01]  /*09b0*/  USHF.L.U32 UR4, UR4, 0x1, URZ ;  /* 0x0000000104047899 */ /* 0x000fe200080006ff */
[----:B------:R-:W1:Y:S11]  /*09c0*/  FENCE.VIEW.ASYNC.S ;  /* 0x00000000000073c6 */ /* 0x000e760000000000 */
[----:B-1----:R2:W1:Y:S01]  /*09d0*/  SYNCS.EXCH.64 URZ, [UR6+0xc0], UR4 ;  /* 0x0000c00406ff75b2 */ /* 0x0024620008000100 */
[----:B------:R2:W1:Y:S02]  /*09e0*/  SYNCS.EXCH.64 URZ, [UR6+0xc8], UR4 ;  /* 0x0000c80406ff75b2 */ /* 0x0004640008000100 */
[----:B--2---:R-:W-:Y:S01]  /*09f0*/  NOP ;  /* 0x0000000000007918 */ /* 0x004fe20000000000 */
.L_x_12:
[----:B------:R-:W2:Y:S01]  /*0a00*/  SHFL.IDX PT, R0, R3, RZ, 0x1f ;  /* 0x00001fff03007589 */ /* 0x000ea200000e0000 */
[----:B------:R-:W-:Y:S01]  /*0a10*/  NOP ;  /* 0x0000000000007918 */ /* 0x000fe20000000000 */
[----:B--2---:R-:W-:-:S13]  /*0a20*/  ISETP.NE.AND P0, PT, R0, 0x4, PT ;  /* 0x000000040000780c */ /* 0x004fda0003f05270 */
[----:B------:R-:W-:Y:S05]  /*0a30*/  @P0 BRA `(.L_x_13) ;  /* 0x00000000004c0947 */ /* 0x000fea0003800000 */
[----:B-1----:R-:W1:Y:S01]  /*0a40*/  S2UR UR6, SR_CgaCtaId ;  /* 0x00000000000679c3 */ /* 0x002e620000008800 */
[----:B------:R-:W-:Y:S01]  /*0a50*/  UMOV UR4, 0x100 ;  /* 0x0000010000047882 */ /* 0x000fe20000000000 */
[----:B------:R-:W-:Y:S01]  /*0a60*/  UMOV UR5, 0x400 ;  /* 0x0000040000057882 */ /* 0x000fe20000000000 */
[----:B------:R-:W-:Y:S01]  /*0a70*/  USEL UR4, UR4, 0xe0, UP3 ;  /* 0x000000e004047887 */ /* 0x000fe20009800000 */
[----:B------:R-:W-:Y:S01]  /*0a80*/  UMOV UR8, 0x1 ;  /* 0x0000000100087882 */ /* 0x000fe20000000000 */
[----:B------:R-:W-:Y:S01]  /*0a90*/  ELECT P0, URZ, PT ;  /* 0x0000000000ff782f */ /* 0x000fe20003800000 */
[----:B------:R-:W-:-:S04]  /*0aa0*/  UIADD3 UR8, UPT, UPT, -UR8, 0x100000, URZ ;  /* 0x0010000008087890 */ /* 0x000fc8000fffe1ff */
[----:B------:R-:W-:Y:S02]  /*0ab0*/  USHF.L.U32 UR9, UR8, 0xb, URZ ;  /* 0x0000000b08097899 */ /* 0x000fe400080006ff */
[----:B------:R-:W-:Y:S02]  /*0ac0*/  USHF.L.U32 UR8, UR8, 0x1, URZ ;  /* 0x0000000108087899 */ /* 0x000fe400080006ff */
[----:B-1----:R-:W-:Y:S02]  /*0ad0*/  ULEA UR6, UR6, UR5, 0x18 ;  /* 0x0000000506067291 */ /* 0x002fe4000f8ec0ff */
[----:B------:R-:W-:-:S04]  /*0ae0*/  UIADD3 UR4, UPT, UPT, -UR4, 0x100000, URZ ;  /* 0x0010000004047890 */ /* 0x000fc8000fffe1ff */
[----:B------:R-:W-:Y:S02]  /*0af0*/  USHF.L.U32 UR5, UR4, 0xb, URZ ;  /* 0x0000000b04057899 */ /* 0x000fe400080006ff */
[----:B------:R-:W-:Y:S01]  /*0b00*/  USHF.L.U32 UR4, UR4, 0x1, URZ ;  /* 0x0000000104047899 */ /* 0x000fe200080006ff */
[----:B------:R-:W1:Y:S03]  /*0b10*/  FENCE.VIEW.ASYNC.S ;  /* 0x00000000000073c6 */ /* 0x000e660000000000 */
[----:B-1----:R2:W1:Y:S08]  /*0b20*/  SYNCS.EXCH.64 URZ, [UR6+0xd0], UR8 ;  /* 0x0000d00806ff75b2 */ /* 0x0024700008000100 */
[----:B------:R2:W1:Y:S01]  /*0b30*/  SYNCS.EXCH.64 URZ, [UR6+0xe0], UR4 ;  /* 0x0000e00406ff75b2 */ /* 0x0004620008000100 */
[----:B------:R2:W1:Y:S01]  /*0b40*/  SYNCS.EXCH.64 URZ, [UR6+0xd8], UR8 ;  /* 0x0000d80806ff75b2 */ /* 0x0004620008000100 */
[----:B------:R2:W1:Y:S02]  /*0b50*/  SYNCS.EXCH.64 URZ, [UR6+0xe8], UR4 ;  /* 0x0000e80406ff75b2 */ /* 0x0004640008000100 */
[----:B--2---:R-:W-:Y:S01]  /*0b60*/  NOP ;  /* 0x0000000000007918 */ /* 0x004fe20000000000 */
.L_x_13:
[----:B------:R-:W2:Y:S01]  /*0b70*/  SHFL.IDX PT, R0, R3, RZ, 0x1f ;  /* 0x00001fff03007589 */ /* 0x000ea200000e0000 */
[----:B------:R-:W-:Y:S01]  /*0b80*/  NOP ;  /* 0x0000000000007918 */ /* 0x000fe20000000000 */
[----:B--2---:R-:W-:-:S13]  /*0b90*/  ISETP.NE.AND P0, PT, R0, 0x5, PT ;  /* 0x000000050000780c */ /* 0x004fda0003f05270 */
[----:B------:R-:W-:Y:S05]  /*0ba0*/  @P0 BRA `(.L_x_14) ;  /* 0x0000000000480947 */ /* 0x000fea0003800000 */
[----:B-1----:R-:W1:Y:S01]  /*0bb0*/  S2UR UR4, SR_CgaCtaId ;  /* 0x00000000000479c3 */ /* 0x002e620000008800 */
        /* <DEDUP_REMOVED lines=15> */
[----:B------:R2:W1:Y:S02]  /*0cb0*/  SYNCS.EXCH.64 URZ, [UR4+0x108], UR6 ;  /* 0x0001080604ff75b2 */ /* 0x0004640008000100 */
[----:B--2---:R-:W-:Y:S01]  /*0cc0*/  NOP ;  /* 0x0000000000007918 */ /* 0x004fe20000000000 */
.L_x_14:
[----:B------:R-:W2:Y:S01]  /*0cd0*/  SHFL.IDX PT, R3, R3, RZ, 0x1f ;  /* 0x00001fff03037589 */ /* 0x000ea200000e0000 */
[----:B------:R-:W1:Y:S01]  /*0ce0*/  S2UR UR46, SR_CTAID.X ;  /* 0x00000000002e79c3 */ /* 0x000e620000002500 */
[----:B------:R-:W-:-:S07]  /*0cf0*/  NOP ;  /* 0x0000000000007918 */ /* 0x000fce0000000000 */
[----:B------:R-:W1:Y:S01]  /*0d00*/  S2UR UR47, SR_CTAID.Y ;  /* 0x00000000002f79c3 */ /* 0x000e620000002600 */
[----:B--2---:R-:W-:-:S13]  /*0d10*/  ISETP.NE.AND P0, PT, R3, 0x3, PT ;  /* 0x000000030300780c */ /* 0x004fda0003f05270 */
[----:B-1----:R-:W-:Y:S05]  /*0d20*/  @P0 BRA `(.L_x_15) ;  /* 0x0000000000380947 */ /* 0x002fea0003800000 */
[----:B------:R-:W1:Y:S01]  /*0d30*/  S2UR UR4, SR_CgaCtaId ;  /* 0x00000000000479c3 */ /* 0x000e620000008800 */
[----:B------:R-:W-:Y:S01]  /*0d40*/  UMOV UR5, 0x400 ;  /* 0x0000040000057882 */ /* 0x000fe20000000000 */
[----:B------:R-:W-:Y:S01]  /*0d50*/  UMOV UR6, 0x20 ;  /* 0x0000002000067882 */ /* 0x000fe20000000000 */
[----:B------:R-:W-:Y:S01]  /*0d60*/  ELECT P0, URZ, PT ;  /* 0x0000000000ff782f */ /* 0x000fe20003800000 */
[----:B------:R-:W-:-:S04]  /*0d70*/  UIADD3 UR6, UPT, UPT, -UR6, 0x100000, URZ ;  /* 0x0010000006067890 */ /* 0x000fc8000fffe1ff */
[----:B------:R-:W-:Y:S02]  /*0d80*/  USHF.L.U32 UR7, UR6, 0xb, URZ ;  /* 0x0000000b06077899 */ /* 0x000fe400080006ff */
[----:B------:R-:W-:Y:S02]  /*0d90*/  USHF.L.U32 UR6, UR6, 0x1, URZ ;  /* 0x0000000106067899 */ /* 0x000fe400080006ff */
[----:B-1----:R-:W-:Y:S01]  /*0da0*/  ULEA UR4, UR4, UR5, 0x18 ;  /* 0x0000000504047291 */ /* 0x002fe2000f8ec0ff */
[----:B------:R-:W1:Y:S11]  /*0db0*/  FENCE.VIEW.ASYNC.S ;  /* 0x00000000000073c6 */ /* 0x000e760000000000 */
[----:B-1----:R1:W2:Y:S01]  /*0dc0*/  SYNCS.EXCH.64 URZ, [UR4+0x110], UR6 ;  /* 0x0001100604ff75b2 */ /* 0x0022a20008000100 */
[----:B------:R1:W1:Y:S01]  /*0dd0*/  SYNCS.EXCH.64 URZ, [UR4+0x120], UR6 ;  /* 0x0001200604ff75b2 */ /* 0x0002620008000100 */
[----:B------:R1:W1:Y:S01]  /*0de0*/  SYNCS.EXCH.64 URZ, [UR4+0x118], UR6 ;  /* 0x0001180604ff75b2 */ /* 0x0002620008000100 */
[----:B------:R1:W1:Y:S01]  /*0df0*/  SYNCS.EXCH.64 URZ, [UR4+0x128], UR6 ;  /* 0x0001280604ff75b2 */ /* 0x0002620008000100 */
[----:B------:R-:W-:Y:S01]  /*0e00*/  NOP ;  /* 0x0000000000007918 */ /* 0x000fe20000000000 */
.L_x_15:
[----:B------:R-:W-:-:S05]  /*0e10*/  CS2R.32 R3, SR_CgaSize ;  /* 0x0000000000037805 */ /* 0x000fca0000008a00 */
[----:B------:R-:W-:-:S05]  /*0e20*/  IMAD R3, R3, -0xa0, RZ ;  /* 0xffffff6003037824 */ /* 0x000fca00078e02ff */
[----:B------:R-:W-:-:S14]  /*0e30*/  R2UR UR5, R3 ;  /* 0x00000000030572ca */ /* 0x000fdc00000e0000 */
[----:B------:R-:W3:Y:S01]  /*0e40*/  LDCU UR5, c[0x0][UR5+0x2b0] ;  /* 0x00005600050577ac */ /* 0x000ee20008000800 */
[----:B------:R-:W-:Y:S01]  /*0e50*/  I2FP.F32.U32 R3, UR46 ;  /* 0x0000002e00037c45 */ /* 0x000fe20008201000 */
[----:B------:R-:W-:Y:S01]  /*0e60*/  NOP ;  /* 0x0000000000007918 */ /* 0x000fe20000000000 */
[----:B------:R-:W-:Y:S02]  /*0e70*/  I2FP.F32.U32 R0, UR47 ;  /* 0x0000002f00007c45 */ /* 0x000fe40008201000 */
[----:B------:R-:W-:-:S06]  /*0e80*/  RPCMOV.32 Rpc.LO, R2 ;  /* 0x0000000200007352 */ /* 0x000fcc0000000000 */
[----:B------:R-:W-:-:S05]  /*0e90*/  CS2R.32 R2, SR_CgaSize ;  /* 0x0000000000027805 */ /* 0x000fca0000008a00 */
[----:B------:R-:W-:-:S05]  /*0ea0*/  IMAD R2, R2, -0xa0, RZ ;  /* 0xffffff6002027824 */ /* 0x000fca00078e02ff */
[----:B-1----:R-:W-:Y:S02]  /*0eb0*/  R2UR UR4, R2 ;  /* 0x00000000020472ca */ /* 0x002fe400000e0000 */
[----:B------:R-:W-:-:S12]  /*0ec0*/  RPCMOV.32 R2, Rpc.LO ;  /* 0x0000000000027353 */ /* 0x000fd80000000000 */
[----:B------:R-:W1:Y:S01]  /*0ed0*/  LDCU UR4, c[0x0][UR4+0x2b4] ;  /* 0x00005680040477ac */ /* 0x000e620008000800 */
[----:B------:R-:W1:Y:S01]  /*0ee0*/  S2UR UR36, SR_CTAID.Z ;  /* 0x00000000002479c3 */ /* 0x000e620000002700 */
[----:B------:R-:W4:Y:S01]  /*0ef0*/  LDCU UR19, c[0x0][0xb24] ;  /* 0x00016480ff1377ac */ /* 0x000f220008000800 */
[----:B------:R-:W-:-:S06]  /*0f00*/  RPCMOV.32 Rpc.LO, R2 ;  /* 0x0000000200007352 */ /* 0x000fcc0000000000 */
[----:B------:R-:W-:-:S05]  /*0f10*/  CS2R.32 R2, SR_CgaSize ;  /* 0x0000000000027805 */ /* 0x000fca0000008a00 */
[----:B------:R-:W-:-:S05]  /*0f20*/  IMAD R2, R2, -0xa0, RZ ;  /* 0xffffff6002027824 */ /* 0x000fca00078e02ff */
[----:B------:R-:W-:Y:S02]  /*0f30*/  R2UR UR61, R2 ;  /* 0x00000000023d72ca */ /* 0x000fe400000e0000 */
[----:B------:R-:W-:-:S12]  /*0f40*/  RPCMOV.32 R2, Rpc.LO ;  /* 0x0000000000027353 */ /* 0x000fd80000000000 */
[----:B------:R-:W2:Y:S01]  /*0f50*/  LDCU UR61, c[0x0][UR61+0x2a0] ;  /* 0x000054003d3d77ac */ /* 0x000ea20008000800 */
[----:B------:R-:W-:-:S06]  /*0f60*/  RPCMOV.32 Rpc.LO, R2 ;  /* 0x0000000200007352 */ /* 0x000fcc0000000000 */
[----:B------:R-:W-:-:S05]  /*0f70*/  CS2R.32 R2, SR_CgaSize ;  /* 0x0000000000027805 */ /* 0x000fca0000008a00 */
[----:B------:R-:W-:-:S05]  /*0f80*/  IMAD R2, R2, -0xa0, RZ ;  /* 0xffffff6002027824 */ /* 0x000fca00078e02ff */
[----:B------:R-:W-:Y:S02]  /*0f90*/  R2UR UR60, R2 ;  /* 0x00000000023c72ca */ /* 0x000fe400000e0000 */
[----:B------:R-:W-:-:S12]  /*0fa0*/  RPCMOV.32 R2, Rpc.LO ;  /* 0x0000000000027353 */ /* 0x000fd80000000000 */
[----:B------:R-:W2:Y:S01]  /*0fb0*/  LDCU UR60, c[0x0][UR60+0x2a4] ;  /* 0x000054803c3c77ac */ /* 0x000ea20008000800 */
[----:B---3--:R-:W-:Y:S01]  /*0fc0*/  FMUL R3, R3, UR5 ;  /* 0x0000000503037c20 */ /* 0x008fe20008400000 */
[----:B-1----:R-:W-:-:S05]  /*0fd0*/  FMUL R0, R0, UR4 ;  /* 0x0000000400007c20 */ /* 0x002fca0008400000 */
[----:B------:R-:W1:Y:S01]  /*0fe0*/  F2I.U32.TRUNC.NTZ R3, R3 ;  /* 0x0000000300037305 */ /* 0x000e62000020f000 */
[----:B----4-:R-:W-:-:S07]  /*0ff0*/  UISETP.GE.AND UP0, UPT, UR19, 0x1, UPT ;  /* 0x000000011300788c */ /* 0x010fce000bf06270 */
[----:B------:R-:W3:Y:S01]  /*1000*/  F2I.U32.TRUNC.NTZ R0, R0 ;  /* 0x0000000000007305 */ /* 0x000ee2000020f000 */
[----:B-1----:R-:W-:Y:S02]  /*1010*/  R2UR UR4, R3 ;  /* 0x00000000030472ca */ /* 0x002fe400000e0000 */
[----:B---3--:R-:W-:-:S11]  /*1020*/  R2UR UR6, R0 ;  /* 0x00000000000672ca */ /* 0x008fd600000e0000 */
[----:B------:R-:W-:-:S04]  /*1030*/  UIADD3 UR5, UPT, UPT, -UR4, URZ, URZ ;  /* 0x000000ff04057290 */ /* 0x000fc8000fffe1ff */
[----:B--2---:R-:W-:Y:S02]  /*1040*/  UIMAD UR61, UR61, UR5, UR46 ;  /* 0x000000053d3d72a4 */ /* 0x004fe4000f8e022e */
[----:B------:R-:W-:-:S04]  /*1050*/  UIADD3 UR4, UPT, UPT, -UR6, URZ, URZ ;  /* 0x000000ff06047290 */ /* 0x000fc8000fffe1ff */
[----:B------:R-:W-:Y:S01]  /*1060*/  UIMAD UR60, UR60, UR4, UR47 ;  /* 0x000000043c3c72a4 */ /* 0x000fe2000f8e022f */
[----:B------:R-:W-:Y:S06]  /*1070*/  BAR.SYNC.DEFER_BLOCKING 0x0 ;  /* 0x0000000000007b1d */ /* 0x000fec0000010000 */
[----:B------:R-:W-:Y:S05]  /*1080*/  BRA.U !UP0, `(.L_x_16) ;  /* 0x0000000108d47547 */ /* 0x000fea000b800000 */
[----:B------:R-:W1:Y:S01]  /*1090*/  LDCU.128 UR20, c[0x0][0xb10] ;  /* 0x00016200ff1477ac */ /* 0x000e620008000c00 */
[----:B------:R-:W2:Y:S01]  /*10a0*/  LDCU UR6, c[0x0][0x370] ;  /* 0x00006e00ff0677ac */ /* 0x000ea20008000800 */
[----:B------:R-:W3:Y:S01]  /*10b0*/  LDCU UR4, c[0x0][0x374] ;  /* 0x00006e80ff0477ac */ /* 0x000ee20008000800 */
[----:B------:R-:W4:Y:S01]  /*10c0*/  LDCU UR24, c[0x0][0xb0c] ;  /* 0x00016180ff1877ac */ /* 0x000f220008000800 */
[----:B------:R-:W4:Y:S01]  /*10d0*/  LDCU UR5, c[0x0][0xb20] ;  /* 0x00016400ff0577ac */ /* 0x000f220008000800 */
[----:B------:R-:W4:Y:S01]  /*10e0*/  LDCU.64 UR16, c[0x0][0xb28] ;  /* 0x00016500ff1077ac */ /* 0x000f220008000a00 */
[----:B-1----:R-:W-:Y:S02]  /*10f0*/  UISETP.NE.AND UP0, UPT, UR22, 0x1, UPT ;  /* 0x000000011600788c */ /* 0x002fe4000bf05270 */
[----:B---3--:R-:W-:Y:S02]  /*1100*/  UIMAD.WIDE.U32 UR8, UR4, UR23, URZ ;  /* 0x00000017040872a5 */ /* 0x008fe4000f8e00ff */
[----:B--2---:R-:W-:-:S02]  /*1110*/  UIMAD.WIDE.U32 UR10, UR6, UR20, URZ ;  /* 0x00000014060a72a5 */ /* 0x004fc4000f8e00ff */
[----:B----4-:R-:W-:Y:S02]  /*1120*/  UISETP.NE.AND UP1, UPT, UR24, 0x1, UPT ;  /* 0x000000011800788c */ /* 0x010fe4000bf25270 */
[----:B------:R-:W-:Y:S01]  /*1130*/  UISETP.NE.AND UP4, UPT, UR19, 0x1, UPT ;  /* 0x000000011300788c */ /* 0x000fe2000bf85270 */
[----:B------:R-:W-:Y:S02]  /*1140*/  UMOV UR8, UR9 ;  /* 0x0000000900087c82 */ /* 0x000fe40008000000 */
[----:B------:R-:W-:Y:S01]  /*1150*/  UMOV UR10, UR11 ;  /* 0x0000000b000a7c82 */ /* 0x000fe20008000000 */
[----:B------:R-:W-:Y:S02]  /*1160*/  @UP0 USHF.R.U32.HI UR4, URZ, UR5, UR8 ;  /* 0x00000005ff040299 */ /* 0x000fe40008011608 */
[----:B------:R-:W-:Y:S02]  /*1170*/  UIMAD.WIDE.U32 UR12, UR47, UR23, URZ ;  /* 0x000000172f0c72a5 */ /* 0x000fe4000f8e00ff */
[----:B------:R-:W-:-:S02]  /*1180*/  UIMAD.WIDE.U32 UR8, UR4, UR16, URZ ;  /* 0x00000010040872a5 */ /* 0x000fc4000f8e00ff */
[----:B------:R-:W-:Y:S02]  /*1190*/  @UP1 USHF.R.U32.HI UR6, URZ, UR21, UR10 ;  /* 0x00000015ff061299 */ /* 0x000fe4000801160a */
[----:B------:R-:W-:Y:S02]  /*11a0*/  UIMAD.WIDE.U32 UR14, UR46, UR20, URZ ;  /* 0x000000142e0e72a5 */ /* 0x000fe4000f8e00ff */
[----:B------:R-:W-:Y:S01]  /*11b0*/  UIMAD.WIDE.U32 UR10, UR6, UR16, URZ ;  /* 0x00000010060a72a5 */ /* 0x000fe2000f8e00ff */
[----:B------:R-:W-:Y:S01]  /*11c0*/  UMOV UR12, UR13 ;  /* 0x0000000d000c7c82 */ /* 0x000fe20008000000 */
[----:B------:R-:W-:Y:S01]  /*11d0*/  UMOV UR8, UR9 ;  /* 0x0000000900087c82 */ /* 0x000fe20008000000 */
[----:B------:R-:W-:Y:S02]  /*11e0*/  USHF.R.U32.HI UR12, URZ, UR5, UR12 ;  /* 0x00000005ff0c7299 */ /* 0x000fe4000801160c */
[----:B------:R-:W-:Y:S01]  /*11f0*/  @UP4 USHF.R.U32.HI UR4, URZ, UR17, UR8 ;  /* 0x00000011ff044299 */ /* 0x000fe20008011608 */
[----:B------:R-:W-:Y:S01]  /*1200*/  UMOV UR14, UR15 ;  /* 0x0000000f000e7c82 */ /* 0x000fe20008000000 */
[----:B------:R-:W-:Y:S01]  /*1210*/  UMOV UR10, UR11 ;  /* 0x0000000b000a7c82 */ /* 0x000fe20008000000 */
[----:B------:R-:W-:-:S02]  /*1220*/  USHF.R.U32.HI UR14, URZ, UR21, UR14 ;  /* 0x00000015ff0e7299 */ /* 0x000fc4000801160e */
[----:B------:R-:W-:Y:S02]  /*1230*/  USEL UR5, UR47, UR12, !UP0 ;  /* 0x0000000c2f057287 */ /* 0x000fe4000c000000 */
[----:B------:R-:W-:Y:S02]  /*1240*/  @UP4 USHF.R.U32.HI UR6, URZ, UR17, UR10 ;  /* 0x00000011ff064299 */ /* 0x000fe4000801160a */
[----:B------:R-:W-:Y:S02]  /*1250*/  UIMAD UR7, UR4, UR19, URZ ;  /* 0x00000013040772a4 */ /* 0x000fe4000f8e02ff */
[----:B------:R-:W-:Y:S02]  /*1260*/  USEL UR4, UR46, UR14, !UP1 ;  /* 0x0000000e2e047287 */ /* 0x000fe4000c800000 */
[----:B------:R-:W-:Y:S02]  /*1270*/  UIMAD UR10, UR6, UR19, URZ ;  /* 0x00000013060a72a4 */ /* 0x000fe4000f8e02ff */
[----:B------:R-:W-:-:S02]  /*1280*/  UISETP.GE.AND UP0, UPT, UR5, UR7, UPT ;  /* 0x000000070500728c */ /* 0x000fc4000bf06270 */
[----:B------:R-:W-:Y:S02]  /*1290*/  UIMAD.WIDE.U32 UR8, UR5, UR16, URZ ;  /* 0x00000010050872a5 */ /* 0x000fe4000f8e00ff */
[----:B------:R-:W-:Y:S02]  /*12a0*/  UISETP.GE.OR UP0, UPT, UR4, UR10, UP0 ;  /* 0x0000000a0400728c */ /* 0x000fe40008706670 */
[----:B------:R-:W-:Y:S02]  /*12b0*/  UIMAD.WIDE.U32 UR10, UR4, UR16, URZ ;  /* 0x00000010040a72a5 */ /* 0x000fe4000f8e00ff */
[----:B------:R-:W-:Y:S01]  /*12c0*/  UIADD3 UR10, UPT, UPT, -UR4, URZ, URZ ;  /* 0x000000ff040a7290 */ /* 0x000fe2000fffe1ff */
[----:B------:R-:W-:Y:S01]  /*12d0*/  UMOV UR7, UR9 ;  /* 0x0000000900077c82 */ /* 0x000fe20008000000 */
[----:B------:R-:W-:Y:S02]  /*12e0*/  UIADD3 UR9, UPT, UPT, -UR5, URZ, URZ ;  /* 0x000000ff05097290 */ /* 0x000fe4000fffe1ff */
[----:B------:R-:W-:-:S03]  /*12f0*/  USHF.R.U32.HI UR7, URZ, UR17, UR7 ;  /* 0x00000011ff077299 */ /* 0x000fc60008011607 */
[----:B------:R-:W-:Y:S01]  /*1300*/  @!UP0 UMOV UR8, UR11 ;  /* 0x0000000b00088c82 */ /* 0x000fe20008000000 */
[----:B------:R-:W-:Y:S02]  /*1310*/  UIMAD UR47, UR22, UR9, UR47 ;  /* 0x00000009162f72a4 */ /* 0x000fe4000f8e022f */
[----:B------:R-:W-:Y:S02]  /*1320*/  USEL UR7, UR5, UR7, !UP4 ;  /* 0x0000000705077287 */ /* 0x000fe4000e000000 */
[----:B------:R-:W-:Y:S02]  /*1330*/  @!UP0 USHF.R.U32.HI UR8, URZ, UR17, UR8 ;  /* 0x00000011ff088299 */ /* 0x000fe40008011608 */
[----:B------:R-:W-:Y:S02]  /*1340*/  UIADD3 UR9, UPT, UPT, -UR7, URZ, URZ ;  /* 0x000000ff07097290 */ /* 0x000fe4000fffe1ff */
[----:B------:R-:W-:Y:S02]  /*1350*/  @!UP0 USEL UR8, UR4, UR8, !UP4 ;  /* 0x0000000804088287 */ /* 0x000fe4000e000000 */
[----:B------:R-:W-:-:S02]  /*1360*/  UIMAD UR9, UR19, UR9, UR5 ;  /* 0x00000009130972a4 */ /* 0x000fc4000f8e0205 */
[----:B------:R-:W-:Y:S02]  /*1370*/  @!UP0 UIADD3 UR7, UPT, UPT, UR7, -UR8, URZ ;  /* 0x8000000807078290 */ /* 0x000fe4000fffe0ff */
[----:B------:R-:W-:Y:S02]  /*1380*/  @!UP0 UIMAD UR8, UR9, UR6, UR8 ;  /* 0x00000006090882a4 */ /* 0x000fe4000f8e0208 */
[----:B------:R-:W-:Y:S02]  /*1390*/  @!UP0 UIMAD UR5, UR7, UR19, UR4 ;  /* 0x00000013070582a4 */ /* 0x000fe4000f8e0204 */
[----:B------:R-:W-:Y:S02]  /*13a0*/  UIMAD UR6, UR24, UR10, UR46 ;  /* 0x0000000a180672a4 */ /* 0x000fe4000f8e022e */
[----:B------:R-:W-:Y:S01]  /*13b0*/  UIMAD UR47, UR5, UR22, UR47 ;  /* 0x00000016052f72a4 */ /* 0x000fe2000f8e022f */
[----:B------:R-:W-:Y:S02]  /*13c0*/  @!UP0 UMOV UR4, UR8 ;  /* 0x0000000800048c82 */ /* 0x000fe40008000000 */
[----:B------:R-:W-:-:S12]  /*13d0*/  UIMAD UR46, UR4, UR24, UR6 ;  /* 0x00000018042e72a4 */ /* 0x000fd8000f8e0206 */
.L_x_16:
[----:B------:R-:W1:Y:S01]  /*13e0*/  LDCU UR4, c[0x0][0xb30] ;  /* 0x00016600ff0477ac */ /* 0x000e620008000800 */
[----:B------:R-:W2:Y:S01]  /*13f0*/  S2UR UR15, SR_CgaCtaId ;  /* 0x00000000000f79c3 */ /* 0x000ea20000008800 */
[----:B-1----:R-:W-:-:S09]  /*1400*/  UISETP.NE.AND UP0, UPT, UR4, 0x1, UPT ;  /* 0x000000010400788c */ /* 0x002fd2000bf05270 */
[----:B--2---:R-:W-:Y:S05]  /*1410*/  BRA.U UP0, `(.L_x_17) ;  /* 0x0000000100447547 */ /* 0x004fea000b800000 */
[----:B------:R-:W1:Y:S01]  /*1420*/  LDCU.128 UR8, c[0x0][0xb10] ;  /* 0x00016200ff0877ac */ /* 0x000e620008000c00 */
[----:B------:R-:W2:Y:S01]  /*1430*/  LDCU UR12, c[0x0][0xb0c] ;  /* 0x00016180ff0c77ac */ /* 0x000ea20008000800 */
[----:B------:R-:W3:Y:S01]  /*1440*/  LDCU UR13, c[0x0][0xb20] ;  /* 0x00016400ff0d77ac */ /* 0x000ee20008000800 */
[----:B-1----:R-:W-:Y:S02]  /*1450*/  UIMAD.WIDE.U32 UR6, UR46, UR8, URZ ;  /* 0x000000082e0672a5 */ /* 0x002fe4000f8e00ff */
[----:B------:R-:W-:Y:S02]  /*1460*/  UIMAD.WIDE.U32 UR4, UR47, UR11, URZ ;  /* 0x0000000b2f0472a5 */ /* 0x000fe4000f8e00ff */
[----:B--2---:R-:W-:Y:S02]  /*1470*/  UISETP.NE.AND UP1, UPT, UR12, 0x1, UPT ;  /* 0x000000010c00788c */ /* 0x004fe4000bf25270 */
[----:B------:R-:W-:Y:S01]  /*1480*/  UISETP.NE.AND UP0, UPT, UR10, 0x1, UPT ;  /* 0x000000010a00788c */ /* 0x000fe2000bf05270 */
[----:B------:R-:W-:-:S02]  /*1490*/  UMOV UR6, UR7 ;  /* 0x0000000700067c82 */ /* 0x000fc40008000000 */
[----:B------:R-:W-:Y:S01]  /*14a0*/  UMOV UR4, UR5 ;  /* 0x0000000500047c82 */ /* 0x000fe20008000000 */
[----:B------:R-:W-:Y:S02]  /*14b0*/  USHF.R.U32.HI UR6, URZ, UR9, UR6 ;  /* 0x00000009ff067299 */ /* 0x000fe40008011606 */
[----:B---3--:R-:W-:Y:S02]  /*14c0*/  USHF.R.U32.HI UR4, URZ, UR13, UR4 ;  /* 0x0000000dff047299 */ /* 0x008fe40008011604 */
[----:B------:R-:W-:Y:S02]  /*14d0*/  USEL UR5, UR46, UR6, !UP1 ;  /* 0x000000062e057287 */ /* 0x000fe4000c800000 */
[----:B------:R-:W-:-:S04]  /*14e0*/  USEL UR4, UR47, UR4, !UP0 ;  /* 0x000000042f047287 */ /* 0x000fc8000c000000 */
[----:B------:R-:W-:Y:S02]  /*14f0*/  UIADD3 UR6, UPT, UPT, UR5, -UR4, URZ ;  /* 0x8000000405067290 */ /* 0x000fe4000fffe0ff */
[----:B------:R-:W-:Y:S02]  /*1500*/  UIADD3 UR4, UPT, UPT, -UR5, UR4, URZ ;  /* 0x0000000405047290 */ /* 0x000fe4000fffe1ff */
[----:B------:R-:W-:Y:S02]  /*1510*/  UIMAD UR47, UR6, UR10, UR47 ;  /* 0x0000000a062f72a4 */ /* 0x000fe4000f8e022f */
[----:B------:R-:W-:-:S12]  /*1520*/  UIMAD UR46, UR4, UR12, UR46 ;  /* 0x0000000c042e72a4 */ /* 0x000fd8000f8e022e */
.L_x_17:
[----:B------:R-:W-:Y:S01]  /*1530*/  BAR.SYNC.DEFER_BLOCKING 0x0 ;  /* 0x0000000000007b1d */ /* 0x000fe20000010000 */
[----:B------:R-:W-:Y:S01]  /*1540*/  UISETP.NE.AND UP0, UPT, UR18, 0x2, UPT ;  /* 0x000000021200788c */ /* 0x000fe2000bf05270 */
[----:B------:R-:W-:Y:S02]  /*1550*/  ISETP.NE.OR P3, PT, R4, 0x2, !P3 ;  /* 0x000000020400780c */ /* 0x000fe40005f65670 */
[----:B------:R-:W-:Y:S02]  /*1560*/  LOP3.LUT R0, R2, 0x1f, RZ, 0xc0, !PT ;  /* 0x0000001f02007812 */ /* 0x000fe400078ec0ff */
[----:B------:R-:W1:Y:S04]  /*1570*/  LDCU UR21, c[0x0][0xb24] ;  /* 0x00016480ff1577ac */ /* 0x000e680008000800 */
[----:B------:R-:W-:Y:S05]  /*1580*/  BRA.U UP0, `(.L_x_18) ;  /* 0x0000001500607547 */ /* 0x000fea000b800000 */
[----:B------:R-:W2:Y:S01]  /*1590*/  LDCU UR6, c[0x0][0x38c] ;  /* 0x00007180ff0677ac */ /* 0x000ea20008000800 */
[----:B------:R-:W-:Y:S01]  /*15a0*/  PLOP3.LUT P1, PT, PT, PT, UP3, 0x80, 0x8 ;  /* 0x000000000008781c */ /* 0x000fe20003f2f038 */
[----:B------:R-:W-:Y:S01]  /*15b0*/  IMAD.MOV.U32 R12, RZ, RZ, 0x1 ;  /* 0x00000001ff0c7424 */ /* 0x000fe200078e00ff */
[----:B------:R-:W-:Y:S02]  /*15c0*/  ISETP.EQ.OR P2, PT, R0, RZ, P3 ;  /* 0x000000ff0000720c */ /* 0x000fe40001f42670 */
[----:B------:R-:W-:Y:S02]  /*15d0*/  CS2R R10, SRZ ;  /* 0x00000000000a7805 */ /* 0x000fe4000001ff00 */
[----:B------:R-:W-:Y:S01]  /*15e0*/  PLOP3.LUT P1, PT, P1, PT, PT, 0x8, 0x80 ;  /* 0x000000000080781c */ /* 0x000fe20000f2e170 */
[----:B------:R-:W-:Y:S01]  /*15f0*/  IMAD.MOV.U32 R9, RZ, RZ, RZ ;  /* 0x000000ffff097224 */ /* 0x000fe200078e00ff */
[----:B------:R-:W3:Y:S01]  /*1600*/  LDCU UR40, c[0x0][0x370] ;  /* 0x00006e00ff2877ac */ /* 0x000ee20008000800 */
[----:B------:R-:W-:Y:S01]  /*1610*/  IMAD.MOV.U32 R8, RZ, RZ, 0x1 ;  /* 0x00000001ff087424 */ /* 0x000fe200078e00ff */
[----:B------:R-:W4:Y:S01]  /*1620*/  LDCU.64 UR28, c[0x0][0x348] ;  /* 0x00006900ff1c77ac */ /* 0x000f220008000a00 */
[----:B------:R-:W1:Y:S01]  /*1630*/  LDCU UR39, c[0x0][0x374] ;  /* 0x00006e80ff2777ac */ /* 0x000e620008000800 */
[----:B--2---:R-:W-:-:S02]  /*1640*/  UIADD3 UR5, UPT, UPT, UR6, 0xf, URZ ;  /* 0x0000000f06057890 */ /* 0x004fc4000fffe0ff */
[----:B------:R-:W-:Y:S02]  /*1650*/  UIADD3 UR44, UPT, UPT, UR6, 0x1e, URZ ;  /* 0x0000001e062c7890 */ /* 0x000fe4000fffe0ff */
[----:B------:R-:W-:-:S04]  /*1660*/  USHF.R.S32.HI UR4, URZ, 0x1f, UR5 ;  /* 0x0000001fff047899 */ /* 0x000fc80008011405 */
[----:B------:R-:W-:Y:S02]  /*1670*/  ULEA.HI UR4, UR4, UR5, URZ, 0x4 ;  /* 0x0000000504047291 */ /* 0x000fe4000f8f20ff */
[----:B------:R-:W-:Y:S02]  /*1680*/  UIADD3 UR5, UPT, UPT, UR6, -0x1, URZ ;  /* 0xffffffff06057890 */ /* 0x000fe4000fffe0ff */
[----:B------:R-:W-:Y:S02]  /*1690*/  USHF.R.S32.HI UR42, URZ, 0x4, UR4 ;  /* 0x00000004ff2a7899 */ /* 0x000fe40008011404 */
[----:B------:R-:W-:Y:S02]  /*16a0*/  UISETP.GE.U32.AND UP1, UPT, UR5, -0x1f, UPT ;  /* 0xffffffe10500788c */ /* 0x000fe4000bf26070 */
[----:B------:R-:W-:Y:S01]  /*16b0*/  UISETP.LT.U32.AND UP0, UPT, UR42, 0xa, UPT ;  /* 0x0000000a2a00788c */ /* 0x000fe2000bf01070 */
[----:B------:R-:W-:-:S03]  /*16c0*/  UMOV UR6, URZ ;  /* 0x000000ff00067c82 */ /* 0x000fc60008000000 */
[----:B------:R-:W-:-:S04]  /*16d0*/  USEL UR41, UR42, 0xa, UP0 ;  /* 0x0000000a2a297887 */ /* 0x000fc80008000000 */
[----:B------:R-:W-:Y:S02]  /*16e0*/  UIADD3 UR14, UPT, UPT, UR41, -0x1, URZ ;  /* 0xffffffff290e7890 */ /* 0x000fe4000fffe0ff */
[----:B------:R-:W-:Y:S02]  /*16f0*/  @UP1 UIADD3 UR14, UPT, UPT, UR41, URZ, URZ ;  /* 0x000000ff290e1290 */ /* 0x000fe4000fffe0ff */
[----:B------:R-:W-:Y:S02]  /*1700*/  UIADD3 UR43, UPT, UPT, UR42, -UR41, URZ ;  /* 0x800000292a2b7290 */ /* 0x000fe4000fffe0ff */
[----:B-1-34-:R-:W-:-:S12]  /*1710*/  UIADD3 UR14, UPT, UPT, UR14, 0x1, URZ ;  /* 0x000000010e0e7890 */ /* 0x01afd8000fffe0ff */
.L_x_36:
[----:B------:R-:W-:Y:S01]  /*1720*/  UISETP.NE.AND UP0, UPT, UR15, URZ, UPT ;  /* 0x000000ff0f00728c */ /* 0x000fe2000bf05270 */
[----:B------:R-:W1:Y:S08]  /*1730*/  S2UR UR15, SR_CgaCtaId ;  /* 0x00000000000f79c3 */ /* 0x000e700000008800 */
[----:B------:R-:W-:Y:S05]  /*1740*/  BRA.U UP0, `(.L_x_19) ;  /* 0x0000000100347547 */ /* 0x000fea000b800000 */
[----:B------:R-:W2:Y:S01]  /*1750*/  S2R R0, SR_CgaCtaId ;  /* 0x0000000000007919 */ /* 0x000ea20000008800 */
[----:B------:R-:W-:-:S04]  /*1760*/  MOV R2, 0x400 ;  /* 0x0000040000027802 */ /* 0x000fc80000000f00 */
[----:B--2---:R-:W-:Y:S02]  /*1770*/  LEA R0, R0, R2, 0x18 ;  /* 0x0000000200007211 */ /* 0x004fe400078ec0ff */
[----:B------:R-:W-:-:S03]  /*1780*/  SHF.L.U32 R2, R8, 0x1f, RZ ;  /* 0x0000001f08027819 */ /* 0x000fc600000006ff */
[----:B------:R-:W-:-:S04]  /*1790*/  IMAD R0, R9, 0x8, R0 ;  /* 0x0000000809007824 */ /* 0x000fc800078e0200 */
[----:B------:R-:W2:Y:S02]  /*17a0*/  SYNCS.PHASECHK.TRANS64.TRYWAIT P0, [R0+URZ+0x120], R2 ;  /* 0x00012002000075a7 */ /* 0x000ea400080011ff */
[----:B--2---:R-:W-:Y:S05]  /*17b0*/  @!P0 BRA `(.L_x_20) ;  /* 0x000000ac00248947 */ /* 0x004fea0003800000 */
.L_x_113:
[----:B------:R-:W-:Y:S01]  /*17c0*/  VIADD R9, R9, 0x1 ;  /* 0x0000000109097836 */ /* 0x000fe20000000000 */
[----:B------:R2:W-:Y:S04]  /*17d0*/  SYNCS.ARRIVE.TRANS64.A1T0 RZ, [R0+URZ+0x110], RZ ;  /* 0x000110ff00ff79a7 */ /* 0x0005e800081000ff */
[----:B------:R-:W-:-:S04]  /*17e0*/  ISETP.NE.AND P0, PT, R9, 0x2, PT ;  /* 0x000000020900780c */ /* 0x000fc80003f05270 */
[----:B------:R-:W-:Y:S02]  /*17f0*/  SEL R9, R9, RZ, P0 ;  /* 0x000000ff09097207 */ /* 0x000fe40000000000 */
[----:B--2---:R-:W-:-:S04]  /*1800*/  SEL R0, RZ, 0x1, P0 ;  /* 0x00000001ff007807 */ /* 0x004fc80000000000 */
[----:B------:R-:W-:-:S07]  /*1810*/  LOP3.LUT R8, R8, R0, RZ, 0x3c, !PT ;  /* 0x0000000008087212 */ /* 0x000fce00078e3cff */
.L_x_19:
[----:B------:R-:W-:Y:S01]  /*1820*/  UMOV UR4, 0x400 ;  /* 0x0000040000047882 */ /* 0x000fe20000000000 */
[----:B------:R-:W-:Y:S01]  /*1830*/  SHF.L.U32 R0, R12, 0x1f, RZ ;  /* 0x0000001f0c007819 */ /* 0x000fe200000006ff */
[----:B-1----:R-:W-:Y:S02]  /*1840*/  ULEA UR4, UR15, UR4, 0x18 ;  /* 0x000000040f047291 */ /* 0x002fe4000f8ec0ff */
[----:B------:R-:W-:Y:S02]  /*1850*/  UISETP.GE.U32.AND UP0, UPT, UR44, 0x1f, UPT ;  /* 0x0000001f2c00788c */ /* 0x000fe4000bf06070 */
[----:B------:R-:W-:Y:S02]  /*1860*/  ULEA UR5, UR6, UR4, 0x3 ;  /* 0x0000000406057291 */ /* 0x000fe4000f8e18ff */
[----:B------:R-:W-:Y:S02]  /*1870*/  USHF.L.U32 UR35, UR46, 0x7, URZ ;  /* 0x000000072e237899 */ /* 0x000fe400080006ff */
[----:B------:R-:W-:Y:S01]  /*1880*/  UIMAD UR11, UR47, 0xe0, URZ ;  /* 0x000000e02f0b78a4 */ /* 0x000fe2000f8e02ff */
[----:B------:R-:W-:-:S04]  /*1890*/  UMOV UR13, URZ ;  /* 0x000000ff000d7c82 */ /* 0x000fc80008000000 */
[----:B------:R1:W2:Y:S01]  /*18a0*/  SYNCS.PHASECHK.TRANS64.TRYWAIT P0, [UR5+0x50], R0 ;  /* 0x00005000ff0075a7 */ /* 0x0002a20008001105 */
[----:B------:R-:W-:Y:S06]  /*18b0*/  BRA.U !UP0, `(.L_x_21) ;  /* 0x0000000108a87547 */ /* 0x000fec000b800000 */
[----:B------:R-:W-:Y:S01]  /*18c0*/  UMOV UR7, URZ ;  /* 0x000000ff00077c82 */ /* 0x000fe20008000000 */
[----:B------:R-:W-:-:S05]  /*18d0*/  UMOV UR5, UR6 ;  /* 0x0000000600057c82 */ /* 0x000fca0008000000 */
.L_x_26:
[----:B--2---:R-:W-:Y:S01]  /*18e0*/  @!P3 MOV R2, 0x2c00 ;  /* 0x00002c000002b802 */ /* 0x004fe20000000f00 */
[----:B---3--:R-:W-:Y:S01]  /*18f0*/  ULEA UR33, UR5, UR4, 0x3 ;  /* 0x0000000405217291 */ /* 0x008fe2000f8e18ff */
[----:B--2-4-:R-:W-:Y:S11]  /*1900*/  @P0 BRA `(.L_x_22) ;  /* 0x00000000000c0947 */ /* 0x014ff60003800000 */
[----:B------:R-:W-:Y:S04]  /*1910*/  SHF.L.U32 R3, R12, 0x1f, RZ ;  /* 0x0000001f0c037819 */ /* 0x000fe800000006ff */
[----:B------:R-:W2:Y:S02]  /*1920*/  SYNCS.PHASECHK.TRANS64.TRYWAIT P0, [UR33+0x50], R3 ;  /* 0x00005003ff0075a7 */ /* 0x000ea40008001121 */
[----:B--2---:R-:W-:Y:S05]  /*1930*/  @!P0 BRA `(.L_x_23) ;  /* 0x000000a800d88947 */ /* 0x004fea0003800000 */
.L_x_22:
[----:B------:R2:W-:Y:S01]  /*1940*/  @!P3 SYNCS.ARRIVE.TRANS64 RZ, [UR33], R2 ;  /* 0x00000002ffffb9a7 */ /* 0x0005e20008000021 */
[----:B------:R-:W-:Y:S04]  /*1950*/  BSSY.RECONVERGENT B0, `(.L_x_24) ;  /* 0x0000003000007945 */ /* 0x000fe80003800200 */
[----:B------:R-:W-:Y:S05]  /*1960*/  @P2 BRA `(.L_x_25) ;  /* 0x0000000000042947 */ /* 0x000fea0003800000 */
[----:B------:R-:W-:Y:S05]  /*1970*/  BPT.TRAP 0x1 ;  /* 0x000000040000795c */ /* 0x000fea0000300000 */
.L_x_25:
[----:B------:R-:W-:Y:S05]  /*1980*/  BSYNC.RECONVERGENT B0 ;  /* 0x0000000000007941 */ /* 0x000fea0003800200 */
.L_x_24:
[----:B------:R-:W-:Y:S02]  /*1990*/  UIADD3 UR6, UPT, UPT, UR5, 0x1, URZ ;  /* 0x0000000105067890 */ /* 0x000fe4000fffe0ff */
[----:B------:R-:W-:Y:S02]  /*19a0*/  UIADD3 UR18, UP1, UPT, UR28, 0x80, URZ ;  /* 0x000000801c127890 */ /* 0x000fe4000ff3e0ff */
[----:B------:R-:W-:Y:S02]  /*19b0*/  UISETP.NE.AND UP0, UPT, UR6, 0xa, UPT ;  /* 0x0000000a0600788c */ /* 0x000fe4000bf05270 */
[----:B------:R-:W-:Y:S02]  /*19c0*/  ULEA UR32, UR5, UR4, 0xc ;  /* 0x0000000405207291 */ /* 0x000fe4000f8e60ff */
[----:B------:R-:W-:Y:S02]  /*19d0*/  USEL UR9, URZ, 0x1, UP0 ;  /* 0x00000001ff097887 */ /* 0x000fe40008000000 */
[----:B------:R-:W-:Y:S02]  /*19e0*/  USEL UR6, UR6, URZ, UP0 ;  /* 0x000000ff06067287 */ /* 0x000fe40008000000 */
[----:B------:R-:W-:Y:S02]  /*19f0*/  USHF.L.U32 UR34, UR7, 0x4, URZ ;  /* 0x0000000407227899 */ /* 0x000fe400080006ff */
[----:B------:R-:W-:Y:S01]  /*1a00*/  ULEA UR8, UR6, UR4, 0x3 ;  /* 0x0000000406087291 */ /* 0x000fe2000f8e18ff */
[----:B------:R-:W-:Y:S01]  /*1a10*/  LOP3.LUT R12, R12, UR9, RZ, 0x3c, !PT ;  /* 0x000000090c0c7c12 */ /* 0x000fe2000f8e3cff */
[----:B------:R-:W-:Y:S02]  /*1a20*/  UIADD3.X UR19, UPT, UPT, URZ, UR29, URZ, UP1, !UPT ;  /* 0x0000001dff137290 */ /* 0x000fe40008ffe4ff */
[----:B------:R-:W-:Y:S01]  /*1a30*/  UIADD3 UR32, UPT, UPT, UR32, 0x1c400, URZ ;  /* 0x0001c40020207890 */ /* 0x000fe2000fffe0ff */
[----:B-1----:R-:W-:Y:S01]  /*1a40*/  SHF.L.U32 R0, R12, 0x1f, RZ ;  /* 0x0000001f0c007819 */ /* 0x002fe200000006ff */
[----:B------:R-:W-:Y:S02]  /*1a50*/  UIADD3 UR16, UP0, UPT, UR28, 0x180, URZ ;  /* 0x000001801c107890 */ /* 0x000fe4000ff1e0ff */
[----:B------:R-:W-:Y:S01]  /*1a60*/  UIADD3 UR7, UPT, UPT, UR7, 0x1, URZ ;  /* 0x0000000107077890 */ /* 0x000fe2000fffe0ff */
[----:B------:R3:W4:Y:S01]  /*1a70*/  SYNCS.PHASECHK.TRANS64.TRYWAIT P0, [UR8+0x50], R0 ;  /* 0x00005000ff0075a7 */ /* 0x0007220008001108 */
[----:B------:R-:W-:Y:S01]  /*1a80*/  UIMAD UR8, UR5, 0x1c00, UR4 ;  /* 0x00001c00050878a4 */ /* 0x000fe2000f8e0204 */
[----:B------:R-:W-:Y:S01]  /*1a90*/  UMOV UR22, 0x0 ;  /* 0x0000000000167882 */ /* 0x000fe20000000000 */
[----:B------:R-:W-:Y:S02]  /*1aa0*/  UMOV UR23, 0x10000000 ;  /* 0x1000000000177882 */ /* 0x000fe40000000000 */
[----:B------:R-:W-:Y:S01]  /*1ab0*/  UIADD3 UR8, UPT, UPT, UR8, 0x26400, URZ ;  /* 0x0002640008087890 */ /* 0x000fe2000fffe0ff */
[----:B------:R3:W-:Y:S01]  /*1ac0*/  UTMALDG.3D [UR32], [UR18], desc[UR22] ;  /* 0x00001620120075b4 */ /* 0x0007e20008011000 */
[----:B------:R-:W-:Y:S01]  /*1ad0*/  UIADD3.X UR17, UPT, UPT, URZ, UR29, URZ, UP0, !UPT ;  /* 0x0000001dff117290 */ /* 0x000fe200087fe4ff */
[----:B------:R-:W-:Y:S01]  /*1ae0*/  UMOV UR12, UR36 ;  /* 0x00000024000c7c82 */ /* 0x000fe20008000000 */
[----:B------:R-:W-:Y:S01]  /*1af0*/  UMOV UR9, UR33 ;  /* 0x0000002100097c82 */ /* 0x000fe20008000000 */
[----:B------:R-:W-:Y:S01]  /*1b00*/  UMOV UR10, UR34 ;  /* 0x00000022000a7c82 */ /* 0x000fe20008000000 */
[----:B------:R-:W-:Y:S01]  /*1b10*/  UISETP.NE.AND UP0, UPT, UR7, UR14, UPT ;  /* 0x0000000e0700728c */ /* 0x000fe2000bf05270 */
[----:B------:R-:W-:Y:S01]  /*1b20*/  UMOV UR13, UR14 ;  /* 0x0000000e000d7c82 */ /* 0x000fe20008000000 */
[----:B------:R-:W-:Y:S03]  /*1b30*/  UMOV UR5, UR6 ;  /* 0x0000000600057c82 */ /* 0x000fe60008000000 */
[----:B------:R3:W-:Y:S04]  /*1b40*/  UTMALDG.3D [UR8], [UR16], desc[UR22] ;  /* 0x00001608100075b4 */ /* 0x0007e80008011000 */
[----:B------:R-:W-:Y:S05]  /*1b50*/  BRA.U UP0, `(.L_x_26) ;  /* 0xfffffffd00607547 */ /* 0x000fea000b83ffff */
.L_x_21:
[----:B------:R-:W-:Y:S01]  /*1b60*/  ULEA UR5, UR6, UR4, 0x3 ;  /* 0x0000000406057291 */ /* 0x000fe2000f8e18ff */
[----:B-1-3--:R-:W-:Y:S01]  /*1b70*/  SHF.L.U32 R0, R12, 0x1f, RZ ;  /* 0x0000001f0c007819 */ /* 0x00afe200000006ff */
[----:B------:R-:W-:Y:S01]  /*1b80*/  @!P1 SYNCS.ARRIVE.TRANS64.A1T0 RZ, [UR4+0xc8], RZ ;  /* 0x0000c8ffffff99a7 */ /* 0x000fe20008100004 */
[----:B------:R-:W-:-:S06]  /*1b90*/  UISETP.GT.AND UP0, UPT, UR42, UR41, UPT ;  /* 0x000000292a00728c */ /* 0x000fcc000bf04270 */
[----:B--2-4-:R1:W2:Y:S03]  /*1ba0*/  SYNCS.PHASECHK.TRANS64.TRYWAIT P0, [UR5+0x50], R0 ;  /* 0x00005000ff0075a7 */ /* 0x0142a60008001105 */
[----:B------:R-:W-:Y:S05]  /*1bb0*/  BRA.U !UP0, `(.L_x_27) ;  /* 0x0000000108ac7547 */ /* 0x000fea000b800000 */
[----:B------:R-:W-:Y:S01]  /*1bc0*/  UIADD3 UR26, UPT, UPT, UR43, UR13, URZ ;  /* 0x0000000d2b1a7290 */ /* 0x000fe2000fffe0ff */
[----:B------:R-:W-:-:S11]  /*1bd0*/  UMOV UR5, UR6 ;  /* 0x0000000600057c82 */ /* 0x000fd60008000000 */
.L_x_32:
[----:B--2---:R-:W-:Y:S01]  /*1be0*/  @!P3 MOV R2, 0x2c00 ;  /* 0x00002c000002b802 */ /* 0x004fe20000000f00 */
[----:B---3--:R-:W-:Y:S01]  /*1bf0*/  ULEA UR17, UR5, UR4, 0x3 ;  /* 0x0000000405117291 */ /* 0x008fe2000f8e18ff */
[----:B--2-4-:R-:W-:Y:S11]  /*1c00*/  @P0 BRA `(.L_x_28) ;  /* 0x00000000000c0947 */ /* 0x014ff60003800000 */
[----:B------:R-:W-:Y:S04]  /*1c10*/  SHF.L.U32 R3, R12, 0x1f, RZ ;  /* 0x0000001f0c037819 */ /* 0x000fe800000006ff */
[----:B------:R-:W2:Y:S02]  /*1c20*/  SYNCS.PHASECHK.TRANS64.TRYWAIT P0, [UR17+0x50], R3 ;  /* 0x00005003ff0075a7 */ /* 0x000ea40008001111 */
[----:B--2---:R-:W-:Y:S05]  /*1c30*/  @!P0 BRA `(.L_x_29) ;  /* 0x000000a800308947 */ /* 0x004fea0003800000 */
.L_x_28:
[----:B------:R2:W-:Y:S01]  /*1c40*/  @!P3 SYNCS.ARRIVE.TRANS64 RZ, [UR17], R2 ;  /* 0x00000002ffffb9a7 */ /* 0x0005e20008000011 */
[----:B------:R-:W-:Y:S04]  /*1c50*/  BSSY.RECONVERGENT B0, `(.L_x_30) ;  /* 0x0000003000007945 */ /* 0x000fe80003800200 */
[----:B------:R-:W-:Y:S05]  /*1c60*/  @P2 BRA `(.L_x_31) ;  /* 0x0000000000042947 */ /* 0x000fea0003800000 */
[----:B------:R-:W-:Y:S05]  /*1c70*/  BPT.TRAP 0x1 ;  /* 0x000000040000795c */ /* 0x000fea0000300000 */
.L_x_31:
[----:B------:R-:W-:Y:S05]  /*1c80*/  BSYNC.RECONVERGENT B0 ;  /* 0x0000000000007941 */ /* 0x000fea0003800200 */
.L_x_30:
[----:B------:R-:W-:Y:S02]  /*1c90*/  UIADD3 UR6, UPT, UPT, UR5, 0x1, URZ ;  /* 0x0000000105067890 */ /* 0x000fe4000fffe0ff */
[----:B------:R-:W-:Y:S02]  /*1ca0*/  ULEA UR16, UR5, UR4, 0xc ;  /* 0x0000000405107291 */ /* 0x000fe4000f8e60ff */
[----:B------:R-:W-:Y:S02]  /*1cb0*/  UISETP.NE.AND UP0, UPT, UR6, 0xa, UPT ;  /* 0x0000000a0600788c */ /* 0x000fe4000bf05270 */
[----:B------:R-:W-:Y:S02]  /*1cc0*/  UIADD3 UR24, UP1, UPT, UR28, 0x80, URZ ;  /* 0x000000801c187890 */ /* 0x000fe4000ff3e0ff */
[----:B------:R-:W-:Y:S02]  /*1cd0*/  USEL UR8, URZ, 0x1, UP0 ;  /* 0x00000001ff087887 */ /* 0x000fe40008000000 */
[----:B------:R-:W-:Y:S02]  /*1ce0*/  USEL UR6, UR6, URZ, UP0 ;  /* 0x000000ff06067287 */ /* 0x000fe40008000000 */
[----:B------:R-:W-:Y:S02]  /*1cf0*/  USHF.L.U32 UR18, UR13, 0x4, URZ ;  /* 0x000000040d127899 */ /* 0x000fe400080006ff */
[----:B------:R-:W-:Y:S01]  /*1d00*/  ULEA UR7, UR6, UR4, 0x3 ;  /* 0x0000000406077291 */ /* 0x000fe2000f8e18ff */
[----:B------:R-:W-:Y:S01]  /*1d10*/  LOP3.LUT R12, R12, UR8, RZ, 0x3c, !PT ;  /* 0x000000080c0c7c12 */ /* 0x000fe2000f8e3cff */
[----:B------:R-:W-:Y:S02]  /*1d20*/  UIADD3 UR16, UPT, UPT, UR16, 0x1c400, URZ ;  /* 0x0001c40010107890 */ /* 0x000fe4000fffe0ff */
[----:B------:R-:W-:Y:S01]  /*1d30*/  UIADD3.X UR25, UPT, UPT, URZ, UR29, URZ, UP1, !UPT ;  /* 0x0000001dff197290 */ /* 0x000fe20008ffe4ff */
[----:B-1----:R-:W-:Y:S01]  /*1d40*/  SHF.L.U32 R0, R12, 0x1f, RZ ;  /* 0x0000001f0c007819 */ /* 0x002fe200000006ff */
[----:B------:R-:W-:Y:S02]  /*1d50*/  UIMAD UR8, UR5, 0x1c00, UR4 ;  /* 0x00001c00050878a4 */ /* 0x000fe4000f8e0204 */
[----:B------:R-:W-:Y:S01]  /*1d60*/  UIADD3 UR22, UP0, UPT, UR28, 0x180, URZ ;  /* 0x000001801c167890 */ /* 0x000fe2000ff1e0ff */
[----:B------:R3:W4:Y:S01]  /*1d70*/  SYNCS.PHASECHK.TRANS64.TRYWAIT P0, [UR7+0x50], R0 ;  /* 0x00005000ff0075a7 */ /* 0x0007220008001107 */
[----:B------:R-:W-:Y:S01]  /*1d80*/  UIADD3 UR8, UPT, UPT, UR8, 0x26400, URZ ;  /* 0x0002640008087890 */ /* 0x000fe2000fffe0ff */
[----:B------:R-:W-:Y:S01]  /*1d90*/  UMOV UR30, 0x0 ;  /* 0x00000000001e7882 */ /* 0x000fe20000000000 */
[----:B------:R-:W-:Y:S01]  /*1da0*/  UMOV UR31, 0x10000000 ;  /* 0x10000000001f7882 */ /* 0x000fe20000000000 */
[----:B------:R-:W-:Y:S01]  /*1db0*/  UMOV UR19, UR35 ;  /* 0x0000002300137c82 */ /* 0x000fe20008000000 */
[----:B------:R-:W-:Y:S01]  /*1dc0*/  UMOV UR20, UR36 ;  /* 0x0000002400147c82 */ /* 0x000fe20008000000 */
[----:B------:R-:W-:Y:S01]  /*1dd0*/  UIADD3.X UR23, UPT, UPT, URZ, UR29, URZ, UP0, !UPT ;  /* 0x0000001dff177290 */ /* 0x000fe200087fe4ff */
[----:B------:R3:W-:Y:S01]  /*1de0*/  UTMALDG.3D [UR16], [UR24], desc[UR30] ;  /* 0x00001e10180075b4 */ /* 0x0007e20008011000 */
[----:B------:R-:W-:Y:S01]  /*1df0*/  UIADD3 UR13, UPT, UPT, UR13, 0x1, URZ ;  /* 0x000000010d0d7890 */ /* 0x000fe2000fffe0ff */
[----:B------:R-:W-:Y:S01]  /*1e00*/  UMOV UR12, UR36 ;  /* 0x00000024000c7c82 */ /* 0x000fe20008000000 */
[----:B------:R-:W-:Y:S01]  /*1e10*/  UMOV UR9, UR17 ;  /* 0x0000001100097c82 */ /* 0x000fe20008000000 */
[----:B------:R-:W-:Y:S01]  /*1e20*/  UMOV UR10, UR18 ;  /* 0x00000012000a7c82 */ /* 0x000fe20008000000 */
[----:B------:R-:W-:Y:S03]  /*1e30*/  UISETP.NE.AND UP0, UPT, UR13, UR26, UPT ;  /* 0x0000001a0d00728c */ /* 0x000fe6000bf05270 */
[----:B------:R3:W-:Y:S01]  /*1e40*/  UTMALDG.3D [UR8], [UR22], desc[UR30] ;  /* 0x00001e08160075b4 */ /* 0x0007e20008011000 */
[----:B------:R-:W-:Y:S05]  /*1e50*/  UMOV UR5, UR6 ;  /* 0x0000000600057c82 */ /* 0x000fea0008000000 */
[----:B------:R-:W-:Y:S05]  /*1e60*/  BRA.U UP0, `(.L_x_32) ;  /* 0xfffffffd005c7547 */ /* 0x000fea000b83ffff */
.L_x_27:
[C---:B------:R-:W-:Y:S01]  /*1e70*/  LEA R3, R11.reuse, UR4, 0x3 ;  /* 0x000000040b037c11 */ /* 0x040fe2000f8e18ff */
[----:B------:R-:W-:Y:S01]  /*1e80*/  NOP ;  /* 0x0000000000007918 */ /* 0x000fe20000000000 */
[----:B-1-3--:R-:W-:Y:S02]  /*1e90*/  SHF.L.U32 R0, R10, 0x1f, RZ ;  /* 0x0000001f0a007819 */ /* 0x00afe400000006ff */
[----:B------:R-:W-:Y:S02]  /*1ea0*/  LEA R4, R11, UR4, 0x4 ;  /* 0x000000040b047c11 */ /* 0x000fe4000f8e20ff */
[----:B--2-4-:R-:W1:Y:S02]  /*1eb0*/  SYNCS.PHASECHK.TRANS64.TRYWAIT P0, [R3+URZ+0xd0], R0 ;  /* 0x0000d000030075a7 */ /* 0x014e6400080011ff */
[----:B-1----:R-:W-:Y:S05]  /*1ec0*/  @!P0 BRA `(.L_x_33) ;  /* 0x000000a400a48947 */ /* 0x002fea0003800000 */
.L_x_116:
[----:B------:R-:W2:Y:S01]  /*1ed0*/  LDS.128 R4, [R4+0x140] ;  /* 0x0001400004047984 */ /* 0x000ea20000000c00 */
[----:B------:R-:W-:Y:S01]  /*1ee0*/  UISETP.GE.AND UP0, UPT, UR21, 0x1, UPT ;  /* 0x000000011500788c */ /* 0x000fe2000bf06270 */
[----:B------:R-:W-:Y:S01]  /*1ef0*/  @!PT LDS RZ, [RZ] ;  /* 0x00000000fffff984 */ /* 0x000fe20000000800 */
[----:B------:R-:W-:Y:S01]  /*1f00*/  @!PT LDS RZ, [RZ] ;  /* 0x00000000fffff984 */ /* 0x000fe20000000800 */
[----:B------:R-:W-:Y:S01]  /*1f10*/  @!PT LDS RZ, [RZ] ;  /* 0x00000000fffff984 */ /* 0x000fe20000000800 */
[----:B------:R-:W-:Y:S01]  /*1f20*/  @!PT LDS RZ, [RZ] ;  /* 0x00000000fffff984 */ /* 0x000fe20000000800 */
[----:B------:R3:W-:Y:S06]  /*1f30*/  MEMBAR.ALL.CTA ;  /* 0x0000000000007992 */ /* 0x0007ec0000008000 */
[----:B---3--:R-:W3:Y:S01]  /*1f40*/  FENCE.VIEW.ASYNC.S ;  /* 0x00000000000073c6 */ /* 0x008ee20000000000 */
[----:B--2---:R-:W-:-:S13]  /*1f50*/  LOP3.LUT P0, RZ, R6, 0x1, RZ, 0xc0, !PT ;  /* 0x0000000106ff7812 */ /* 0x004fda000780c0ff */
[----:B---3--:R-:W-:Y:S01]  /*1f60*/  VOTEU.ANY UP1, P0 ;  /* 0x0000000000ff7886 */ /* 0x008fe20000020100 */
[----:B------:R-:W-:-:S13]  /*1f70*/  PLOP3.LUT P0, PT, PT, PT, UP1, 0x80, 0x8 ;  /* 0x000000000008781c */ /* 0x000fda0003f0f018 */
[----:B-1----:R-:W-:Y:S02]  /*1f80*/  @P0 LOP3.LUT R0, R5, 0xffff, RZ, 0xc0, !PT ;  /* 0x0000ffff05000812 */ /* 0x002fe400078ec0ff */
[----:B------:R-:W-:Y:S02]  /*1f90*/  @P0 MOV R2, R4 ;  /* 0x0000000400020202 */ /* 0x000fe40000000f00 */
[----:B------:R-:W-:Y:S01]  /*1fa0*/  @P0 R2UR UR7, R0 ;  /* 0x00000000000702ca */ /* 0x000fe200000e0000 */
[----:B------:R-:W-:Y:S01]  /*1fb0*/  VIADD R0, R3, 0xe0 ;  /* 0x000000e003007836 */ /* 0x000fe20000000000 */
[----:B------:R-:W-:Y:S02]  /*1fc0*/  @P0 SHF.R.U32.HI R4, RZ, 0x10, R5 ;  /* 0x00000010ff040819 */ /* 0x000fe40000011605 */
[----:B------:R-:W-:Y:S02]  /*1fd0*/  @P0 R2UR UR8, R2 ;  /* 0x00000000020802ca */ /* 0x000fe400000e0000 */
[----:B------:R-:W-:-:S02]  /*1fe0*/  PRMT R0, RZ, 0x654, R0 ;  /* 0x00000654ff007816 */ /* 0x000fc40000000000 */
[----:B------:R-:W-:Y:S02]  /*1ff0*/  @P0 R2UR UR5, R4 ;  /* 0x00000000040502ca */ /* 0x000fe400000e0000 */
[----:B------:R1:W-:Y:S03]  /*2000*/  SYNCS.ARRIVE.TRANS64.RED.A1T0 RZ, [R0+URZ], RZ ;  /* 0x000000ff00ff79a7 */ /* 0x0003e600081004ff */
[----:B------:R-:W-:-:S04]  /*2010*/  @UP1 UMOV UR37, UR7 ;  /* 0x0000000700251c82 */ /* 0x000fc80008000000 */
[----:B------:R-:W-:-:S04]  /*2020*/  @UP1 UMOV UR38, UR8 ;  /* 0x0000000800261c82 */ /* 0x000fc80008000000 */
[----:B------:R-:W-:Y:S01]  /*2030*/  @UP1 UMOV UR36, UR5 ;  /* 0x0000000500241c82 */ /* 0x000fe20008000000 */
[----:B------:R-:W-:Y:S05]  /*2040*/  BRA.U !UP0, `(.L_x_34) ;  /* 0x0000000108d47547 */ /* 0x000fea000b800000 */
[----:B------:R-:W2:Y:S01]  /*2050*/  LDCU.128 UR24, c[0x0][0xb10] ;  /* 0x00016200ff1877ac */ /* 0x000ea20008000c00 */
[----:B------:R-:W3:Y:S01]  /*2060*/  LDCU UR22, c[0x0][0xb20] ;  /* 0x00016400ff1677ac */ /* 0x000ee20008000800 */
[----:B------:R-:W4:Y:S01]  /*2070*/  LDCU UR20, c[0x0][0xb0c] ;  /* 0x00016180ff1477ac */ /* 0x000f220008000800 */
[----:B------:R-:W1:Y:S01]  /*2080*/  LDCU.64 UR10, c[0x0][0xb28] ;  /* 0x00016500ff0a77ac */ /* 0x000e620008000a00 */
[----:B------:R-:W-:Y:S02]  /*2090*/  UISETP.NE.AND UP3, UPT, UR21, 0x1, UPT ;  /* 0x000000011500788c */ /* 0x000fe4000bf65270 */
[----:B--2---:R-:W-:Y:S02]  /*20a0*/  UIMAD.WIDE.U32 UR8, UR39, UR27, URZ ;  /* 0x0000001b270872a5 */ /* 0x004fe4000f8e00ff */
[----:B------:R-:W-:Y:S02]  /*20b0*/  UIMAD.WIDE.U32 UR12, UR40, UR24, URZ ;  /* 0x00000018280c72a5 */ /* 0x000fe4000f8e00ff */
[----:B------:R-:W-:-:S02]  /*20c0*/  UISETP.NE.AND UP0, UPT, UR26, 0x1, UPT ;  /* 0x000000011a00788c */ /* 0x000fc4000bf05270 */
[----:B------:R-:W-:Y:S01]  /*20d0*/  UIMAD.WIDE.U32 UR18, UR37, UR27, URZ ;  /* 0x0000001b251272a5 */ /* 0x000fe2000f8e00ff */
[----:B------:R-:W-:Y:S02]  /*20e0*/  UMOV UR8, UR9 ;  /* 0x0000000900087c82 */ /* 0x000fe40008000000 */
[----:B------:R-:W-:Y:S01]  /*20f0*/  UMOV UR5, UR13 ;  /* 0x0000000d00057c82 */ /* 0x000fe20008000000 */
[----:B---3--:R-:W-:Y:S02]  /*2100*/  USHF.R.U32.HI UR8, URZ, UR22, UR8 ;  /* 0x00000016ff087299 */ /* 0x008fe40008011608 */
[----:B----4-:R-:W-:Y:S02]  /*2110*/  UISETP.NE.AND UP2, UPT, UR20, 0x1, UPT ;  /* 0x000000011400788c */ /* 0x010fe4000bf45270 */
[----:B------:R-:W-:Y:S02]  /*2120*/  USHF.R.U32.HI UR5, URZ, UR25, UR5 ;  /* 0x00000019ff057299 */ /* 0x000fe40008011605 */
[----:B------:R-:W-:-:S02]  /*2130*/  USEL UR7, UR39, UR8, !UP0 ;  /* 0x0000000827077287 */ /* 0x000fc4000c000000 */
[----:B------:R-:W-:Y:S02]  /*2140*/  USEL UR8, UR40, UR5, !UP2 ;  /* 0x0000000528087287 */ /* 0x000fe4000d000000 */
[----:B-1----:R-:W-:Y:S01]  /*2150*/  UIMAD.WIDE.U32 UR12, UR7, UR10, URZ ;  /* 0x0000000a070c72a5 */ /* 0x002fe2000f8e00ff */
[----:B------:R-:W-:Y:S01]  /*2160*/  UMOV UR5, UR19 ;  /* 0x0000001300057c82 */ /* 0x000fe20008000000 */
[----:B------:R-:W-:Y:S02]  /*2170*/  UIMAD.WIDE.U32 UR16, UR38, UR24, URZ ;  /* 0x00000018261072a5 */ /* 0x000fe4000f8e00ff */
[----:B------:R-:W-:-:S03]  /*2180*/  UIMAD.WIDE.U32 UR18, UR8, UR10, URZ ;  /* 0x0000000a081272a5 */ /* 0x000fc6000f8e00ff */
[----:B------:R-:W-:Y:S01]  /*2190*/  UMOV UR12, UR13 ;  /* 0x0000000d000c7c82 */ /* 0x000fe20008000000 */
[----:B------:R-:W-:Y:S02]  /*21a0*/  USHF.R.U32.HI UR5, URZ, UR22, UR5 ;  /* 0x00000016ff057299 */ /* 0x000fe40008011605 */
[----:B------:R-:W-:Y:S01]  /*21b0*/  @UP3 USHF.R.U32.HI UR7, URZ, UR11, UR12 ;  /* 0x0000000bff073299 */ /* 0x000fe2000801160c */
[----:B------:R-:W-:Y:S01]  /*21c0*/  UMOV UR16, UR17 ;  /* 0x0000001100107c82 */ /* 0x000fe20008000000 */
[----:B------:R-:W-:Y:S01]  /*21d0*/  UMOV UR18, UR19 ;  /* 0x0000001300127c82 */ /* 0x000fe20008000000 */
[----:B------:R-:W-:Y:S02]  /*21e0*/  USHF.R.U32.HI UR25, URZ, UR25, UR16 ;  /* 0x00000019ff197299 */ /* 0x000fe40008011610 */
[----:B------:R-:W-:Y:S02]  /*21f0*/  USEL UR5, UR37, UR5, !UP0 ;  /* 0x0000000525057287 */ /* 0x000fe4000c000000 */
[----:B------:R-:W-:-:S02]  /*2200*/  @UP3 USHF.R.U32.HI UR8, URZ, UR11, UR18 ;  /* 0x0000000bff083299 */ /* 0x000fc40008011612 */
[----:B------:R-:W-:Y:S02]  /*2210*/  UIMAD UR9, UR21, UR7, URZ ;  /* 0x00000007150972a4 */ /* 0x000fe4000f8e02ff */
[----:B------:R-:W-:Y:S02]  /*2220*/  USEL UR7, UR38, UR25, !UP2 ;  /* 0x0000001926077287 */ /* 0x000fe4000d000000 */
[----:B------:R-:W-:Y:S02]  /*2230*/  UIMAD UR12, UR21, UR8, URZ ;  /* 0x00000008150c72a4 */ /* 0x000fe4000f8e02ff */
[----:B------:R-:W-:Y:S02]  /*2240*/  UISETP.GE.AND UP0, UPT, UR5, UR9, UPT ;  /* 0x000000090500728c */ /* 0x000fe4000bf06270 */
[----:B------:R-:W-:Y:S02]  /*2250*/  UIMAD.WIDE.U32 UR16, UR5, UR10, URZ ;  /* 0x0000000a051072a5 */ /* 0x000fe4000f8e00ff */
[----:B------:R-:W-:-:S02]  /*2260*/  UISETP.GE.OR UP0, UPT, UR7, UR12, UP0 ;  /* 0x0000000c0700728c */ /* 0x000fc40008706670 */
        /* <DEDUP_REMOVED lines=19> */
.L_x_34:
[----:B------:R-:W2:Y:S02]  /*23a0*/  LDCU UR5, c[0x0][0xb30] ;  /* 0x00016600ff0577ac */ /* 0x000ea40008000800 */
[----:B--2---:R-:W-:-:S09]  /*23b0*/  UISETP.NE.AND UP0, UPT, UR5, 0x1, UPT ;  /* 0x000000010500788c */ /* 0x004fd2000bf05270 */
[----:B------:R-:W-:Y:S05]  /*23c0*/  BRA.U UP0, `(.L_x_35) ;  /* 0x0000000100447547 */ /* 0x000fea000b800000 */
[----:B------:R-:W2:Y:S01]  /*23d0*/  LDCU.128 UR16, c[0x0][0xb10] ;  /* 0x00016200ff1077ac */ /* 0x000ea20008000c00 */
[----:B------:R-:W3:Y:S01]  /*23e0*/  LDCU UR12, c[0x0][0xb0c] ;  /* 0x00016180ff0c77ac */ /* 0x000ee20008000800 */
[----:B------:R-:W4:Y:S01]  /*23f0*/  LDCU UR13, c[0x0][0xb20] ;  /* 0x00016400ff0d77ac */ /* 0x000f220008000800 */
[----:B--2---:R-:W-:Y:S02]  /*2400*/  UIMAD.WIDE.U32 UR10, UR38, UR16, URZ ;  /* 0x00000010260a72a5 */ /* 0x004fe4000f8e00ff */
[----:B------:R-:W-:Y:S02]  /*2410*/  UIMAD.WIDE.U32 UR8, UR37, UR19, URZ ;  /* 0x00000013250872a5 */ /* 0x000fe4000f8e00ff */
[----:B---3--:R-:W-:Y:S02]  /*2420*/  UISETP.NE.AND UP2, UPT, UR12, 0x1, UPT ;  /* 0x000000010c00788c */ /* 0x008fe4000bf45270 */
[----:B------:R-:W-:Y:S01]  /*2430*/  UISETP.NE.AND UP0, UPT, UR18, 0x1, UPT ;  /* 0x000000011200788c */ /* 0x000fe2000bf05270 */
[----:B------:R-:W-:-:S02]  /*2440*/  UMOV UR7, UR11 ;  /* 0x0000000b00077c82 */ /* 0x000fc40008000000 */
[----:B------:R-:W-:Y:S01]  /*2450*/  UMOV UR5, UR9 ;  /* 0x0000000900057c82 */ /* 0x000fe20008000000 */
[----:B------:R-:W-:Y:S02]  /*2460*/  USHF.R.U32.HI UR7, URZ, UR17, UR7 ;  /* 0x00000011ff077299 */ /* 0x000fe40008011607 */
[----:B----4-:R-:W-:Y:S02]  /*2470*/  USHF.R.U32.HI UR5, URZ, UR13, UR5 ;  /* 0x0000000dff057299 */ /* 0x010fe40008011605 */
[----:B------:R-:W-:Y:S02]  /*2480*/  USEL UR7, UR38, UR7, !UP2 ;  /* 0x0000000726077287 */ /* 0x000fe4000d000000 */
[----:B------:R-:W-:-:S04]  /*2490*/  USEL UR5, UR37, UR5, !UP0 ;  /* 0x0000000525057287 */ /* 0x000fc8000c000000 */
[----:B------:R-:W-:Y:S02]  /*24a0*/  UIADD3 UR8, UPT, UPT, UR7, -UR5, URZ ;  /* 0x8000000507087290 */ /* 0x000fe4000fffe0ff */
[----:B------:R-:W-:Y:S02]  /*24b0*/  UIADD3 UR5, UPT, UPT, -UR7, UR5, URZ ;  /* 0x0000000507057290 */ /* 0x000fe4000fffe1ff */
[----:B------:R-:W-:Y:S02]  /*24c0*/  UIMAD UR37, UR8, UR18, UR37 ;  /* 0x00000012082572a4 */ /* 0x000fe4000f8e0225 */
[----:B------:R-:W-:-:S12]  /*24d0*/  UIMAD UR38, UR5, UR12, UR38 ;  /* 0x0000000c052672a4 */ /* 0x000fd8000f8e0226 */
.L_x_35:
[----:B------:R-:W-:Y:S01]  /*24e0*/  VIADD R11, R11, 0x1 ;  /* 0x000000010b0b7836 */ /* 0x000fe20000000000 */
[----:B------:R-:W-:Y:S01]  /*24f0*/  PLOP3.LUT P1, PT, PT, PT, PT, 0x80, 0x8 ;  /* 0x000000000008781c */ /* 0x000fe20003f2f070 */
[----:B------:R-:W-:Y:S02]  /*2500*/  UIADD3 UR46, UPT, UPT, UR38, UR61, URZ ;  /* 0x0000003d262e7290 */ /* 0x000fe4000fffe0ff */
[----:B------:R-:W-:Y:S01]  /*2510*/  UIADD3 UR47, UPT, UPT, UR37, UR60, URZ ;  /* 0x0000003c252f7290 */ /* 0x000fe2000fffe0ff */
[----:B------:R-:W-:-:S04]  /*2520*/  ISETP.NE.AND P0, PT, R11, 0x2, PT ;  /* 0x000000020b00780c */ /* 0x000fc80003f05270 */
[----:B-1----:R-:W-:Y:S02]  /*2530*/  SEL R0, RZ, 0x1, P0 ;  /* 0x00000001ff007807 */ /* 0x002fe40000000000 */
[----:B------:R-:W-:Y:S02]  /*2540*/  SEL R11, R11, RZ, P0 ;  /* 0x000000ff0b0b7207 */ /* 0x000fe40000000000 */
[----:B------:R-:W-:Y:S01]  /*2550*/  LOP3.LUT R10, R10, R0, RZ, 0x3c, !PT ;  /* 0x000000000a0a7212 */ /* 0x000fe200078e3cff */
[----:B------:R-:W-:Y:S06]  /*2560*/  BRA.U UP1, `(.L_x_36) ;  /* 0xfffffff1016c7547 */ /* 0x000fec000b83ffff */
[----:B------:R-:W-:Y:S01]  /*2570*/  UIADD3 UR7, UPT, UPT, UR4, 0x50, URZ ;  /* 0x0000005004077890 */ /* 0x000fe2000fffe0ff */
[----:B------:R-:W-:-:S03]  /*2580*/  SHF.L.U32 R2, R12, 0x1f, RZ ;  /* 0x0000001f0c027819 */ /* 0x000fc600000006ff */
[----:B------:R-:W-:-:S09]  /*2590*/  ULEA UR4, UR6, UR7, 0x3 ;  /* 0x0000000706047291 */ /* 0x000fd2000f8e18ff */
[----:B------:R-:W1:Y:S02]  /*25a0*/  SYNCS.PHASECHK.TRANS64.TRYWAIT P0, [UR4], R2 ;  /* 0x00000002ff0075a7 */ /* 0x000e640008001104 */
[----:B-1----:R-:W-:Y:S05]  /*25b0*/  @!P0 BRA `(.L_x_37) ;  /* 0x0000009c00fc8947 */ /* 0x002fea0003800000 */
.L_x_118:
[----:B------:R-:W-:-:S04]  /*25c0*/  UIADD3 UR4, UPT, UPT, UR6, 0x1, URZ ;  /* 0x0000000106047890 */ /* 0x000fc8000fffe0ff */
[----:B------:R-:W-:-:S04]  /*25d0*/  UISETP.NE.AND UP0, UPT, UR4, 0xa, UPT ;  /* 0x0000000a0400788c */ /* 0x000fc8000bf05270 */
[----:B------:R-:W-:Y:S02]  /*25e0*/  USEL UR6, URZ, 0x1, UP0 ;  /* 0x00000001ff067887 */ /* 0x000fe40008000000 */
[----:B------:R-:W-:-:S04]  /*25f0*/  USEL UR4, UR4, URZ, UP0 ;  /* 0x000000ff04047287 */ /* 0x000fc80008000000 */
[----:B------:R-:W-:Y:S01]  /*2600*/  ULEA UR5, UR4, UR7, 0x3 ;  /* 0x0000000704057291 */ /* 0x000fe2000f8e18ff */
[----:B-1----:R-:W-:-:S04]  /*2610*/  LOP3.LUT R2, R12, UR6, RZ, 0x3c, !PT ;  /* 0x000000060c027c12 */ /* 0x002fc8000f8e3cff */
[----:B------:R-:W-:-:S04]  /*2620*/  SHF.L.U32 R3, R2, 0x1f, RZ ;  /* 0x0000001f02037819 */ /* 0x000fc800000006ff */
[----:B------:R-:W1:Y:S02]  /*2630*/  SYNCS.PHASECHK.TRANS64.TRYWAIT P0, [UR5], R3 ;  /* 0x00000003ff0075a7 */ /* 0x000e640008001105 */
[----:B-1----:R-:W-:Y:S05]  /*2640*/  @!P0 BRA `(.L_x_38) ;  /* 0x0000009c00f08947 */ /* 0x002fea0003800000 */
.L_x_120:
[----:B------:R-:W-:-:S04]  /*2650*/  UIADD3 UR4, UPT, UPT, UR4, 0x1, URZ ;  /* 0x0000000104047890 */ /* 0x000fc8000fffe0ff */
[----:B------:R-:W-:-:S04]  /*2660*/  UISETP.NE.AND UP0, UPT, UR4, 0xa, UPT ;  /* 0x0000000a0400788c */ /* 0x000fc8000bf05270 */
[----:B------:R-:W-:Y:S02]  /*2670*/  USEL UR6, URZ, 0x1, UP0 ;  /* 0x00000001ff067887 */ /* 0x000fe40008000000 */
[----:B------:R-:W-:-:S04]  /*2680*/  USEL UR4, UR4, URZ, UP0 ;  /* 0x000000ff04047287 */ /* 0x000fc80008000000 */
[----:B------:R-:W-:Y:S01]  /*2690*/  ULEA UR5, UR4, UR7, 0x3 ;  /* 0x0000000704057291 */ /* 0x000fe2000f8e18ff */
[----:B------:R-:W-:-:S04]  /*26a0*/  LOP3.LUT R2, R2, UR6, RZ, 0x3c, !PT ;  /* 0x0000000602027c12 */ /* 0x000fc8000f8e3cff */
[----:B-1----:R-:W-:-:S04]  /*26b0*/  SHF.L.U32 R3, R2, 0x1f, RZ ;  /* 0x0000001f02037819 */ /* 0x002fc800000006ff */
[----:B------:R-:W1:Y:S02]  /*26c0*/  SYNCS.PHASECHK.TRANS64.TRYWAIT P0, [UR5], R3 ;  /* 0x00000003ff0075a7 */ /* 0x000e640008001105 */
[----:B-1----:R-:W-:Y:S05]  /*26d0*/  @!P0 BRA `(.L_x_39) ;  /* 0x0000009c00e48947 */ /* 0x002fea0003800000 */
.L_x_122:
        /* <DEDUP_REMOVED lines=9> */
.L_x_124:
        /* <DEDUP_REMOVED lines=9> */
.L_x_126:
        /* <DEDUP_REMOVED lines=9> */
.L_x_128:
        /* <DEDUP_REMOVED lines=9> */
.L_x_130:
        /* <DEDUP_REMOVED lines=9> */
.L_x_132:
        /* <DEDUP_REMOVED lines=9> */
.L_x_134:
[----:B------:R-:W-:-:S04]  /*2a40*/  UIADD3 UR4, UPT, UPT, UR4, 0x1, URZ ;  /* 0x0000000104047890 */ /* 0x000fc8000fffe0ff */
[----:B------:R-:W-:-:S04]  /*2a50*/  UISETP.NE.AND UP0, UPT, UR4, 0xa, UPT ;  /* 0x0000000a0400788c */ /* 0x000fc8000bf05270 */
[----:B------:R-:W-:Y:S02]  /*2a60*/  USEL UR5, URZ, 0x1, UP0 ;  /* 0x00000001ff057887 */ /* 0x000fe40008000000 */
[----:B------:R-:W-:-:S04]  /*2a70*/  USEL UR4, UR4, URZ, UP0 ;  /* 0x000000ff04047287 */ /* 0x000fc80008000000 */
[----:B------:R-:W-:Y:S01]  /*2a80*/  ULEA UR4, UR4, UR7, 0x3 ;  /* 0x0000000704047291 */ /* 0x000fe2000f8e18ff */
[----:B------:R-:W-:-:S04]  /*2a90*/  LOP3.LUT R2, R2, UR5, RZ, 0x3c, !PT ;  /* 0x0000000502027c12 */ /* 0x000fc8000f8e3cff */
[----:B------:R-:W-:Y:S01]  /*2aa0*/  SHF.L.U32 R2, R2, 0x1f, RZ ;  /* 0x0000001f02027819 */ /* 0x000fe200000006ff */
[----:B-1----:R-:W-:-:S07]  /*2ab0*/  IMAD.U32 R0, RZ, RZ, UR4 ;  /* 0x00000004ff007e24 */ /* 0x002fce000f8e00ff */
.L_x_46:
[----:B-1----:R1:W2:Y:S02]  /*2ac0*/  SYNCS.PHASECHK.TRANS64.TRYWAIT P0, [R0+URZ], R2 ;  /* 0x00000002000075a7 */ /* 0x0022a400080011ff */
[----:B--2---:R-:W-:Y:S05]  /*2ad0*/  @!P0 NANOSLEEP.SYNCS 0x989680 ;  /* 0x009896800000895d */ /* 0x004fea0003900000 */
[----:B------:R-:W2:Y:S02]  /*2ae0*/  @!P0 SYNCS.PHASECHK.TRANS64 P0, [R0+URZ], R2 ;  /* 0x00000002000085a7 */ /* 0x000ea400080010ff */
[----:B--2---:R-:W-:Y:S05]  /*2af0*/  @P0 EXIT ;  /* 0x000000000000094d */ /* 0x004fea0003800000 */
[----:B------:R-:W-:Y:S05]  /*2b00*/  BRA `(.L_x_46) ;  /* 0xfffffffc00ec7947 */ /* 0x000fea000383ffff */
.L_x_18:
[----:B------:R-:W-:-:S04]  /*2b10*/  UISETP.NE.AND UP0, UPT, UR15, URZ, UPT ;  /* 0x000000ff0f00728c */ /* 0x000fc8000bf05270 */
[----:B------:R-:W-:-:S09]  /*2b20*/  UISETP.NE.OR UP0, UPT, UR18, 0x1, UP0 ;  /* 0x000000011200788c */ /* 0x000fd20008705670 */
[----:B------:R-:W-:Y:S05]  /*2b30*/  BRA.U UP0, `(.L_x_47) ;  /* 0x0000000500487547 */ /* 0x000fea000b800000 */
[----:B------:R-:W-:Y:S01]  /*2b40*/  ISETP.NE.AND P2, PT, R0, RZ, PT ;  /* 0x000000ff0000720c */ /* 0x000fe20003f45270 */
[----:B------:R-:W-:Y:S01]  /*2b50*/  IMAD.MOV.U32 R12, RZ, RZ, 0x1 ;  /* 0x00000001ff0c7424 */ /* 0x000fe200078e00ff */
[----:B------:R-:W-:Y:S02]  /*2b60*/  CS2R R10, SRZ ;  /* 0x00000000000a7805 */ /* 0x000fe4000001ff00 */
[----:B------:R-:W-:Y:S01]  /*2b70*/  CS2R R8, SRZ ;  /* 0x0000000000087805 */ /* 0x000fe2000001ff00 */
[----:B------:R-:W-:Y:S01]  /*2b80*/  UMOV UR4, 0x400 ;  /* 0x0000040000047882 */ /* 0x000fe20000000000 */
[----:B------:R-:W-:Y:S01]  /*2b90*/  UMOV UR5, URZ ;  /* 0x000000ff00057c82 */ /* 0x000fe20008000000 */
[----:B------:R-:W-:-:S12]  /*2ba0*/  ULEA UR15, UR15, UR4, 0x18 ;  /* 0x000000040f0f7291 */ /* 0x000fd8000f8ec0ff */
.L_x_51:
[----:B------:R-:W-:Y:S02]  /*2bb0*/  LEA R2, R8, UR15, 0x3 ;  /* 0x0000000f08027c11 */ /* 0x000fe4000f8e18ff */
[----:B------:R-:W-:-:S03]  /*2bc0*/  SHF.L.U32 R4, R9, 0x1f, RZ ;  /* 0x0000001f09047819 */ /* 0x000fc600000006ff */
[----:B------:R-:W-:Y:S01]  /*2bd0*/  VIADD R5, R2, 0x120 ;  /* 0x0000012002057836 */ /* 0x000fe20000000000 */
[----:B------:R-:W2:Y:S02]  /*2be0*/  SYNCS.PHASECHK.TRANS64.TRYWAIT P0, [R2+URZ+0x110], R4 ;  /* 0x00011004020075a7 */ /* 0x000ea400080011ff */
[----:B--2---:R-:W-:Y:S05]  /*2bf0*/  @!P0 BRA `(.L_x_48) ;  /* 0x0000009c00448947 */ /* 0x004fea0003800000 */
.L_x_135:
[----:B------:R-:W-:Y:S01]  /*2c00*/  ULEA UR4, UR5, UR15, 0x3 ;  /* 0x0000000f05047291 */ /* 0x000fe2000f8e18ff */
[----:B--2---:R-:W-:Y:S01]  /*2c10*/  PRMT R2, RZ, 0x654, R5 ;  /* 0x00000654ff027816 */ /* 0x004fe20000000005 */
[----:B------:R-:W-:Y:S01]  /*2c20*/  @!P2 IMAD.MOV.U32 R4, RZ, RZ, 0x10 ;  /* 0x00000010ff04a424 */ /* 0x000fe200078e00ff */
[----:B------:R-:W-:Y:S01]  /*2c30*/  SHF.L.U32 R5, R12, 0x1f, RZ ;  /* 0x0000001f0c057819 */ /* 0x000fe200000006ff */
[----:B------:R-:W-:Y:S01]  /*2c40*/  UIADD3 UR6, UPT, UPT, UR4, 0xd0, URZ ;  /* 0x000000d004067890 */ /* 0x000fe2000fffe0ff */
[----:B------:R2:W-:Y:S05]  /*2c50*/  SYNCS.ARRIVE.TRANS64.RED.A1T0 RZ, [R2+URZ], RZ ;  /* 0x000000ff02ff79a7 */ /* 0x0005ea00081004ff */
[----:B------:R-:W-:Y:S01]  /*2c60*/  IMAD.U32 R6, RZ, RZ, UR6 ;  /* 0x00000006ff067e24 */ /* 0x000fe2000f8e00ff */
[----:B------:R-:W3:Y:S04]  /*2c70*/  SYNCS.PHASECHK.TRANS64.TRYWAIT P0, [UR4+0xe0], R5 ;  /* 0x0000e005ff0075a7 */ /* 0x000ee80008001104 */
[----:B------:R-:W-:Y:S01]  /*2c80*/  PRMT R6, R0, 0x654, R6 ;  /* 0x0000065400067816 */ /* 0x000fe20000000006 */
[----:B--23--:R-:W-:Y:S06]  /*2c90*/  @!P0 BRA `(.L_x_49) ;  /* 0x0000009c00308947 */ /* 0x00cfec0003800000 */
.L_x_137:
[----:B------:R-:W-:Y:S01]  /*2ca0*/  ULEA UR6, UR5, UR15, 0x4 ;  /* 0x0000000f05067291 */ /* 0x000fe2000f8e20ff */
[----:B------:R-:W-:Y:S01]  /*2cb0*/  SEL R3, R6, R3, !P2 ;  /* 0x0000000306037207 */ /* 0x000fe20005000000 */
[----:B------:R-:W-:Y:S01]  /*2cc0*/  UIADD3 UR7, UPT, UPT, UR4, 0xd0, URZ ;  /* 0x000000d004077890 */ /* 0x000fe2000fffe0ff */
[----:B--2---:R-:W-:Y:S01]  /*2cd0*/  LEA R2, R11, UR15, 0x3 ;  /* 0x0000000f0b027c11 */ /* 0x004fe2000f8e18ff */
[----:B------:R-:W-:Y:S01]  /*2ce0*/  UIADD3 UR6, UPT, UPT, UR6, 0x140, URZ ;  /* 0x0000014006067890 */ /* 0x000fe2000fffe0ff */
[----:B------:R2:W-:Y:S01]  /*2cf0*/  @!P2 SYNCS.ARRIVE.TRANS64.RED RZ, [R3+URZ], R4 ;  /* 0x0000000403ffa9a7 */ /* 0x0005e200080004ff */
[----:B------:R-:W-:Y:S01]  /*2d00*/  UIADD3 UR4, UPT, UPT, UR5, 0x1, URZ ;  /* 0x0000000105047890 */ /* 0x000fe2000fffe0ff */
[----:B------:R-:W-:-:S03]  /*2d10*/  VIADD R8, R8, 0x1 ;  /* 0x0000000108087836 */ /* 0x000fc60000000000 */
[----:B------:R-:W-:Y:S02]  /*2d20*/  UISETP.NE.AND UP0, UPT, UR4, 0x2, UPT ;  /* 0x000000020400788c */ /* 0x000fe4000bf05270 */
[----:B------:R-:W-:Y:S01]  /*2d30*/  ISETP.NE.AND P0, PT, R8, 0x2, PT ;  /* 0x000000020800780c */ /* 0x000fe20003f05270 */
[----:B------:R-:W-:Y:S06]  /*2d40*/  UGETNEXTWORKID.BROADCAST [UR6], [UR7] ;  /* 0x00000000060073ca */ /* 0x000fec0008000100 */
[----:B------:R-:W-:Y:S02]  /*2d50*/  USEL UR6, URZ, 0x1, UP0 ;  /* 0x00000001ff067887 */ /* 0x000fe40008000000 */
[----:B------:R-:W-:-:S04]  /*2d60*/  USEL UR5, UR4, URZ, UP0 ;  /* 0x000000ff04057287 */ /* 0x000fc80008000000 */
[----:B------:R-:W-:Y:S02]  /*2d70*/  LOP3.LUT R12, R12, UR6, RZ, 0x3c, !PT ;  /* 0x000000060c0c7c12 */ /* 0x000fe4000f8e3cff */
[----:B--2---:R-:W-:-:S04]  /*2d80*/  SHF.L.U32 R4, R10, 0x1f, RZ ;  /* 0x0000001f0a047819 */ /* 0x004fc800000006ff */
[----:B------:R-:W2:Y:S02]  /*2d90*/  SYNCS.PHASECHK.TRANS64.TRYWAIT P1, [R2+URZ+0xd0], R4 ;  /* 0x0000d004020075a7 */ /* 0x000ea400080211ff */
[----:B--2---:R-:W-:Y:S05]  /*2da0*/  @!P1 BRA `(.L_x_50) ;  /* 0x0000009c00049947 */ /* 0x004fea0003800000 */
.L_x_138:
[C---:B--2---:R-:W-:Y:S01]  /*2db0*/  LEA R4, R11.reuse, UR15, 0x4 ;  /* 0x0000000f0b047c11 */ /* 0x044fe2000f8e20ff */
[----:B------:R-:W-:Y:S01]  /*2dc0*/  VIADD R2, R2, 0xe0 ;  /* 0x000000e002027836 */ /* 0x000fe20000000000 */
[----:B------:R-:W-:Y:S01]  /*2dd0*/  SEL R8, R8, RZ, P0 ;  /* 0x000000ff08087207 */ /* 0x000fe20000000000 */
[----:B------:R-:W-:-:S03]  /*2de0*/  VIADD R11, R11, 0x1 ;  /* 0x000000010b0b7836 */ /* 0x000fc60000000000 */
[----:B------:R-:W2:Y:S01]  /*2df0*/  LDS.128 R4, [R4+0x140] ;  /* 0x0001400004047984 */ /* 0x000ea20000000c00 */
[----:B------:R-:W-:Y:S02]  /*2e00*/  PRMT R2, RZ, 0x654, R2 ;  /* 0x00000654ff027816 */ /* 0x000fe40000000002 */
[C---:B------:R-:W-:Y:S01]  /*2e10*/  ISETP.NE.AND P1, PT, R11.reuse, 0x2, PT ;  /* 0x000000020b00780c */ /* 0x040fe20003f25270 */
[----:B------:R-:W-:Y:S01]  /*2e20*/  @!PT LDS RZ, [RZ] ;  /* 0x00000000fffff984 */ /* 0x000fe20000000800 */
[----:B------:R-:W-:Y:S01]  /*2e30*/  @!PT LDS RZ, [RZ] ;  /* 0x00000000fffff984 */ /* 0x000fe20000000800 */
[----:B------:R-:W-:Y:S01]  /*2e40*/  @!PT LDS RZ, [RZ] ;  /* 0x00000000fffff984 */ /* 0x000fe20000000800 */
[----:B------:R-:W-:Y:S01]  /*2e50*/  @!PT LDS RZ, [RZ] ;  /* 0x00000000fffff984 */ /* 0x000fe20000000800 */
[----:B------:R3:W-:Y:S06]  /*2e60*/  MEMBAR.ALL.CTA ;  /* 0x0000000000007992 */ /* 0x0007ec0000008000 */
[----:B---3--:R-:W3:Y:S01]  /*2e70*/  FENCE.VIEW.ASYNC.S ;  /* 0x00000000000073c6 */ /* 0x008ee20000000000 */
[----:B------:R-:W-:Y:S01]  /*2e80*/  SEL R11, R11, RZ, P1 ;  /* 0x000000ff0b0b7207 */ /* 0x000fe20000800000 */
[----:B---3--:R3:W-:Y:S01]  /*2e90*/  SYNCS.ARRIVE.TRANS64.RED.A1T0 RZ, [R2+URZ], RZ ;  /* 0x000000ff02ff79a7 */ /* 0x0087e200081004ff */
[----:B--2---:R-:W-:-:S02]  /*2ea0*/  LOP3.LUT P3, RZ, R6, 0x1, RZ, 0xc0, !PT ;  /* 0x0000000106ff7812 */ /* 0x004fc4000786c0ff */
[----:B------:R-:W-:-:S04]  /*2eb0*/  SEL R4, RZ, 0x1, P1 ;  /* 0x00000001ff047807 */ /* 0x000fc80000800000 */
[----:B------:R-:W-:Y:S02]  /*2ec0*/  LOP3.LUT R10, R10, R4, RZ, 0x3c, !PT ;  /* 0x000000040a0a7212 */ /* 0x000fe400078e3cff */
[----:B---3--:R-:W-:-:S04]  /*2ed0*/  SEL R2, RZ, 0x1, P0 ;  /* 0x00000001ff027807 */ /* 0x008fc80000000000 */
[----:B------:R-:W-:Y:S01]  /*2ee0*/  LOP3.LUT R9, R9, R2, RZ, 0x3c, !PT ;  /* 0x0000000209097212 */ /* 0x000fe200078e3cff */
[----:B------:R-:W-:Y:S06]  /*2ef0*/  @P3 BRA `(.L_x_51) ;  /* 0xfffffffc002c3947 */ /* 0x000fec000383ffff */
[----:B------:R-:W-:Y:S01]  /*2f00*/  ULEA UR4, UR5, UR15, 0x3 ;  /* 0x0000000f05047291 */ /* 0x000fe2000f8e18ff */
[----:B------:R-:W-:-:S08]  /*2f10*/  SHF.L.U32 R2, R12, 0x1f, RZ ;  /* 0x0000001f0c027819 */ /* 0x000fd000000006ff */
[----:B------:R-:W2:Y:S02]  /*2f20*/  SYNCS.PHASECHK.TRANS64 P0, [UR4+0xe0], R2 ;  /* 0x0000e002ff0075a7 */ /* 0x000ea40008001004 */
[----:B--2---:R-:W-:Y:S05]  /*2f30*/  @P0 BRA `(.L_x_52) ;  /* 0x0000000000080947 */ /* 0x004fea0003800000 */
[----:B------:R-:W2:Y:S02]  /*2f40*/  SYNCS.PHASECHK.TRANS64.TRYWAIT P0, [UR4+0xe0], R2 ;  /* 0x0000e002ff0075a7 */ /* 0x000ea40008001104 */
[----:B--2---:R-:W-:Y:S05]  /*2f50*/  @!P0 BRA `(.L_x_53) ;  /* 0x0000009800ac8947 */ /* 0x004fea0003800000 */
.L_x_52:
[----:B------:R-:W-:-:S04]  /*2f60*/  UIADD3 UR6, UPT, UPT, UR5, 0x1, URZ ;  /* 0x0000000105067890 */ /* 0x000fc8000fffe0ff */
[----:B------:R-:W-:-:S04]  /*2f70*/  UISETP.NE.AND UP0, UPT, UR6, 0x2, UPT ;  /* 0x000000020600788c */ /* 0x000fc8000bf05270 */
[----:B------:R-:W-:Y:S02]  /*2f80*/  USEL UR7, URZ, 0x1, UP0 ;  /* 0x00000001ff077887 */ /* 0x000fe40008000000 */
[----:B------:R-:W-:-:S04]  /*2f90*/  USEL UR6, UR6, URZ, UP0 ;  /* 0x000000ff06067287 */ /* 0x000fc80008000000 */
[----:B------:R-:W-:Y:S01]  /*2fa0*/  ULEA UR6, UR6, UR15, 0x3 ;  /* 0x0000000f06067291 */ /* 0x000fe2000f8e18ff */
[----:B--2---:R-:W-:-:S04]  /*2fb0*/  LOP3.LUT R2, R12, UR7, RZ, 0x3c, !PT ;  /* 0x000000070c027c12 */ /* 0x004fc8000f8e3cff */
[----:B------:R-:W-:-:S04]  /*2fc0*/  SHF.L.U32 R0, R2, 0x1f, RZ ;  /* 0x0000001f02007819 */ /* 0x000fc800000006ff */
[----:B------:R-:W2:Y:S02]  /*2fd0*/  SYNCS.PHASECHK.TRANS64 P0, [UR6+0xe0], R0 ;  /* 0x0000e000ff0075a7 */ /* 0x000ea40008001006 */
[----:B-12---:R-:W-:Y:S05]  /*2fe0*/  @P0 EXIT ;  /* 0x000000000000094d */ /* 0x006fea0003800000 */
[----:B------:R-:W-:Y:S02]  /*2ff0*/  SHF.L.U32 R2, R2, 0x1f, RZ ;  /* 0x0000001f02027819 */ /* 0x000fe400000006ff */
[----:B------:R-:W-:-:S07]  /*3000*/  MOV R0, UR6 ;  /* 0x0000000600007c02 */ /* 0x000fce0008000f00 */
.L_x_54:
[----:B-1----:R1:W2:Y:S02]  /*3010*/  SYNCS.PHASECHK.TRANS64.TRYWAIT P0, [R0+URZ+0xe0], R2 ;  /* 0x0000e002000075a7 */ /* 0x0022a400080011ff */
[----:B--2---:R-:W-:Y:S05]  /*3020*/  @!P0 NANOSLEEP.SYNCS 0x989680 ;  /* 0x009896800000895d */ /* 0x004fea0003900000 */
[----:B------:R-:W2:Y:S02]  /*3030*/  @!P0 SYNCS.PHASECHK.TRANS64 P0, [R0+URZ+0xe0], R2 ;  /* 0x0000e002000085a7 */ /* 0x000ea400080010ff */
[----:B--2---:R-:W-:Y:S05]  /*3040*/  @P0 EXIT ;  /* 0x000000000000094d */ /* 0x004fea0003800000 */
[----:B------:R-:W-:Y:S05]  /*3050*/  BRA `(.L_x_54) ;  /* 0xfffffffc00ec7947 */ /* 0x000fea000383ffff */
.L_x_47:
[----:B------:R-:W-:-:S09]  /*3060*/  UISETP.NE.AND UP0, UPT, UR18, URZ, UPT ;  /* 0x000000ff1200728c */ /* 0x000fd2000bf05270 */
[----:B------:R-:W-:Y:S05]  /*3070*/  BRA.U UP0, `(.L_x_55) ;  /* 0x0000000d00187547 */ /* 0x000fea000b800000 */
[----:B------:R-:W-:Y:S01]  /*3080*/  UMOV UR4, 0x40 ;  /* 0x0000004000047882 */ /* 0x000fe20000000000 */
[----:B------:R-:W-:Y:S01]  /*3090*/  NOP ;  /* 0x0000000000007918 */ /* 0x000fe20000000000 */
[----:B------:R-:W-:-:S03]  /*30a0*/  ULEA UR5, UR15, UR4, 0x18 ;  /* 0x000000040f057291 */ /* 0x000fc6000f8ec0ff */
[----:B------:R-:W-:Y:S02]  /*30b0*/  UMOV UR4, 0x400 ;  /* 0x0000040000047882 */ /* 0x000fe40000000000 */
[----:B------:R-:W-:-:S04]  /*30c0*/  ULEA UR15, UR15, UR4, 0x18 ;  /* 0x000000040f0f7291 */ /* 0x000fc8000f8ec0ff */
[----:B------:R-:W2:Y:S02]  /*30d0*/  LDS.U8 R0, [UR5+0x1c] ;  /* 0x00001c05ff007984 */ /* 0x000ea40008000000 */
[----:B--2---:R-:W-:-:S13]  /*30e0*/  ISETP.NE.AND P0, PT, R0, RZ, PT ;  /* 0x000000ff0000720c */ /* 0x004fda0003f05270 */
[----:B------:R-:W-:Y:S05]  /*30f0*/  @P0 BRA `(.L_x_56) ;  /* 0x0000000000580947 */ /* 0x000fea0003800000 */
[----:B------:R-:W-:-:S13]  /*3100*/  ELECT P0, URZ, PT ;  /* 0x0000000000ff782f */ /* 0x000fda0003800000 */
[----:B------:R-:W-:Y:S05]  /*3110*/  @!P0 BRA `(.L_x_57) ;  /* 0x0000000000608947 */ /* 0x000fea0003800000 */
[----:B------:R-:W-:Y:S01]  /*3120*/  UMOV UR4, 0x10 ;  /* 0x0000001000047882 */ /* 0x000fe20000000000 */
[----:B------:R-:W-:Y:S01]  /*3130*/  HFMA2 R0, -RZ, RZ, 0, 5.9604644775390625e-08 ;  /* 0x00000001ff007431 */ /* 0x000fe200000001ff */
[----:B------:R-:W-:-:S03]  /*3140*/  MOV R2, 0xffff ;  /* 0x0000ffff00027802 */ /* 0x000fc60000000f00 */
[----:B------:R-:W-:Y:S04]  /*3150*/  DEPBAR.LE SB2, 0x36 ;  /* 0x0000ad800000791a */ /* 0x000fe80000000000 */
[----:B------:R-:W2:Y:S02]  /*3160*/  UTCATOMSWS.FIND_AND_SET.ALIGN UP0, UR4, UR4 ;  /* 0x00000004000475e3 */ /* 0x000ea40008000800 */
[----:B--2---:R-:W-:Y:S01]  /*3170*/  MOV R3, UR4 ;  /* 0x0000000400037c02 */ /* 0x004fe20008000f00 */
[----:B------:R-:W-:Y:S06]  /*3180*/  BRA.U UP0, `(.L_x_58) ;  /* 0x0000000100187547 */ /* 0x000fec000b800000 */
.L_x_59:
[----:B------:R-:W-:Y:S05]  /*3190*/  NANOSLEEP 0x64 ;  /* 0x000000640000795d */ /* 0x000fea0003800000 */
[----:B------:R-:W-:-:S05]  /*31a0*/  UMOV UR4, 0x10 ;  /* 0x0000001000047882 */ /* 0x000fca0000000000 */
[----:B------:R-:W-:Y:S04]  /*31b0*/  DEPBAR.LE SB2, 0x36 ;  /* 0x0000ad800000791a */ /* 0x000fe80000000000 */
[----:B------:R-:W2:Y:S02]  /*31c0*/  UTCATOMSWS.FIND_AND_SET.ALIGN UP0, UR4, UR4 ;  /* 0x00000004000475e3 */ /* 0x000ea40008000800 */
[----:B--2---:R-:W-:Y:S01]  /*31d0*/  MOV R3, UR4 ;  /* 0x0000000400037c02 */ /* 0x004fe20008000f00 */
[----:B------:R-:W-:Y:S05]  /*31e0*/  BRA.U !UP0, `(.L_x_59) ;  /* 0xfffffffd08e87547 */ /* 0x000fea000b83ffff */
.L_x_58:
[-C--:B------:R-:W-:Y:S02]  /*31f0*/  SHF.L.U32 R2, R2, R3.reuse, RZ ;  /* 0x0000000302027219 */ /* 0x080fe400000006ff */
[----:B------:R-:W-:Y:S01]  /*3200*/  SHF.L.U32 R0, R0, R3, RZ ;  /* 0x0000000300007219 */ /* 0x000fe200000006ff */
[----:B------:R-:W-:Y:S02]  /*3210*/  IMAD.SHL.U32 R3, R3, 0x20, RZ ;  /* 0x0000002003037824 */ /* 0x000fe400078e00ff */
[----:B------:R2:W-:Y:S04]  /*3220*/  ATOMS.OR RZ, [UR5+0x14], R2 ;  /* 0x00001402ffff798c */ /* 0x0005e8000b000005 */
[----:B------:R2:W-:Y:S04]  /*3230*/  ATOMS.OR RZ, [UR5+0x18], R0 ;  /* 0x00001800ffff798c */ /* 0x0005e8000b000005 */
[----:B------:R2:W-:Y:S01]  /*3240*/  STS [UR15+0x160], R3 ;  /* 0x00016003ff007988 */ /* 0x0005e2000800080f */
[----:B------:R-:W-:Y:S05]  /*3250*/  BRA `(.L_x_57) ;  /* 0x0000000000107947 */ /* 0x000fea0003800000 */
.L_x_56:
[----:B------:R-:W-:Y:S02]  /*3260*/  MOV R0, 0xffffffff ;  /* 0xffffffff00007802 */ /* 0x000fe40000000f00 */
[----:B------:R-:W-:-:S03]  /*3270*/  MOV R2, 0x32a0 ;  /* 0x000032a000027802 */ /* 0x000fc60000000f00 */
[----:B------:R2:W-:Y:S04]  /*3280*/  STS [UR15+0x160], R0 ;  /* 0x00016000ff007988 */ /* 0x0005e8000800080f */
[----:B-12--5:R-:W-:Y:S05]  /*3290*/  CALL.REL.NOINC `($__internal_1_$__cuda_sm10x_tcgen05_guardrail_trap_phase_invalid_during_alloc) ;  /* 0x0000009c00107944 */ /* 0x026fea0003c00000 */
.L_x_57:
[----:B------:R-:W-:Y:S05]  /*32a0*/  WARPSYNC.ALL ;  /* 0x0000000000007948 */ /* 0x000fea0003800000 */
[----:B------:R-:W3:Y:S01]  /*32b0*/  S2UR UR4, SR_CgaCtaId ;  /* 0x00000000000479c3 */ /* 0x000ee20000008800 */
[----:B------:R-:W-:Y:S01]  /*32c0*/  UMOV UR14, 0x400 ;  /* 0x00000400000e7882 */ /* 0x000fe20000000000 */
[----:B------:R-:W-:-:S06]  /*32d0*/  NOP ;  /* 0x0000000000007918 */ /* 0x000fcc0000000000 */
[----:B------:R-:W-:Y:S06]  /*32e0*/  BAR.ARV 0x6, 0xa0 ;  /* 0x0182800000007b1d */ /* 0x000fec0000002000 */
[----:B------:R-:W4:Y:S01]  /*32f0*/  LDCU UR5, c[0x0][0x38c] ;  /* 0x00007180ff0577ac */ /* 0x000f220008000800 */
[----:B------:R-:W-:Y:S01]  /*3300*/  IMAD.MOV.U32 R11, RZ, RZ, 0x1 ;  /* 0x00000001ff0b7424 */ /* 0x000fe200078e00ff */
[----:B------:R-:W-:Y:S01]  /*3310*/  CS2R R8, SRZ ;  /* 0x0000000000087805 */ /* 0x000fe2000001ff00 */
[----:B------:R-:W-:Y:S01]  /*3320*/  IMAD.MOV.U32 R10, RZ, RZ, RZ ;  /* 0x000000ffff0a7224 */ /* 0x000fe200078e00ff */
[----:B------:R-:W2:Y:S01]  /*3330*/  LDCU UR7, c[0x0][0x38c] ;  /* 0x00007180ff0777ac */ /* 0x000ea20008000800 */
[----:B------:R-:W-:Y:S01]  /*3340*/  UMOV UR18, URZ ;  /* 0x000000ff00127c82 */ /* 0x000fe20008000000 */
[----:B------:R-:W-:Y:S01]  /*3350*/  UMOV UR11, URZ ;  /* 0x000000ff000b7c82 */ /* 0x000fe20008000000 */
[----:B---3--:R-:W-:Y:S01]  /*3360*/  ULEA UR14, UR4, UR14, 0x18 ;  /* 0x0000000e040e7291 */ /* 0x008fe2000f8ec0ff */
[----:B------:R-:W-:Y:S01]  /*3370*/  UMOV UR20, 0x0 ;  /* 0x0000000000147882 */ /* 0x000fe20000000000 */
[----:B-1----:R-:W-:-:S02]  /*3380*/  UMOV UR21, 0x8380010 ;  /* 0x0838001000157882 */ /* 0x002fc40000000000 */
[----:B------:R-:W-:Y:S02]  /*3390*/  UIADD3 UR6, UPT, UPT, UR14, 0x26400, URZ ;  /* 0x000264000e067890 */ /* 0x000fe4000fffe0ff */
[----:B----4-:R-:W-:-:S03]  /*33a0*/  UIADD3 UR5, UPT, UPT, UR5, 0xf, URZ ;  /* 0x0000000f05057890 */ /* 0x010fc6000fffe0ff */
[----:B--2---:R-:W1:Y:S01]  /*33b0*/  LDS R0, [UR14+0x160] ;  /* 0x0001600eff007984 */ /* 0x004e620008000800 */
[----:B------:R-:W-:Y:S02]  /*33c0*/  USHF.R.S32.HI UR4, URZ, 0x1f, UR5 ;  /* 0x0000001fff047899 */ /* 0x000fe40008011405 */
[----:B------:R-:W-:Y:S02]  /*33d0*/  UISETP.GE.AND UP4, UPT, UR7, 0x1, UPT ;  /* 0x000000010700788c */ /* 0x000fe4000bf86270 */
[----:B------:R-:W-:Y:S02]  /*33e0*/  ULEA.HI UR4, UR4, UR5, URZ, 0x4 ;  /* 0x0000000504047291 */ /* 0x000fe4000f8f20ff */
[----:B------:R-:W-:Y:S02]  /*33f0*/  UIADD3 UR5, UPT, UPT, UR14, 0x1c400, URZ ;  /* 0x0001c4000e057890 */ /* 0x000fe4000fffe0ff */
[----:B------:R-:W-:Y:S02]  /*3400*/  USHF.R.S32.HI UR19, URZ, 0x4, UR4 ;  /* 0x00000004ff137899 */ /* 0x000fe40008011404 */
[----:B------:R-:W-:-:S02]  /*3410*/  USHF.R.U32.HI UR5, URZ, 0x4, UR5 ;  /* 0x00000004ff057899 */ /* 0x000fc40008011605 */
[----:B------:R-:W-:Y:S02]  /*3420*/  USHF.R.U32.HI UR4, URZ, 0x4, UR6 ;  /* 0x00000004ff047899 */ /* 0x000fe40008011606 */
[----:B------:R-:W-:Y:S02]  /*3430*/  UISETP.LT.AND UP0, UPT, UR19, 0x1, UPT ;  /* 0x000000011300788c */ /* 0x000fe4000bf01270 */
[----:B------:R-:W-:Y:S02]  /*3440*/  ULOP3.LUT UR5, UR5, 0x3fff, URZ, 0xc0, !UPT ;  /* 0x00003fff05057892 */ /* 0x000fe4000f8ec0ff */
[----:B------:R-:W-:Y:S02]  /*3450*/  ULOP3.LUT UR4, UR4, 0x3fff, URZ, 0xc0, !UPT ;  /* 0x00003fff04047892 */ /* 0x000fe4000f8ec0ff */
[----:B------:R-:W-:Y:S02]  /*3460*/  USEL UR22, UR19, 0x1, !UP0 ;  /* 0x0000000113167887 */ /* 0x000fe4000c000000 */
[----:B------:R-:W-:-:S02]  /*3470*/  ULOP3.LUT UR16, UR5, 0x10000, URZ, 0xfc, !UPT ;  /* 0x0001000005107892 */ /* 0x000fc4000f8efcff */
[----:B------:R-:W-:Y:S02]  /*3480*/  ULOP3.LUT UR4, UR4, 0x10000, URZ, 0xfc, !UPT ;  /* 0x0001000004047892 */ /* 0x000fe4000f8efcff */
[----:B------:R-:W-:Y:S01]  /*3490*/  UIADD3 UR22, UPT, UPT, -UR22, URZ, URZ ;  /* 0x000000ff16167290 */ /* 0x000fe2000fffe1ff */
[----:B-1----:R-:W-:-:S15]  /*34a0*/  R2UR UR23, R0 ;  /* 0x00000000001772ca */ /* 0x002fde00000e0000 */
.L_x_66:
[----:B------:R-:W-:Y:S02]  /*34b0*/  LEA R0, R10, UR14, 0x3 ;  /* 0x0000000e0a007c11 */ /* 0x000fe4000f8e18ff */
[----:B------:R-:W-:Y:S02]  /*34c0*/  SHF.L.U32 R2, R9, 0x1f, RZ ;  /* 0x0000001f09027819 */ /* 0x000fe400000006ff */
[----:B------:R-:W-:Y:S01]  /*34d0*/  PLOP3.LUT P0, PT, PT, PT, UP4, 0x80, 0x8 ;  /* 0x000000000008781c */ /* 0x000fe20003f0f048 */
[----:B------:R-:W-:Y:S01]  /*34e0*/  VIADD R3, R0, 0xe0 ;  /* 0x000000e000037836 */ /* 0x000fe20000000000 */
[----:B-1----:R-:W1:Y:S02]  /*34f0*/  SYNCS.PHASECHK.TRANS64.TRYWAIT P1, [R0+URZ+0xd0], R2 ;  /* 0x0000d002000075a7 */ /* 0x002e6400080211ff */
[----:B-1----:R-:W-:Y:S09]  /*3500*/  @!P1 BRA `(.L_x_60) ;  /* 0x0000009400589947 */ /* 0x002ff20003800000 */
.L_x_140:
[----:B------:R-:W-:Y:S01]  /*3510*/  LEA R4, R10, UR14, 0x4 ;  /* 0x0000000e0a047c11 */ /* 0x000fe2000f8e20ff */
[----:B------:R-:W-:Y:S01]  /*3520*/  @UP4 ULEA UR5, UR11, UR14, 0x3 ;  /* 0x0000000e0b054291 */ /* 0x000fe2000f8e18ff */
[----:B------:R-:W-:Y:S01]  /*3530*/  PLOP3.LUT P1, PT, PT, PT, PT, 0x80, 0x8 ;  /* 0x000000000008781c */ /* 0x000fe20003f2f070 */
[----:B------:R-:W-:Y:S01]  /*3540*/  ULEA UR17, UR18, UR14, 0x3 ;  /* 0x0000000e12117291 */ /* 0x000fe2000f8e18ff */
[----:B------:R-:W-:Y:S02]  /*3550*/  PRMT R3, RZ, 0x654, R3 ;  /* 0x00000654ff037816 */ /* 0x000fe40000000003 */
[----:B------:R-:W2:Y:S01]  /*3560*/  LDS.128 R4, [R4+0x140] ;  /* 0x0001400004047984 */ /* 0x000ea20000000c00 */
[----:B-1----:R-:W-:Y:S02]  /*3570*/  @P0 SHF.L.U32 R2, R8, 0x1f, RZ ;  /* 0x0000001f08020819 */ /* 0x002fe400000006ff */
[----:B------:R-:W-:Y:S01]  /*3580*/  SHF.L.U32 R0, R11, 0x1f, RZ ;  /* 0x0000001f0b007819 */ /* 0x000fe200000006ff */
[----:B------:R-:W-:Y:S01]  /*3590*/  @!PT LDS RZ, [RZ] ;  /* 0x00000000fffff984 */ /* 0x000fe20000000800 */
[----:B------:R-:W-:Y:S01]  /*35a0*/  @!PT LDS RZ, [RZ] ;  /* 0x00000000fffff984 */ /* 0x000fe20000000800 */
[----:B------:R-:W-:Y:S01]  /*35b0*/  @!PT LDS RZ, [RZ] ;  /* 0x00000000fffff984 */ /* 0x000fe20000000800 */
[----:B------:R-:W-:Y:S01]  /*35c0*/  @!PT LDS RZ, [RZ] ;  /* 0x00000000fffff984 */ /* 0x000fe20000000800 */
[----:B------:R1:W-:Y:S06]  /*35d0*/  MEMBAR.ALL.CTA ;  /* 0x0000000000007992 */ /* 0x0003ec0000008000 */
[----:B-1----:R-:W1:Y:S02]  /*35e0*/  FENCE.VIEW.ASYNC.S ;  /* 0x00000000000073c6 */ /* 0x002e640000000000 */
[----:B-1----:R1:W-:Y:S01]  /*35f0*/  SYNCS.ARRIVE.TRANS64.RED.A1T0 RZ, [R3+URZ], RZ ;  /* 0x000000ff03ff79a7 */ /* 0x0023e200081004ff */
[----:B------:R1:W3:Y:S01]  /*3600*/  @P0 SYNCS.PHASECHK.TRANS64.TRYWAIT P1, [UR5], R2 ;  /* 0x00000002ff0005a7 */ /* 0x0002e20008021105 */
[----:B------:R-:W4:Y:S02]  /*3610*/  SYNCS.PHASECHK.TRANS64.TRYWAIT P0, [UR17+0x100], R0 ;  /* 0x00010000ff0075a7 */ /* 0x000f240008001111 */
[----:B-1234-:R-:W-:Y:S05]  /*3620*/  @!P0 BRA `(.L_x_61) ;  /* 0x0000009400248947 */ /* 0x01efea0003800000 */
.L_x_142:
[----:B------:R-:W-:Y:S01]  /*3630*/  IADD3 R10, PT, PT, R10, 0x1, RZ ;  /* 0x000000010a0a7810 */ /* 0x000fe20007ffe0ff */
[----:B------:R-:W-:Y:S06]  /*3640*/  BRA.U !UP4, `(.L_x_62) ;  /* 0x000000010c887547 */ /* 0x000fec000b800000 */
[----:B------:R-:W-:Y:S02]  /*3650*/  UIMAD UR15, UR18, 0xe0, UR23 ;  /* 0x000000e0120f78a4 */ /* 0x000fe4000f8e0217 */
[----:B------:R-:W-:Y:S01]  /*3660*/  UPLOP3.LUT UP2, UPT, UPT, UPT, UPT, 0x40, 0x4 ;  /* 0x000000000004789c */ /* 0x000fe20003f4e870 */
[----:B------:R-:W-:Y:S01]  /*3670*/  UMOV UR13, UR22 ;  /* 0x00000016000d7c82 */ /* 0x000fe20008000000 */
[----:B------:R-:W-:Y:S01]  /*3680*/  UMOV UR12, UR19 ;  /* 0x00000013000c7c82 */ /* 0x000fe20008000000 */
[----:B------:R-:W-:-:S08]  /*3690*/  UMOV UR5, UR11 ;  /* 0x0000000b00057c82 */ /* 0x000fd00008000000 */
.L_x_65:
[----:B------:R-:W-:Y:S02]  /*36a0*/  UIADD3 UR13, UPT, UPT, UR13, 0x1, URZ ;  /* 0x000000010d0d7890 */ /* 0x000fe4000fffe0ff */
[----:B--2---:R-:W-:Y:S02]  /*36b0*/  ULEA UR7, UR5, UR14, 0x3 ;  /* 0x0000000e05077291 */ /* 0x004fe4000f8e18ff */
[----:B------:R-:W-:Y:S01]  /*36c0*/  UISETP.NE.AND UP3, UPT, UR13, URZ, UPT ;  /* 0x000000ff0d00728c */ /* 0x000fe2000bf65270 */
[----:B---3--:R-:W-:Y:S10]  /*36d0*/  @P1 BRA `(.L_x_63) ;  /* 0x00000000000c1947 */ /* 0x008ff40003800000 */
[----:B-1----:R-:W-:Y:S04]  /*36e0*/  SHF.L.U32 R2, R8, 0x1f, RZ ;  /* 0x0000001f08027819 */ /* 0x002fe800000006ff */
[----:B------:R-:W1:Y:S02]  /*36f0*/  SYNCS.PHASECHK.TRANS64.TRYWAIT P0, [UR7], R2 ;  /* 0x00000002ff0075a7 */ /* 0x000e640008001107 */
[----:B-1----:R-:W-:Y:S05]  /*3700*/  @!P0 BRA `(.L_x_64) ;  /* 0x0000009400048947 */ /* 0x002fea0003800000 */
.L_x_63:
[----:B------:R-:W-:Y:S01]  /*3710*/  UISETP.NE.AND UP0, UPT, UR12, 0x1, UPT ;  /* 0x000000010c00788c */ /* 0x000fe2000bf05270 */
[----:B------:R-:W-:Y:S01]  /*3720*/  PLOP3.LUT P1, PT, PT, PT, PT, 0x80, 0x8 ;  /* 0x000000000008781c */ /* 0x000fe20003f2f070 */
[----:B------:R-:W-:Y:S02]  /*3730*/  UIADD3 UR6, UPT, UPT, UR5, 0x1, URZ ;  /* 0x0000000105067890 */ /* 0x000fe4000fffe0ff */
[----:B------:R-:W-:Y:S02]  /*3740*/  UIADD3 UR12, UPT, UPT, UR12, -0x1, URZ ;  /* 0xffffffff0c0c7890 */ /* 0x000fe4000fffe0ff */
[----:B------:R-:W-:Y:S01]  /*3750*/  UISETP.NE.AND UP1, UPT, UR6, 0xa, UPT ;  /* 0x0000000a0600788c */ /* 0x000fe2000bf25270 */
[----:B------:R-:W-:Y:S01]  /*3760*/  PLOP3.LUT P0, PT, PT, PT, UP0, 0x80, 0x8 ;  /* 0x000000000008781c */ /* 0x000fe20003f0f008 */
[----:B------:R-:W-:Y:S02]  /*3770*/  UMOV UR9, 0xc0004010 ;  /* 0xc000401000097882 */ /* 0x000fe40000000000 */
[----:B------:R-:W-:Y:S02]  /*3780*/  USEL UR8, URZ, 0x1, UP1 ;  /* 0x00000001ff087887 */ /* 0x000fe40008800000 */
[----:B------:R-:W-:Y:S02]  /*3790*/  USEL UR11, UR6, URZ, UP1 ;  /* 0x000000ff060b7287 */ /* 0x000fe40008800000 */
[----:B------:R-:W-:Y:S02]  /*37a0*/  UIMAD UR6, UR5, 0x1c0, UR4 ;  /* 0x000001c0050678a4 */ /* 0x000fe4000f8e0204 */
[----:B------:R-:W-:Y:S01]  /*37b0*/  @UP0 ULEA UR10, UR11, UR14, 0x3 ;  /* 0x0000000e0b0a0291 */ /* 0x000fe2000f8e18ff */
[----:B------:R-:W-:Y:S01]  /*37c0*/  LOP3.LUT R8, R8, UR8, RZ, 0x3c, !PT ;  /* 0x0000000808087c12 */ /* 0x000fe2000f8e3cff */
[----:B------:R-:W-:Y:S03]  /*37d0*/  ULEA UR8, UR5, UR16, 0x8 ;  /* 0x0000001005087291 */ /* 0x000fe6000f8e40ff */
[----:B-1----:R-:W-:Y:S01]  /*37e0*/  @P0 SHF.L.U32 R0, R8, 0x1f, RZ ;  /* 0x0000001f08000819 */ /* 0x002fe200000006ff */
[----:B------:R-:W-:Y:S03]  /*37f0*/  UMOV UR5, UR11 ;  /* 0x0000000b00057c82 */ /* 0x000fe60008000000 */
[----:B------:R2:W3:Y:S01]  /*3800*/  @P0 SYNCS.PHASECHK.TRANS64.TRYWAIT P1, [UR10], R0 ;  /* 0x00000000ff0005a7 */ /* 0x0004e2000802110a */
[----:B------:R-:W-:Y:S03]  /*3810*/  UIADD3 UR10, UPT, UPT, UR7, 0x50, URZ ;  /* 0x00000050070a7890 */ /* 0x000fe6000fffe0ff */
[----:B------:R-:W-:Y:S02]  /*3820*/  UMOV UR7, 0xc0004010 ;  /* 0xc000401000077882 */ /* 0x000fe40000000000 */
[----:B------:R2:W-:Y:S01]  /*3830*/  UTCHMMA gdesc[UR8], gdesc[UR6], tmem[UR15], tmem[UR20], idesc[UR21], UP2 ;  /* 0x00ff1406080075ea */ /* 0x0005e2000900000f */
[----:B------:R-:W-:Y:S03]  /*3840*/  UPLOP3.LUT UP2, UPT, UPT, UPT, UPT, 0x80, 0x8 ;  /* 0x000000000008789c */ /* 0x000fe60003f4f070 */
[----:B------:R2:W-:Y:S01]  /*3850*/  UTCBAR [UR10], URZ ;  /* 0x000000ff0a0073e9 */ /* 0x0005e200080000ff */
[----:B------:R-:W-:Y:S07]  /*3860*/  BRA.U UP3, `(.L_x_65) ;  /* 0xfffffffd038c7547 */ /* 0x000fee000b83ffff */
.L_x_62:
[----:B------:R-:W-:Y:S01]  /*3870*/  UIADD3 UR5, UPT, UPT, UR18, 0x1, URZ ;  /* 0x0000000112057890 */ /* 0x000fe2000fffe0ff */
[----:B------:R-:W-:Y:S01]  /*3880*/  LOP3.LUT P0, RZ, R6, 0x1, RZ, 0xc0, !PT ;  /* 0x0000000106ff7812 */ /* 0x000fe2000780c0ff */
[----:B--2---:R-:W-:Y:S01]  /*3890*/  UIADD3 UR6, UPT, UPT, UR17, 0xf0, URZ ;  /* 0x000000f011067890 */ /* 0x004fe2000fffe0ff */
[----:B---3--:R-:W-:Y:S01]  /*38a0*/  ISETP.NE.AND P1, PT, R10, 0x2, PT ;  /* 0x000000020a00780c */ /* 0x008fe20003f25270 */
[----:B------:R-:W-:-:S03]  /*38b0*/  UISETP.NE.AND UP0, UPT, UR5, 0x2, UPT ;  /* 0x000000020500788c */ /* 0x000fc6000bf05270 */
[----:B-1----:R-:W-:Y:S01]  /*38c0*/  SEL R0, RZ, 0x1, P1 ;  /* 0x00000001ff007807 */ /* 0x002fe20000800000 */
[----:B------:R-:W-:Y:S01]  /*38d0*/  USEL UR7, URZ, 0x1, UP0 ;  /* 0x00000001ff077887 */ /* 0x000fe20008000000 */
[----:B------:R-:W-:Y:S01]  /*38e0*/  SEL R10, R10, RZ, P1 ;  /* 0x000000ff0a0a7207 */ /* 0x000fe20000800000 */
[----:B------:R-:W-:Y:S01]  /*38f0*/  USEL UR18, UR5, URZ, UP0 ;  /* 0x000000ff05127287 */ /* 0x000fe20008000000 */
[----:B------:R1:W-:Y:S01]  /*3900*/  UTCBAR [UR6], URZ ;  /* 0x000000ff060073e9 */ /* 0x0003e200080000ff */
[----:B------:R-:W-:Y:S02]  /*3910*/  LOP3.LUT R9, R9, R0, RZ, 0x3c, !PT ;  /* 0x0000000009097212 */ /* 0x000fe400078e3cff */
[----:B------:R-:W-:Y:S01]  /*3920*/  LOP3.LUT R11, R11, UR7, RZ, 0x3c, !PT ;  /* 0x000000070b0b7c12 */ /* 0x000fe2000f8e3cff */
[----:B------:R-:W-:Y:S07]  /*3930*/  @P0 BRA `(.L_x_66) ;  /* 0xfffffff800dc0947 */ /* 0x000fee000383ffff */
[----:B------:R-:W2:Y:S01]  /*3940*/  S2UR UR7, SR_CgaCtaId ;  /* 0x00000000000779c3 */ /* 0x000ea20000008800 */
[----:B------:R-:W-:Y:S01]  /*3950*/  ELECT P0, URZ, PT ;  /* 0x0000000000ff782f */ /* 0x000fe20003800000 */
[----:B------:R-:W-:Y:S01]  /*3960*/  IMAD.MOV.U32 R0, RZ, RZ, 0x1 ;  /* 0x00000001ff007424 */ /* 0x000fe200078e00ff */
[----:B------:R-:W-:Y:S01]  /*3970*/  UIADD3 UR14, UPT, UPT, UR14, 0x100, URZ ;  /* 0x000001000e0e7890 */ /* 0x000fe2000fffe0ff */
[----:B------:R-:W-:Y:S01]  /*3980*/  SHF.L.U32 R2, R11, 0x1f, RZ ;  /* 0x0000001f0b027819 */ /* 0x000fe200000006ff */
[----:B------:R-:W-:-:S03]  /*3990*/  UMOV UR4, 0x40 ;  /* 0x0000004000047882 */ /* 0x000fc60000000000 */
[----:B------:R-:W-:Y:S01]  /*39a0*/  UVIRTCOUNT.DEALLOC.SMPOOL 0x80 ;  /* 0x000000800000784c */ /* 0x000fe20000000000 */
[----:B--2---:R-:W-:Y:S02]  /*39b0*/  ULEA UR7, UR7, UR4, 0x18 ;  /* 0x0000000407077291 */ /* 0x004fe4000f8ec0ff */
[----:B------:R-:W-:-:S07]  /*39c0*/  ULEA UR4, UR18, UR14, 0x3 ;  /* 0x0000000e12047291 */ /* 0x000fce000f8e18ff */
[----:B------:R2:W-:Y:S02]  /*39d0*/  @P0 STS.U8 [UR7+0x1c], R0 ;  /* 0x00001c00ff000988 */ /* 0x0005e40008000007 */
[----:B------:R-:W3:Y:S02]  /*39e0*/  SYNCS.PHASECHK.TRANS64.TRYWAIT P0, [UR4], R2 ;  /* 0x00000002ff0075a7 */ /* 0x000ee40008001104 */
[----:B--23--:R-:W-:Y:S05]  /*39f0*/  @!P0 BRA `(.L_x_67) ;  /* 0x0000009000608947 */ /* 0x00cfea0003800000 */
.L_x_145:
[----:B------:R-:W-:-:S04]  /*3a00*/  UIADD3 UR4, UPT, UPT, UR18, 0x1, URZ ;  /* 0x0000000112047890 */ /* 0x000fc8000fffe0ff */
[----:B------:R-:W-:-:S04]  /*3a10*/  UISETP.NE.AND UP0, UPT, UR4, 0x2, UPT ;  /* 0x000000020400788c */ /* 0x000fc8000bf05270 */
[----:B------:R-:W-:Y:S02]  /*3a20*/  USEL UR5, URZ, 0x1, UP0 ;  /* 0x00000001ff057887 */ /* 0x000fe40008000000 */
[----:B------:R-:W-:-:S04]  /*3a30*/  USEL UR4, UR4, URZ, UP0 ;  /* 0x000000ff04047287 */ /* 0x000fc80008000000 */
[----:B------:R-:W-:Y:S01]  /*3a40*/  ULEA UR4, UR4, UR14, 0x3 ;  /* 0x0000000e04047291 */ /* 0x000fe2000f8e18ff */
[----:B--2---:R-:W-:-:S04]  /*3a50*/  LOP3.LUT R2, R11, UR5, RZ, 0x3c, !PT ;  /* 0x000000050b027c12 */ /* 0x004fc8000f8e3cff */
[----:B------:R-:W-:-:S04]  /*3a60*/  SHF.L.U32 R2, R2, 0x1f, RZ ;  /* 0x0000001f02027819 */ /* 0x000fc800000006ff */
[----:B------:R-:W2:Y:S02]  /*3a70*/  SYNCS.PHASECHK.TRANS64.TRYWAIT P0, [UR4], R2 ;  /* 0x00000002ff0075a7 */ /* 0x000ea40008001104 */
[----:B--2---:R-:W-:Y:S05]  /*3a80*/  @!P0 BRA `(.L_x_68) ;  /* 0x0000009000548947 */ /* 0x004fea0003800000 */
.L_x_147:
[----:B------:R-:W-:Y:S01]  /*3a90*/  NOP ;  /* 0x0000000000007918 */ /* 0x000fe20000000000 */
[----:B--2---:R-:W2:Y:S01]  /*3aa0*/  LDS R0, [UR7+0x14] ;  /* 0x00001407ff007984 */ /* 0x004ea20008000800 */
[----:B------:R-:W-:Y:S01]  /*3ab0*/  ULOP3.LUT UR4, UR23, 0xffff, URZ, 0xc0, !UPT ;  /* 0x0000ffff17047892 */ /* 0x000fe2000f8ec0ff */
[----:B------:R-:W-:Y:S01]  /*3ac0*/  UMOV UR5, 0xffff ;  /* 0x0000ffff00057882 */ /* 0x000fe20000000000 */
[----:B-1----:R-:W-:Y:S02]  /*3ad0*/  UMOV UR6, 0x1 ;  /* 0x0000000100067882 */ /* 0x002fe40000000000 */
[----:B------:R-:W-:-:S04]  /*3ae0*/  USHF.R.U32.HI UR4, URZ, 0x5, UR4 ;  /* 0x00000005ff047899 */ /* 0x000fc80008011604 */
[----:B------:R-:W-:Y:S02]  /*3af0*/  USHF.L.U32 UR5, UR5, UR4, URZ ;  /* 0x0000000405057299 */ /* 0x000fe400080006ff */
[----:B------:R-:W-:-:S04]  /*3b00*/  USHF.L.U32 UR4, UR6, UR4, URZ ;  /* 0x0000000406047299 */ /* 0x000fc800080006ff */
[----:B--2---:R-:W-:-:S04]  /*3b10*/  LOP3.LUT R0, R0, UR5, RZ, 0xc0, !PT ;  /* 0x0000000500007c12 */ /* 0x004fc8000f8ec0ff */
[----:B------:R-:W-:-:S13]  /*3b20*/  ISETP.NE.AND P0, PT, R0, UR5, PT ;  /* 0x0000000500007c0c */ /* 0x000fda000bf05270 */
[----:B------:R-:W-:Y:S05]  /*3b30*/  @P0 BRA `(.L_x_69) ;  /* 0x0000000000580947 */ /* 0x000fea0003800000 */
[----:B------:R-:W1:Y:S02]  /*3b40*/  LDS R0, [UR7+0x18] ;  /* 0x00001807ff007984 */ /* 0x000e640008000800 */
[----:B-1----:R-:W-:-:S04]  /*3b50*/  LOP3.LUT R0, R0, UR4, RZ, 0xc0, !PT ;  /* 0x0000000400007c12 */ /* 0x002fc8000f8ec0ff */
[----:B------:R-:W-:-:S13]  /*3b60*/  ISETP.NE.AND P0, PT, R0, UR4, PT ;  /* 0x0000000400007c0c */ /* 0x000fda000bf05270 */
[----:B------:R-:W-:Y:S05]  /*3b70*/  @P0 BRA `(.L_x_70) ;  /* 0x00000000003c0947 */ /* 0x000fea0003800000 */
[----:B------:R-:W1:Y:S01]  /*3b80*/  S2R R2, SR_LANEID ;  /* 0x0000000000027919 */ /* 0x000e620000000000 */
[----:B------:R-:W-:-:S06]  /*3b90*/  ULOP3.LUT UR5, URZ, UR5, URZ, 0x33, !UPT ;  /* 0x00000005ff057292 */ /* 0x000fcc000f8e33ff */
[----:B------:R-:W-:-:S04]  /*3ba0*/  IMAD.U32 R0, RZ, RZ, UR5 ;  /* 0x00000005ff007e24 */ /* 0x000fc8000f8e00ff */
[----:B------:R2:W3:Y:S02]  /*3bb0*/  REDUX UR8, R0 ;  /* 0x00000000000873c4 */ /* 0x0004e40000000000 */
[----:B------:R4:W-:Y:S01]  /*3bc0*/  UTCATOMSWS.AND URZ, UR5 ;  /* 0x0000000500ff79e3 */ /* 0x0009e20008000000 */
[----:B--2---:R-:W-:Y:S01]  /*3bd0*/  LOP3.LUT R0, RZ, UR4, RZ, 0x33, !PT ;  /* 0x00000004ff007c12 */ /* 0x004fe2000f8e33ff */
[----:B------:R-:W-:Y:S02]  /*3be0*/  VOTEU.ANY UR4, UPT, PT ;  /* 0x0000000000047886 */ /* 0x000fe400038e0100 */
[----:B------:R-:W-:Y:S02]  /*3bf0*/  UFLO.U32 UR4, UR4 ;  /* 0x00000004000472bd */ /* 0x000fe400080e0000 */
[----:B------:R-:W2:Y:S04]  /*3c00*/  REDUX UR6, R0 ;  /* 0x00000000000673c4 */ /* 0x000ea80000000000 */
[----:B-1----:R-:W-:-:S02]  /*3c10*/  ISETP.EQ.U32.AND P0, PT, R2, UR4, PT ;  /* 0x0000000402007c0c */ /* 0x002fc4000bf02070 */
[----:B---3--:R-:W-:-:S11]  /*3c20*/  MOV R2, UR8 ;  /* 0x0000000800027c02 */ /* 0x008fd60008000f00 */
[----:B------:R4:W-:Y:S01]  /*3c30*/  @P0 ATOMS.AND RZ, [UR7+0x14], R2 ;  /* 0x00001402ffff098c */ /* 0x0009e2000a800007 */
[----:B--2---:R-:W-:-:S05]  /*3c40*/  IMAD.U32 R0, RZ, RZ, UR6 ;  /* 0x00000006ff007e24 */ /* 0x004fca000f8e00ff */
[----:B------:R4:W-:Y:S01]  /*3c50*/  @P0 ATOMS.AND RZ, [UR7+0x18], R0 ;  /* 0x00001800ffff098c */ /* 0x0009e2000a800007 */
[----:B------:R-:W-:Y:S05]  /*3c60*/  BRA `(.L_x_71) ;  /* 0x0000000000147947 */ /* 0x000fea0003800000 */
.L_x_70:
[----:B------:R-:W-:Y:S02]  /*3c70*/  MOV R2, 0x3c90 ;  /* 0x00003c9000027802 */ /* 0x000fe40000000f00 */
[----:B-----5:R-:W-:Y:S05]  /*3c80*/  CALL.REL.NOINC `($__internal_0_$__cuda_sm10x_tcgen05_guardrail_trap_col_being_dealloced_not_returned_by_alloc) ;  /* 0x0000009000887944 */ /* 0x020fea0003c00000 */
[----:B------:R-:W-:Y:S05]  /*3c90*/  BRA `(.L_x_71) ;  /* 0x0000000000087947 */ /* 0x000fea0003800000 */
.L_x_69:
[----:B------:R-:W-:Y:S02]  /*3ca0*/  MOV R2, 0x3cc0 ;  /* 0x00003cc000027802 */ /* 0x000fe40000000f00 */
[----:B-----5:R-:W-:Y:S05]  /*3cb0*/  CALL.REL.NOINC `($__internal_2_$__cuda_sm10x_tcgen05_guardrail_trap_unallocated_columns_being_dealloced) ;  /* 0x0000009000947944 */ /* 0x020fea0003c00000 */
.L_x_71:
[----:B------:R-:W-:Y:S01]  /*3cc0*/  NOP ;  /* 0x0000000000007918 */ /* 0x000fe20000000000 */
[----:B----4-:R-:W-:Y:S05]  /*3cd0*/  EXIT ;  /* 0x000000000000794d */ /* 0x010fea0003800000 */
.L_x_55:
[----:B------:R-:W-:-:S09]  /*3ce0*/  UISETP.NE.OR UP0, UPT, UR18, 0x3, !UP3 ;  /* 0x000000031200788c */ /* 0x000fd2000df05670 */
[----:B------:R-:W-:Y:S05]  /*3cf0*/  BRA.U UP0, `(.L_x_72) ;  /* 0x0000000d00e87547 */ /* 0x000fea000b800000 */
[----:B------:R-:W2:Y:S01]  /*3d00*/  LDCU.64 UR4, c[0x0][0x888] ;  /* 0x00011100ff0477ac */ /* 0x000ea20008000a00 */
[----:B------:R-:W-:Y:S02]  /*3d10*/  HFMA2 R9, -RZ, RZ, 0, 0 ;  /* 0x00000000ff097431 */ /* 0x000fe400000001ff */
[----:B------:R-:W-:Y:S01]  /*3d20*/  IMAD.MOV.U32 R11, RZ, RZ, 0x1 ;  /* 0x00000001ff0b7424 */ /* 0x000fe200078e00ff */
[----:B------:R-:W-:Y:S01]  /*3d30*/  MOV R8, 0xe000 ;  /* 0x0000e00000087802 */ /* 0x000fe20000000f00 */
[----:B------:R-:W3:Y:S01]  /*3d40*/  LDCU UR44, c[0x0][0x370] ;  /* 0x00006e00ff2c77ac */ /* 0x000ee20008000800 */
[----:B------:R-:W-:Y:S01]  /*3d50*/  IMAD.MOV.U32 R10, RZ, RZ, RZ ;  /* 0x000000ffff0a7224 */ /* 0x000fe200078e00ff */
[----:B------:R-:W3:Y:S01]  /*3d60*/  LDCU.128 UR48, c[0x0][0xb10] ;  /* 0x00016200ff3077ac */ /* 0x000ee20008000c00 */
[----:B------:R-:W4:Y:S01]  /*3d70*/  LDCU UR37, c[0x0][0x374] ;  /* 0x00006e80ff2577ac */ /* 0x000f220008000800 */
[----:B------:R-:W1:Y:S01]  /*3d80*/  LDCU.64 UR42, c[0x0][0x890] ;  /* 0x00011200ff2a77ac */ /* 0x000e620008000a00 */
[----:B------:R-:W1:Y:S01]  /*3d90*/  LDCU UR29, c[0x0][0xb0c] ;  /* 0x00016180ff1d77ac */ /* 0x000e620008000800 */
[----:B--2---:R-:W-:Y:S01]  /*3da0*/  UISETP.NE.U32.AND UP0, UPT, UR4, URZ, UPT ;  /* 0x000000ff0400728c */ /* 0x004fe2000bf05070 */
[----:B------:R-:W2:Y:S01]  /*3db0*/  LDCU UR56, c[0x0][0xb20] ;  /* 0x00016400ff3877ac */ /* 0x000ea20008000800 */
[----:B------:R-:W2:Y:S01]  /*3dc0*/  LDCU UR4, c[0x0][0xb30] ;  /* 0x00016600ff0477ac */ /* 0x000ea20008000800 */
[----:B---3--:R-:W-:-:S02]  /*3dd0*/  UIMAD.WIDE.U32 UR8, UR44, UR48, URZ ;  /* 0x000000302c0872a5 */ /* 0x008fc4000f8e00ff */
[----:B----4-:R-:W-:Y:S02]  /*3de0*/  UIMAD.WIDE.U32 UR10, UR37, UR51, URZ ;  /* 0x00000033250a72a5 */ /* 0x010fe4000f8e00ff */
[----:B-1----:R-:W-:Y:S02]  /*3df0*/  UISETP.NE.U32.AND UP6, UPT, UR42, URZ, UPT ;  /* 0x000000ff2a00728c */ /* 0x002fe4000bfc5070 */
[----:B------:R-:W-:Y:S01]  /*3e00*/  UISETP.NE.AND.EX UP5, UPT, UR5, URZ, UPT, UP0 ;  /* 0x000000ff0500728c */ /* 0x000fe2000bfa5300 */
[----:B------:R-:W-:Y:S01]  /*3e10*/  UMOV UR6, 0x400 ;  /* 0x0000040000067882 */ /* 0x000fe20000000000 */
[----:B------:R-:W-:Y:S01]  /*3e20*/  UISETP.NE.AND UP0, UPT, UR21, 0x1, UPT ;  /* 0x000000011500788c */ /* 0x000fe2000bf05270 */
[----:B------:R-:W-:Y:S01]  /*3e30*/  UMOV UR8, UR9 ;  /* 0x0000000900087c82 */ /* 0x000fe20008000000 */
[----:B------:R-:W-:Y:S01]  /*3e40*/  UMOV UR45, UR11 ;  /* 0x0000000b002d7c82 */ /* 0x000fe20008000000 */
[----:B------:R-:W-:Y:S01]  /*3e50*/  UISETP.NE.AND UP0, UPT, UR29, 0x1, UPT ;  /* 0x000000011d00788c */ /* 0x000fe2000bf05270 */
[----:B------:R-:W1:Y:S01]  /*3e60*/  LDCU.64 UR54, c[0x0][0x348] ;  /* 0x00006900ff3677ac */ /* 0x000e620008000a00 */
[----:B------:R-:W-:Y:S01]  /*3e70*/  UMOV UR30, URZ ;  /* 0x000000ff001e7c82 */ /* 0x000fe20008000000 */
[----:B------:R-:W-:-:S02]  /*3e80*/  UPLOP3.LUT UP1, UPT, UPT, UPT, UPT, 0x40, 0x4 ;  /* 0x000000000004789c */ /* 0x000fc40003f2e870 */
[----:B------:R-:W-:Y:S01]  /*3e90*/  UISETP.GE.AND UP3, UPT, UR21, 0x1, UPT ;  /* 0x000000011500788c */ /* 0x000fe2000bf66270 */
[----:B------:R-:W3:Y:S01]  /*3ea0*/  LDCU.64 UR22, c[0x0][0xb28] ;  /* 0x00016500ff1677ac */ /* 0x000ee20008000a00 */
[----:B------:R-:W-:Y:S02]  /*3eb0*/  ULEA UR6, UR15, UR6, 0x18 ;  /* 0x000000060f067291 */ /* 0x000fe4000f8ec0ff */
[----:B------:R-:W-:Y:S02]  /*3ec0*/  UISETP.NE.AND.EX UP6, UPT, UR43, URZ, UPT, UP6 ;  /* 0x000000ff2b00728c */ /* 0x000fe4000bfc5360 */
[----:B------:R-:W-:Y:S02]  /*3ed0*/  USHF.R.U32.HI UR52, URZ, UR49, UR8 ;  /* 0x00000031ff347299 */ /* 0x000fe40008011608 */
[----:B--2---:R-:W-:Y:S02]  /*3ee0*/  USHF.R.U32.HI UR45, URZ, UR56, UR45 ;  /* 0x00000038ff2d7299 */ /* 0x004fe4000801162d */
[----:B------:R-:W-:-:S02]  /*3ef0*/  UISETP.NE.AND UP0, UPT, UR50, 0x1, UPT ;  /* 0x000000013200788c */ /* 0x000fc4000bf05270 */
[----:B------:R-:W-:-:S11]  /*3f00*/  UISETP.NE.AND UP4, UPT, UR4, 0x1, UPT ;  /* 0x000000010400788c */ /* 0x000fd6000bf85270 */
.L_x_80:
[C---:B------:R-:W-:Y:S02]  /*3f10*/  LEA R3, R10.reuse, UR6, 0x3 ;  /* 0x000000060a037c11 */ /* 0x040fe4000f8e18ff */
[----:B------:R-:W-:Y:S02]  /*3f20*/  SHF.L.U32 R0, R9, 0x1f, RZ ;  /* 0x0000001f09007819 */ /* 0x000fe400000006ff */
[----:B------:R-:W-:Y:S02]  /*3f30*/  LEA R4, R10, UR6, 0x4 ;  /* 0x000000060a047c11 */ /* 0x000fe4000f8e20ff */
[----:B--2---:R-:W2:Y:S02]  /*3f40*/  SYNCS.PHASECHK.TRANS64.TRYWAIT P0, [R3+URZ+0xd0], R0 ;  /* 0x0000d000030075a7 */ /* 0x004ea400080011ff */
[----:B--2---:R-:W-:Y:S05]  /*3f50*/  @!P0 BRA `(.L_x_73) ;  /* 0x0000008c00388947 */ /* 0x004fea0003800000 */
.L_x_148:
[----:B------:R-:W4:Y:S01]  /*3f60*/  LDS.128 R4, [R4+0x140] ;  /* 0x0001400004047984 */ /* 0x000f220000000c00 */
[----:B------:R-:W-:Y:S01]  /*3f70*/  UISETP.GE.AND UP0, UPT, UR21, 0x1, UPT ;  /* 0x000000011500788c */ /* 0x000fe2000bf06270 */
[----:B------:R-:W-:Y:S01]  /*3f80*/  @!PT LDS RZ, [RZ] ;  /* 0x00000000fffff984 */ /* 0x000fe20000000800 */
[----:B------:R-:W-:Y:S01]  /*3f90*/  @!PT LDS RZ, [RZ] ;  /* 0x00000000fffff984 */ /* 0x000fe20000000800 */
[----:B------:R-:W-:Y:S01]  /*3fa0*/  @!PT LDS RZ, [RZ] ;  /* 0x00000000fffff984 */ /* 0x000fe20000000800 */
[----:B------:R-:W-:Y:S01]  /*3fb0*/  @!PT LDS RZ, [RZ] ;  /* 0x00000000fffff984 */ /* 0x000fe20000000800 */
[----:B------:R1:W-:Y:S06]  /*3fc0*/  MEMBAR.ALL.CTA ;  /* 0x0000000000007992 */ /* 0x0003ec0000008000 */
[----:B-1----:R-:W1:Y:S01]  /*3fd0*/  FENCE.VIEW.ASYNC.S ;  /* 0x00000000000073c6 */ /* 0x002e620000000000 */
[----:B----4-:R-:W-:Y:S11]  /*3fe0*/  LOP3.LUT P0, RZ, R6, 0x1, RZ, 0xc0, !PT ;  /* 0x0000000106ff7812 */ /* 0x010ff6000780c0ff */
[----:B------:R-:W-:Y:S02]  /*3ff0*/  @!UPT UIADD3 URZ, UPT, UPT, URZ, URZ, URZ ;  /* 0x000000fffffff290 */ /* 0x000fe4000fffe0ff */
[----:B-1----:R-:W-:Y:S01]  /*4000*/  VOTEU.ANY UP3, P0 ;  /* 0x0000000000ff7886 */ /* 0x002fe20000060100 */
[----:B------:R-:W-:Y:S11]  /*4010*/  PLOP3.LUT P0, PT, PT, PT, UP3, 0x80, 0x8 ;  /* 0x000000000008781c */ /* 0x000ff60003f0f038 */
[----:B------:R-:W-:Y:S02]  /*4020*/  @!UPT UIADD3 URZ, UPT, UPT, URZ, URZ, URZ ;  /* 0x000000fffffff290 */ /* 0x000fe4000fffe0ff */
[----:B--2---:R-:W-:Y:S02]  /*4030*/  @P0 SHF.R.U32.HI R0, RZ, 0x10, R5 ;  /* 0x00000010ff000819 */ /* 0x004fe40000011605 */
[----:B------:R-:W-:Y:S02]  /*4040*/  @P0 MOV R2, R4 ;  /* 0x0000000400020202 */ /* 0x000fe40000000f00 */
[----:B------:R-:W-:Y:S01]  /*4050*/  @P0 R2UR UR4, R0 ;  /* 0x00000000000402ca */ /* 0x000fe200000e0000 */
[----:B------:R-:W-:Y:S01]  /*4060*/  VIADD R0, R3, 0xe0 ;  /* 0x000000e003007836 */ /* 0x000fe20000000000 */
[----:B------:R-:W-:Y:S02]  /*4070*/  @P0 LOP3.LUT R4, R5, 0xffff, RZ, 0xc0, !PT ;  /* 0x0000ffff05040812 */ /* 0x000fe400078ec0ff */
[----:B------:R-:W-:Y:S02]  /*4080*/  @P0 R2UR UR7, R2 ;  /* 0x00000000020702ca */ /* 0x000fe400000e0000 */
[----:B------:R-:W-:Y:S02]  /*4090*/  PRMT R0, RZ, 0x654, R0 ;  /* 0x00000654ff007816 */ /* 0x000fe40000000000 */
[----:B------:R-:W-:Y:S02]  /*40a0*/  @P0 R2UR UR5, R4 ;  /* 0x00000000040502ca */ /* 0x000fe400000e0000 */
[----:B------:R1:W-:Y:S03]  /*40b0*/  SYNCS.ARRIVE.TRANS64.RED.A1T0 RZ, [R0+URZ], RZ ;  /* 0x000000ff00ff79a7 */ /* 0x0003e600081004ff */
[----:B------:R-:W-:Y:S04]  /*40c0*/  @UP3 UMOV UR31, UR4 ;  /* 0x00000004001f3c82 */ /* 0x000fe80008000000 */
[----:B------:R-:W-:Y:S04]  /*40d0*/  @UP3 UMOV UR14, UR7 ;  /* 0x00000007000e3c82 */ /* 0x000fe80008000000 */
[----:B------:R-:W-:Y:S01]  /*40e0*/  @UP3 UMOV UR13, UR5 ;  /* 0x00000005000d3c82 */ /* 0x000fe20008000000 */
[----:B------:R-:W-:Y:S05]  /*40f0*/  BRA.U !UP0, `(.L_x_74) ;  /* 0x0000000108c07547 */ /* 0x000fea000b800000 */
[----:B------:R-:W-:Y:S02]  /*4100*/  UIMAD.WIDE.U32 UR10, UR13, UR51, URZ ;  /* 0x000000330d0a72a5 */ /* 0x000fe4000f8e00ff */
[----:B------:R-:W-:Y:S02]  /*4110*/  UP2UR UR12, UPR, URZ, 0x4 ;  /* 0x00000004ff0c7883 */ /* 0x000fe40008000000 */
[----:B------:R-:W-:Y:S02]  /*4120*/  UISETP.NE.AND UP2, UPT, UR50, 0x1, UPT ;  /* 0x000000013200788c */ /* 0x000fe4000bf45270 */
[----:B------:R-:W-:Y:S02]  /*4130*/  UIMAD.WIDE.U32 UR16, UR14, UR48, URZ ;  /* 0x000000300e1072a5 */ /* 0x000fe4000f8e00ff */
[----:B------:R-:W-:Y:S02]  /*4140*/  USEL UR4, UR37, UR45, !UP2 ;  /* 0x0000002d25047287 */ /* 0x000fe4000d000000 */
[----:B------:R-:W-:Y:S02]  /*4150*/  UISETP.NE.AND UP0, UPT, UR29, 0x1, UPT ;  /* 0x000000011d00788c */ /* 0x000fe4000bf05270 */
[----:B------:R-:W-:Y:S02]  /*4160*/  UP2UR UR20, UPR, URZ, 0x2 ;  /* 0x00000002ff147883 */ /* 0x000fe40008000000 */
[----:B------:R-:W-:Y:S02]  /*4170*/  UISETP.NE.AND UP1, UPT, UR21, 0x1, UPT ;  /* 0x000000011500788c */ /* 0x000fe4000bf25270 */
[----:B---3--:R-:W-:Y:S02]  /*4180*/  UIMAD.WIDE.U32 UR18, UR4, UR22, URZ ;  /* 0x00000016041272a5 */ /* 0x008fe4000f8e00ff */
[----:B------:R-:W-:Y:S01]  /*4190*/  USEL UR8, UR44, UR52, !UP0 ;  /* 0x000000342c087287 */ /* 0x000fe2000c000000 */
[----:B------:R-:W-:Y:S02]  /*41a0*/  UMOV UR5, UR11 ;  /* 0x0000000b00057c82 */ /* 0x000fe40008000000 */
[----:B------:R-:W-:Y:S02]  /*41b0*/  USHF.R.U32.HI UR7, URZ, UR56, UR5 ;  /* 0x00000038ff077299 */ /* 0x000fe40008011605 */
[----:B------:R-:W-:Y:S02]  /*41c0*/  UIMAD.WIDE.U32 UR24, UR8, UR22, URZ ;  /* 0x00000016081872a5 */ /* 0x000fe4000f8e00ff */
[----:B------:R-:W-:Y:S02]  /*41d0*/  USEL UR7, UR13, UR7, !UP2 ;  /* 0x000000070d077287 */ /* 0x000fe4000d000000 */
[----:B------:R-:W-:Y:S02]  /*41e0*/  UISETP.NE.AND UP2, UPT, UR12, URZ, UPT ;  /* 0x000000ff0c00728c */ /* 0x000fe4000bf45270 */
[----:B------:R-:W-:Y:S01]  /*41f0*/  UIMAD.WIDE.U32 UR10, UR7, UR22, URZ ;  /* 0x00000016070a72a5 */ /* 0x000fe2000f8e00ff */
[----:B------:R-:W-:Y:S02]  /*4200*/  UMOV UR5, UR17 ;  /* 0x0000001100057c82 */ /* 0x000fe40008000000 */
[----:B------:R-:W-:Y:S03]  /*4210*/  USHF.R.U32.HI UR9, URZ, UR49, UR5 ;  /* 0x00000031ff097299 */ /* 0x000fe60008011605 */
[----:B------:R-:W-:Y:S02]  /*4220*/  UMOV UR5, UR19 ;  /* 0x0000001300057c82 */ /* 0x000fe40008000000 */
[----:B------:R-:W-:Y:S03]  /*4230*/  @UP1 USHF.R.U32.HI UR4, URZ, UR23, UR5 ;  /* 0x00000017ff041299 */ /* 0x000fe60008011605 */
[----:B------:R-:W-:Y:S01]  /*4240*/  UMOV UR5, UR25 ;  /* 0x0000001900057c82 */ /* 0x000fe20008000000 */
[----:B------:R-:W-:Y:S02]  /*4250*/  UIMAD UR4, UR21, UR4, URZ ;  /* 0x00000004150472a4 */ /* 0x000fe4000f8e02ff */
[----:B------:R-:W-:Y:S02]  /*4260*/  @UP1 USHF.R.U32.HI UR8, URZ, UR23, UR5 ;  /* 0x00000017ff081299 */ /* 0x000fe40008011605 */
[----:B------:R-:W-:Y:S02]  /*4270*/  USEL UR5, UR14, UR9, !UP0 ;  /* 0x000000090e057287 */ /* 0x000fe4000c000000 */
[----:B------:R-:W-:Y:S02]  /*4280*/  UIMAD UR9, UR21, UR8, URZ ;  /* 0x00000008150972a4 */ /* 0x000fe4000f8e02ff */
[----:B------:R-:W-:Y:S03]  /*4290*/  UISETP.GE.AND UP0, UPT, UR7, UR4, UPT ;  /* 0x000000040700728c */ /* 0x000fe6000bf06270 */
[----:B------:R-:W-:Y:S01]  /*42a0*/  UMOV UR4, UR11 ;  /* 0x0000000b00047c82 */ /* 0x000fe20008000000 */
[----:B------:R-:W-:Y:S02]  /*42b0*/  UISETP.GE.OR UP0, UPT, UR5, UR9, UP0 ;  /* 0x000000090500728c */ /* 0x000fe40008706670 */
[----:B------:R-:W-:Y:S02]  /*42c0*/  USHF.R.U32.HI UR4, URZ, UR23, UR4 ;  /* 0x00000017ff047299 */ /* 0x000fe40008011604 */
[----:B------:R-:W-:Y:S02]  /*42d0*/  UIMAD.WIDE.U32 UR10, UR5, UR22, URZ ;  /* 0x00000016050a72a5 */ /* 0x000fe4000f8e00ff */
[----:B------:R-:W-:Y:S04]  /*42e0*/  USEL UR12, UR7, UR4, !UP1 ;  /* 0x00000004070c7287 */ /* 0x000fe8000c800000 */
[----:B------:R-:W-:Y:S01]  /*42f0*/  UIADD3 UR9, UPT, UPT, -UR12, URZ, URZ ;  /* 0x000000ff0c097290 */ /* 0x000fe2000fffe1ff */
[----:B------:R-:W-:Y:S02]  /*4300*/  @!UP0 UMOV UR4, UR11 ;  /* 0x0000000b00048c82 */ /* 0x000fe40008000000 */
[----:B------:R-:W-:Y:S02]  /*4310*/  @!UP0 USHF.R.U32.HI UR4, URZ, UR23, UR4 ;  /* 0x00000017ff048299 */ /* 0x000fe40008011604 */
[----:B------:R-:W-:Y:S02]  /*4320*/  UIMAD UR9, UR21, UR9, UR7 ;  /* 0x00000009150972a4 */ /* 0x000fe4000f8e0207 */
[----:B------:R-:W-:Y:S02]  /*4330*/  @!UP0 USEL UR4, UR5, UR4, !UP1 ;  /* 0x0000000405048287 */ /* 0x000fe4000c800000 */
[----:B------:R-:W-:Y:S02]  /*4340*/  UISETP.NE.AND UP1, UPT, UR20, URZ, UPT ;  /* 0x000000ff1400728c */ /* 0x000fe4000bf25270 */
[----:B------:R-:W-:Y:S02]  /*4350*/  @!UP0 UIMAD UR8, UR8, UR9, UR4 ;  /* 0x00000009080882a4 */ /* 0x000fe4000f8e0204 */
[----:B------:R-:W-:Y:S02]  /*4360*/  @!UP0 UIADD3 UR10, UPT, UPT, UR12, -UR4, URZ ;  /* 0x800000040c0a8290 */ /* 0x000fe4000fffe0ff */
[----:B------:R-:W-:Y:S02]  /*4370*/  UIADD3 UR9, UPT, UPT, -UR7, URZ, URZ ;  /* 0x000000ff07097290 */ /* 0x000fe4000fffe1ff */
[----:B------:R-:W-:Y:S02]  /*4380*/  UIADD3 UR4, UPT, UPT, -UR5, URZ, URZ ;  /* 0x000000ff05047290 */ /* 0x000fe4000fffe1ff */
[----:B------:R-:W-:Y:S03]  /*4390*/  @!UP0 UIMAD UR7, UR10, UR21, UR5 ;  /* 0x000000150a0782a4 */ /* 0x000fe6000f8e0205 */
[----:B------:R-:W-:Y:S01]  /*43a0*/  @!UP0 UMOV UR5, UR8 ;  /* 0x0000000800058c82 */ /* 0x000fe20008000000 */
[----:B------:R-:W-:Y:S02]  /*43b0*/  UIMAD UR8, UR29, UR4, UR14 ;  /* 0x000000041d0872a4 */ /* 0x000fe4000f8e020e */
[----:B------:R-:W-:Y:S02]  /*43c0*/  UIMAD UR4, UR50, UR9, UR13 ;  /* 0x00000009320472a4 */ /* 0x000fe4000f8e020d */
[----:B------:R-:W-:Y:S02]  /*43d0*/  UIMAD UR14, UR5, UR29, UR8 ;  /* 0x0000001d050e72a4 */ /* 0x000fe4000f8e0208 */
[----:B------:R-:W-:Y:S11]  /*43e0*/  UIMAD UR13, UR7, UR50, UR4 ;  /* 0x00000032070d72a4 */ /* 0x000ff6000f8e0204 */
[----:B------:R-:W-:Y:S01]  /*43f0*/  @!UPT UIADD3 URZ, UPT, UPT, URZ, URZ, URZ ;  /* 0x000000fffffff290 */ /* 0x000fe2000fffe0ff */
.L_x_74:
[----:B------:R-:W2:Y:S01]  /*4400*/  @!UP4 LDCU.128 UR16, c[0x0][0xb10] ;  /* 0x00016200ff10c7ac */ /* 0x000ea20008000c00 */
[----:B------:R-:W-:Y:S04]  /*4410*/  ISETP.NE.U32.AND P0, PT, RZ, UR42, PT ;  /* 0x0000002aff007c0c */ /* 0x000fe8000bf05070 */
[----:B------:R-:W-:Y:S01]  /*4420*/  ISETP.NE.AND.EX P0, PT, RZ, UR43, PT, P0 ;  /* 0x0000002bff007c0c */ /* 0x000fe2000bf05300 */
[----:B------:R-:W4:Y:S01]  /*4430*/  @!UP4 LDCU UR5, c[0x0][0xb0c] ;  /* 0x00016180ff05c7ac */ /* 0x000f220008000800 */
[----:B--2---:R-:W-:Y:S02]  /*4440*/  UIMAD.WIDE.U32 UR8, UR14, UR16, URZ ;  /* 0x000000100e0872a5 */ /* 0x004fe4000f8e00ff */
[----:B------:R-:W-:Y:S05]  /*4450*/  UIMAD.WIDE.U32 UR10, UR13, UR19, URZ ;  /* 0x000000130d0a72a5 */ /* 0x000fea000f8e00ff */
[----:B------:R-:W-:Y:S01]  /*4460*/  @!UP4 UMOV UR4, UR9 ;  /* 0x000000090004cc82 */ /* 0x000fe20008000000 */
[----:B----4-:R-:W-:Y:S02]  /*4470*/  @!UP4 UISETP.NE.AND UP0, UPT, UR5, 0x1, UPT ;  /* 0x000000010500c88c */ /* 0x010fe4000bf05270 */
[----:B------:R-:W-:Y:S01]  /*4480*/  @!UP4 USHF.R.U32.HI UR4, URZ, UR17, UR4 ;  /* 0x00000011ff04c299 */ /* 0x000fe20008011604 */
[----:B------:R-:W-:Y:S03]  /*4490*/  @!UP4 UMOV UR7, UR11 ;  /* 0x0000000b0007cc82 */ /* 0x000fe60008000000 */
[----:B------:R-:W-:Y:S02]  /*44a0*/  @!UP4 USEL UR8, UR14, UR4, !UP0 ;  /* 0x000000040e08c287 */ /* 0x000fe4000c000000 */
[----:B------:R-:W-:Y:S05]  /*44b0*/  @!UP4 UISETP.NE.AND UP0, UPT, UR18, 0x1, UPT ;  /* 0x000000011200c88c */ /* 0x000fea000bf05270 */
[----:B------:R-:W2:Y:S02]  /*44c0*/  @!UP4 LDCU UR4, c[0x0][0xb20] ;  /* 0x00016400ff04c7ac */ /* 0x000ea40008000800 */
[----:B--2---:R-:W-:Y:S04]  /*44d0*/  @!UP4 USHF.R.U32.HI UR7, URZ, UR4, UR7 ;  /* 0x00000004ff07c299 */ /* 0x004fe80008011607 */
[----:B------:R-:W-:Y:S04]  /*44e0*/  @!UP4 USEL UR7, UR13, UR7, !UP0 ;  /* 0x000000070d07c287 */ /* 0x000fe8000c000000 */
[----:B------:R-:W-:Y:S02]  /*44f0*/  @!UP4 UIADD3 UR4, UPT, UPT, -UR8, UR7, URZ ;  /* 0x000000070804c290 */ /* 0x000fe4000fffe1ff */
[----:B------:R-:W-:Y:S02]  /*4500*/  @!UP4 UIADD3 UR7, UPT, UPT, UR8, -UR7, URZ ;  /* 0x800000070807c290 */ /* 0x000fe4000fffe0ff */
[----:B------:R-:W-:Y:S02]  /*4510*/  @!UP4 UIMAD UR14, UR4, UR5, UR14 ;  /* 0x00000005040ec2a4 */ /* 0x000fe4000f8e020e */
[----:B------:R-:W-:Y:S01]  /*4520*/  @!UP4 UIMAD UR13, UR7, UR18, UR13 ;  /* 0x00000012070dc2a4 */ /* 0x000fe2000f8e020d */
[----:B------:R-:W-:Y:S11]  /*4530*/  BRA.U UP1, `(.L_x_75) ;  /* 0x0000000101107547 */ /* 0x000ff6000b800000 */
[----:B------:R-:W-:Y:S04]  /*4540*/  MOV R2, UR53 ;  /* 0x0000003500027c02 */ /* 0x000fe80008000f00 */
[----:B------:R-:W-:Y:S04]  /*4550*/  SHF.L.U32 R2, R2, 0x1f, RZ ;  /* 0x0000001f02027819 */ /* 0x000fe800000006ff */
[----:B------:R-:W2:Y:S02]  /*4560*/  SYNCS.PHASECHK.TRANS64.TRYWAIT P1, [UR6+0xc8], R2 ;  /* 0x0000c802ff0075a7 */ /* 0x000ea40008021106 */
[----:B--2---:R-:W-:Y:S05]  /*4570*/  @!P1 BRA `(.L_x_76) ;  /* 0x0000008400c49947 */ /* 0x004fea0003800000 */
.L_x_75:
[----:B------:R-:W-:Y:S05]  /*4580*/  BRA.U !UP6, `(.L_x_77) ;  /* 0x000000010e407547 */ /* 0x000fea000b800000 */
[----:B------:R-:W-:Y:S01]  /*4590*/  UPLOP3.LUT UP2, UPT, UPT, UPT, UP5, 0x80, 0x8 ;  /* 0x000000000008789c */ /* 0x000fe20003f4f050 */
[----:B-1----:R-:W-:Y:S01]  /*45a0*/  IMAD.MOV.U32 R0, RZ, RZ, 0x1 ;  /* 0x00000001ff007424 */ /* 0x002fe200078e00ff */
[----:B------:R-:W1:Y:S04]  /*45b0*/  LDCU.64 UR8, c[0x0][0x358] ;  /* 0x00006b00ff0877ac */ /* 0x000e680008000a00 */
[----:B------:R-:W-:Y:S05]  /*45c0*/  PLOP3.LUT P1, PT, PT, PT, UP2, 0x80, 0x8 ;  /* 0x000000000008781c */ /* 0x000fea0003f2f028 */
[----:B------:R-:W2:Y:S01]  /*45d0*/  @UP2 LDCU.64 UR4, c[0x0][0x888] ;  /* 0x00011100ff0427ac */ /* 0x000ea20008000a00 */
[----:B------:R-:W-:Y:S04]  /*45e0*/  @UP2 UIMAD UR7, UR36, UR42, URZ ;  /* 0x0000002a240722a4 */ /* 0x000fe8000f8e02ff */
[----:B--2---:R-:W-:Y:S06]  /*45f0*/  @UP2 UIMAD.WIDE UR4, UR7, 0x4, UR4 ;  /* 0x00000004070428a5 */ /* 0x004fec000f8e0204 */
[----:B------:R-:W-:Y:S02]  /*4600*/  IMAD.U32 R2, RZ, RZ, UR4 ;  /* 0x00000004ff027e24 */ /* 0x000fe4000f8e00ff */
[----:B------:R-:W-:Y:S03]  /*4610*/  IMAD.U32 R3, RZ, RZ, UR5 ;  /* 0x00000005ff037e24 */ /* 0x000fe6000f8e00ff */
[----:B------:R-:W2:Y:S02]  /*4620*/  @!UP2 LDCU UR4, c[0x0][0x880] ;  /* 0x00011000ff04a7ac */ /* 0x000ea40008000800 */
[----:B-1---5:R1:W5:Y:S02]  /*4630*/  @P1 LDG.E R249, desc[UR8][R2.64] ;  /* 0x0000000802f91981 */ /* 0x022364000c1e1900 */
[----:B-1----:R-:W-:Y:S05]  /*4640*/  HFMA2 R2, -RZ, RZ, 0, 5.9604644775390625e-08 ;  /* 0x00000001ff027431 */ /* 0x002fea00000001ff */
[----:B------:R-:W-:Y:S04]  /*4650*/  @P1 PRMT R4, R2, 0x7610, R4 ;  /* 0x0000761002041816 */ /* 0x000fe80000000004 */
[----:B------:R-:W-:Y:S05]  /*4660*/  @!P1 PRMT R4, R0, 0x7610, R4 ;  /* 0x0000761000049816 */ /* 0x000fea0000000004 */
[----:B------:R4:W-:Y:S02]  /*4670*/  STL.S16 [R1+0x190], R4 ;  /* 0x0001900401007387 */ /* 0x0009e40000100600 */
[----:B--2-4-:R-:W-:Y:S07]  /*4680*/  @!P1 MOV R249, UR4 ;  /* 0x0000000400f99c02 */ /* 0x014fee0008000f00 */
.L_x_77:
[----:B-----5:R-:W-:Y:S01]  /*4690*/  @!P0 FSETP.EQ.AND P1, PT, R249, RZ, PT ;  /* 0x000000fff900820b */ /* 0x020fe20003f22000 */
[----:B------:R-:W-:Y:S01]  /*46a0*/  @!UPT UIADD3 URZ, UPT, UPT, URZ, URZ, URZ ;  /* 0x000000fffffff290 */ /* 0x000fe2000fffe0ff */
[----:B------:R-:W-:Y:S11]  /*46b0*/  @!P0 BRA `(.L_x_78) ;  /* 0x00000000001c8947 */ /* 0x000ff60003800000 */
[----:B------:R-:W-:Y:S01]  /*46c0*/  PLOP3.LUT P1, PT, PT, PT, UP2, 0x80, 0x8 ;  /* 0x000000000008781c */ /* 0x000fe20003f2f028 */
[----:B-1----:R-:W2:Y:S03]  /*46d0*/  LDL R0, [R1+0x190] ;  /* 0x0001900001007983 */ /* 0x002ea60000100800 */
[----:B------:R-:W-:Y:S02]  /*46e0*/  PLOP3.LUT P1, PT, P1, PT, PT, 0x8, 0x80 ;  /* 0x000000000080781c */ /* 0x000fe40000f2e170 */
[----:B--2---:R-:W-:Y:S11]  /*46f0*/  LOP3.LUT P0, RZ, R0, 0xff, RZ, 0xc0, !PT ;  /* 0x000000ff00ff7812 */ /* 0x004ff6000780c0ff */
[----:B------:R-:W-:Y:S02]  /*4700*/  @!UPT UIADD3 URZ, UPT, UPT, URZ, URZ, URZ ;  /* 0x000000fffffff290 */ /* 0x000fe4000fffe0ff */
[----:B------:R-:W-:Y:S11]  /*4710*/  @P0 FSETP.EQ.AND P1, PT, R249, RZ, PT ;  /* 0x000000fff900020b */ /* 0x000ff60003f22000 */
[----:B------:R-:W-:Y:S02]  /*4720*/  @!UPT UIADD3 URZ, UPT, UPT, URZ, URZ, URZ ;  /* 0x000000fffffff290 */ /* 0x000fe4000fffe0ff */
.L_x_78:
[----:B------:R-:W-:Y:S01]  /*4730*/  ULEA UR5, UR30, UR6, 0x3 ;  /* 0x000000061e057291 */ /* 0x000fe2000f8e18ff */
[----:B-1----:R-:W-:Y:S02]  /*4740*/  SHF.L.U32 R0, R11, 0x1f, RZ ;  /* 0x0000001f0b007819 */ /* 0x002fe400000006ff */
[----:B------:R-:W-:Y:S01]  /*4750*/  ELECT P0, URZ, PT ;  /* 0x0000000000ff782f */ /* 0x000fe20003800000 */
[----:B------:R-:W-:Y:S05]  /*4760*/  VIADD R10, R10, 0x1 ;  /* 0x000000010a0a7836 */ /* 0x000fea0000000000 */
[----:B------:R-:W1:Y:S02]  /*4770*/  SYNCS.PHASECHK.TRANS64.TRYWAIT P2, [UR5+0xb0], R0 ;  /* 0x0000b000ff0075a7 */ /* 0x000e640008041105 */
[----:B-1----:R-:W-:Y:S05]  /*4780*/  @!P2 BRA `(.L_x_79) ;  /* 0x000000840058a947 */ /* 0x002fea0003800000 */
.L_x_151:
[----:B------:R-:W-:Y:S01]  /*4790*/  UIADD3 UR33, UPT, UPT, UR5, 0xa0, URZ ;  /* 0x000000a005217890 */ /* 0x000fe2000fffe0ff */
[----:B------:R-:W-:Y:S01]  /*47a0*/  PLOP3.LUT P0, PT, P1, P0, PT, 0xf2, 0x2f ;  /* 0x00000000002f781c */ /* 0x000fe20000f01e72 */
[----:B------:R-:W-:Y:S01]  /*47b0*/  UMOV UR40, 0x0 ;  /* 0x0000000000287882 */ /* 0x000fe20000000000 */
[----:B------:R-:W-:Y:S01]  /*47c0*/  UMOV UR41, 0x10000000 ;  /* 0x1000000000297882 */ /* 0x000fe20000000000 */
[----:B------:R-:W-:Y:S01]  /*47d0*/  UMOV UR12, UR36 ;  /* 0x00000024000c7c82 */ /* 0x000fe20008000000 */
[----:B------:R-:W-:Y:S01]  /*47e0*/  UMOV UR20, UR36 ;  /* 0x0000002400147c82 */ /* 0x000fe20008000000 */
[----:B------:R-:W-:Y:S01]  /*47f0*/  UMOV UR28, UR36 ;  /* 0x00000024001c7c82 */ /* 0x000fe20008000000 */
[----:B------:R-:W-:Y:S01]  /*4800*/  UMOV UR9, UR33 ;  /* 0x0000002100097c82 */ /* 0x000fe20008000000 */
[----:B------:R-:W-:Y:S01]  /*4810*/  UMOV UR17, UR33 ;  /* 0x0000002100117c82 */ /* 0x000fe20008000000 */
[----:B------:R-:W-:Y:S01]  /*4820*/  UMOV UR25, UR33 ;  /* 0x0000002100197c82 */ /* 0x000fe20008000000 */
[C---:B------:R-:W-:Y:S04]  /*4830*/  ISETP.NE.AND P1, PT, R10.reuse, 0x2, PT ;  /* 0x000000020a00780c */ /* 0x040fe80003f25270 */
[----:B------:R-:W-:Y:S01]  /*4840*/  VOTEU.ALL UP0, P0 ;  /* 0x0000000000ff7886 */ /* 0x000fe20000000000 */
[----:B-1----:R-:W-:Y:S02]  /*4850*/  SEL R0, RZ, 0x1, P1 ;  /* 0x00000001ff007807 */ /* 0x002fe40000800000 */
[----:B------:R-:W-:Y:S02]  /*4860*/  SEL R10, R10, RZ, P1 ;  /* 0x000000ff0a0a7207 */ /* 0x000fe40000800000 */
[----:B------:R-:W-:Y:S01]  /*4870*/  @!UP0 UIADD3 UR38, UP1, UPT, UR54, 0x580, URZ ;  /* 0x0000058036268890 */ /* 0x000fe2000ff3e0ff */
[----:B------:R-:W-:Y:S01]  /*4880*/  LOP3.LUT R9, R9, R0, RZ, 0x3c, !PT ;  /* 0x0000000009097212 */ /* 0x000fe200078e3cff */
[----:B------:R-:W-:Y:S02]  /*4890*/  @!UP0 UIMAD UR4, UR30, 0xe000, UR6 ;  /* 0x0000e0001e0488a4 */ /* 0x000fe4000f8e0206 */
[----:B------:R-:W-:Y:S02]  /*48a0*/  @!UP0 UIADD3.X UR39, UPT, UPT, URZ, UR55, URZ, UP1, !UPT ;  /* 0x00000037ff278290 */ /* 0x000fe40008ffe4ff */
[----:B------:R-:W-:Y:S02]  /*48b0*/  @!UP0 USHF.L.U32 UR35, UR46, 0x7, URZ ;  /* 0x000000072e238899 */ /* 0x000fe400080006ff */
[----:B------:R-:W-:Y:S02]  /*48c0*/  @!UP0 UIMAD UR34, UR47, 0xe0, URZ ;  /* 0x000000e02f2288a4 */ /* 0x000fe4000f8e02ff */
[----:B------:R-:W-:Y:S01]  /*48d0*/  @!UP0 UIADD3 UR32, UPT, UPT, UR4, 0x200, URZ ;  /* 0x0000020004208890 */ /* 0x000fe2000fffe0ff */
[----:B------:R-:W-:Y:S01]  /*48e0*/  VOTEU.ALL UP1, P0 ;  /* 0x0000000000ff7886 */ /* 0x000fe20000020000 */
[----:B------:R-:W-:Y:S02]  /*48f0*/  @!UP0 UIADD3 UR10, UPT, UPT, UR34, 0x20, URZ ;  /* 0x00000020220a8890 */ /* 0x000fe4000fffe0ff */
[----:B------:R-:W-:Y:S01]  /*4900*/  @!UP0 UIADD3 UR8, UPT, UPT, UR4, 0x2200, URZ ;  /* 0x0000220004088890 */ /* 0x000fe2000fffe0ff */
[----:B------:R-:W-:Y:S01]  /*4910*/  UMOV UR11, UR35 ;  /* 0x00000023000b7c82 */ /* 0x000fe20008000000 */
[----:B------:R-:W-:Y:S03]  /*4920*/  @!UP0 UIADD3 UR18, UPT, UPT, UR34, 0x40, URZ ;  /* 0x0000004022128890 */ /* 0x000fe6000fffe0ff */
[----:B------:R1:W-:Y:S01]  /*4930*/  @!UP1 UTMALDG.3D [UR32], [UR38], desc[UR40] ;  /* 0x00002820260095b4 */ /* 0x0003e20008011000 */
[----:B------:R-:W-:Y:S01]  /*4940*/  VOTEU.ALL UP1, P0 ;  /* 0x0000000000ff7886 */ /* 0x000fe20000020000 */
[----:B------:R-:W-:Y:S01]  /*4950*/  @!UP0 UIADD3 UR16, UPT, UPT, UR4, 0x4200, URZ ;  /* 0x0000420004108890 */ /* 0x000fe2000fffe0ff */
[----:B------:R-:W-:Y:S01]  /*4960*/  UMOV UR19, UR35 ;  /* 0x0000002300137c82 */ /* 0x000fe20008000000 */
[----:B------:R-:W-:Y:S02]  /*4970*/  @!UP0 UIADD3 UR26, UPT, UPT, UR34, 0x60, URZ ;  /* 0x00000060221a8890 */ /* 0x000fe4000fffe0ff */
[----:B------:R-:W-:Y:S01]  /*4980*/  @!UP0 UIADD3 UR24, UPT, UPT, UR4, 0x6200, URZ ;  /* 0x0000620004188890 */ /* 0x000fe2000fffe0ff */
[----:B------:R2:W-:Y:S01]  /*4990*/  @!UP1 UTMALDG.3D [UR8], [UR38], desc[UR40] ;  /* 0x00002808260095b4 */ /* 0x0005e20008011000 */
[----:B------:R-:W-:Y:S01]  /*49a0*/  VOTEU.ALL UP1, P0 ;  /* 0x0000000000ff7886 */ /* 0x000fe20000020000 */
[----:B------:R-:W-:Y:S01]  /*49b0*/  UMOV UR27, UR35 ;  /* 0x00000023001b7c82 */ /* 0x000fe20008000000 */
[----:B------:R-:W-:Y:S02]  /*49c0*/  UIADD3 UR47, UPT, UPT, UR13, UR60, URZ ;  /* 0x0000003c0d2f7290 */ /* 0x000fe4000fffe0ff */
[----:B------:R-:W-:Y:S01]  /*49d0*/  UIADD3 UR46, UPT, UPT, UR14, UR61, URZ ;  /* 0x0000003d0e2e7290 */ /* 0x000fe2000fffe0ff */
[----:B------:R4:W-:Y:S01]  /*49e0*/  @!UP1 UTMALDG.3D [UR16], [UR38], desc[UR40] ;  /* 0x00002810260095b4 */ /* 0x0009e20008011000 */
[----:B------:R-:W-:Y:S05]  /*49f0*/  VOTEU.ALL UP1, P0 ;  /* 0x0000000000ff7886 */ /* 0x000fea0000020000 */
[----:B------:R-:W-:Y:S01]  /*4a00*/  @!UP1 UTMALDG.3D [UR24], [UR38], desc[UR40] ;  /* 0x00002818260095b4 */ /* 0x000fe20008011000 */
[----:B------:R-:W-:Y:S01]  /*4a10*/  VOTEU.ALL UP1, P0 ;  /* 0x0000000000ff7886 */ /* 0x000fe20000020000 */
[----:B-1----:R-:W-:Y:S01]  /*4a20*/  UMOV UR36, UR31 ;  /* 0x0000001f00247c82 */ /* 0x002fe20008000000 */
[----:B--2---:R-:W-:Y:S02]  /*4a30*/  @!UP0 UIADD3 UR10, UPT, UPT, UR34, 0x80, URZ ;  /* 0x00000080220a8890 */ /* 0x004fe4000fffe0ff */
[----:B------:R-:W-:Y:S02]  /*4a40*/  @!UP0 UIADD3 UR8, UPT, UPT, UR4, 0x8200, URZ ;  /* 0x0000820004088890 */ /* 0x000fe4000fffe0ff */
[----:B----4-:R-:W-:Y:S02]  /*4a50*/  @!UP0 UIADD3 UR18, UPT, UPT, UR34, 0xa0, URZ ;  /* 0x000000a022128890 */ /* 0x010fe4000fffe0ff */
[----:B------:R-:W-:Y:S05]  /*4a60*/  @!UP0 UIADD3 UR16, UPT, UPT, UR4, 0xa200, URZ ;  /* 0x0000a20004108890 */ /* 0x000fea000fffe0ff */
[----:B------:R1:W-:Y:S01]  /*4a70*/  @!UP1 UTMALDG.3D [UR8], [UR38], desc[UR40] ;  /* 0x00002808260095b4 */ /* 0x0003e20008011000 */
[----:B------:R-:W-:Y:S02]  /*4a80*/  UPLOP3.LUT UP1, UPT, UPT, UPT, UPT, 0x80, 0x8 ;  /* 0x000000000008789c */ /* 0x000fe40003f2f070 */
[----:B-1----:R-:W-:Y:S02]  /*4a90*/  @!UP0 UIADD3 UR10, UPT, UPT, UR34, 0xc0, URZ ;  /* 0x000000c0220a8890 */ /* 0x002fe4000fffe0ff */
[----:B------:R-:W-:Y:S01]  /*4aa0*/  @!UP0 UIADD3 UR8, UPT, UPT, UR4, 0xc200, URZ ;  /* 0x0000c20004088890 */ /* 0x000fe2000fffe0ff */
[----:B------:R-:W-:Y:S01]  /*4ab0*/  VOTEU.ALL UP0, P0 ;  /* 0x0000000000ff7886 */ /* 0x000fe20000000000 */
[----:B------:R-:W-:Y:S04]  /*4ac0*/  UIADD3 UR4, UPT, UPT, UR30, 0x1, URZ ;  /* 0x000000011e047890 */ /* 0x000fe8000fffe0ff */
[----:B------:R2:W-:Y:S01]  /*4ad0*/  @!UP0 UTMALDG.3D [UR16], [UR38], desc[UR40] ;  /* 0x00002810260085b4 */ /* 0x0005e20008011000 */
[----:B------:R-:W-:Y:S04]  /*4ae0*/  UISETP.NE.AND UP0, UPT, UR4, 0x2, UPT ;  /* 0x000000020400788c */ /* 0x000fe8000bf05270 */
[----:B------:R-:W-:Y:S02]  /*4af0*/  USEL UR7, URZ, 0x1, UP0 ;  /* 0x00000001ff077887 */ /* 0x000fe40008000000 */
[----:B------:R-:W-:Y:S02]  /*4b00*/  USEL UR30, UR4, URZ, UP0 ;  /* 0x000000ff041e7287 */ /* 0x000fe40008000000 */
[----:B------:R-:W-:Y:S01]  /*4b10*/  VOTEU.ALL UP0, P0 ;  /* 0x0000000000ff7886 */ /* 0x000fe20000000000 */
[----:B------:R-:W-:Y:S01]  /*4b20*/  UPRMT UR4, UR15, 0x654, UR33 ;  /* 0x000006540f047896 */ /* 0x000fe20008000021 */
[----:B------:R-:W-:Y:S03]  /*4b30*/  LOP3.LUT R11, R11, UR7, RZ, 0x3c, !PT ;  /* 0x000000070b0b7c12 */ /* 0x000fe6000f8e3cff */
[----:B------:R2:W-:Y:S01]  /*4b40*/  @!UP0 UTMALDG.3D [UR8], [UR38], desc[UR40] ;  /* 0x00002808260085b4 */ /* 0x0005e20008011000 */
[----:B------:R2:W-:Y:S04]  /*4b50*/  @!P0 SYNCS.ARRIVE.TRANS64.RED.A0TR RZ, [UR5+0xa0], R8 ;  /* 0x0000a008ffff89a7 */ /* 0x0005e80008300405 */
[----:B------:R-:W-:Y:S01]  /*4b60*/  SYNCS.ARRIVE.TRANS64.RED.A1T0 RZ, [UR4], RZ ;  /* 0x000000ffffff79a7 */ /* 0x000fe20008100404 */
[----:B------:R-:W-:Y:S05]  /*4b70*/  BRA.U UP3, `(.L_x_80) ;  /* 0xfffffff103e47547 */ /* 0x000fea000b83ffff */
[----:B------:R-:W-:Y:S01]  /*4b80*/  UIADD3 UR6, UPT, UPT, UR6, 0xb0, URZ ;  /* 0x000000b006067890 */ /* 0x000fe2000fffe0ff */
[----:B------:R-:W-:-:S03]  /*4b90*/  SHF.L.U32 R2, R11, 0x1f, RZ ;  /* 0x0000001f0b027819 */ /* 0x000fc600000006ff */
[----:B------:R-:W-:-:S09]  /*4ba0*/  ULEA UR4, UR30, UR6, 0x3 ;  /* 0x000000061e047291 */ /* 0x000fd2000f8e18ff */
[----:B------:R-:W1:Y:S02]  /*4bb0*/  SYNCS.PHASECHK.TRANS64.TRYWAIT P0, [UR4], R2 ;  /* 0x00000002ff0075a7 */ /* 0x000e640008001104 */
[----:B-1----:R-:W-:Y:S05]  /*4bc0*/  @!P0 BRA `(.L_x_81) ;  /* 0x0000008000608947 */ /* 0x002fea0003800000 */
.L_x_153:
[----:B------:R-:W-:-:S04]  /*4bd0*/  UIADD3 UR4, UPT, UPT, UR30, 0x1, URZ ;  /* 0x000000011e047890 */ /* 0x000fc8000fffe0ff */
[----:B------:R-:W-:-:S04]  /*4be0*/  UISETP.NE.AND UP0, UPT, UR4, 0x2, UPT ;  /* 0x000000020400788c */ /* 0x000fc8000bf05270 */
[----:B------:R-:W-:Y:S02]  /*4bf0*/  USEL UR5, URZ, 0x1, UP0 ;  /* 0x00000001ff057887 */ /* 0x000fe40008000000 */
[----:B------:R-:W-:-:S04]  /*4c00*/  USEL UR4, UR4, URZ, UP0 ;  /* 0x000000ff04047287 */ /* 0x000fc80008000000 */
[----:B------:R-:W-:Y:S01]  /*4c10*/  ULEA UR4, UR4, UR6, 0x3 ;  /* 0x0000000604047291 */ /* 0x000fe2000f8e18ff */
[----:B-1----:R-:W-:-:S04]  /*4c20*/  LOP3.LUT R2, R11, UR5, RZ, 0x3c, !PT ;  /* 0x000000050b027c12 */ /* 0x002fc8000f8e3cff */
[----:B------:R-:W-:Y:S01]  /*4c30*/  SHF.L.U32 R2, R2, 0x1f, RZ ;  /* 0x0000001f02027819 */ /* 0x000fe200000006ff */
[----:B------:R-:W-:-:S07]  /*4c40*/  IMAD.U32 R0, RZ, RZ, UR4 ;  /* 0x00000004ff007e24 */ /* 0x000fce000f8e00ff */
.L_x_82:
[----:B-1----:R1:W4:Y:S02]  /*4c50*/  SYNCS.PHASECHK.TRANS64.TRYWAIT P0, [R0+URZ], R2 ;  /* 0x00000002000075a7 */ /* 0x00232400080011ff */
[----:B----4-:R-:W-:Y:S05]  /*4c60*/  @!P0 NANOSLEEP.SYNCS 0x989680 ;  /* 0x009896800000895d */ /* 0x010fea0003900000 */
[----:B------:R-:W4:Y:S02]  /*4c70*/  @!P0 SYNCS.PHASECHK.TRANS64 P0, [R0+URZ], R2 ;  /* 0x00000002000085a7 */ /* 0x000f2400080010ff */
[----:B--234-:R-:W-:Y:S05]  /*4c80*/  @P0 EXIT ;  /* 0x000000000000094d */ /* 0x01cfea0003800000 */
[----:B------:R-:W-:Y:S05]  /*4c90*/  BRA `(.L_x_82) ;  /* 0xfffffffc00ec7947 */ /* 0x000fea000383ffff */
.L_x_72:
[----:B------:R-:W-:-:S06]  /*4ca0*/  UISETP.GE.AND UP0, UPT, UR18, 0x4, UPT ;  /* 0x000000041200788c */ /* 0x000fcc000bf06270 */
[----:B------:R-:W-:-:S13]  /*4cb0*/  PLOP3.LUT P0, PT, PT, PT, UP0, 0x80, 0x8 ;  /* 0x000000000008781c */ /* 0x000fda0003f0f008 */
[----:B-1----:R-:W-:Y:S05]  /*4cc0*/  @!P0 EXIT ;  /* 0x000000000000894d */ /* 0x002fea0003800000 */
[----:B------:R-:W-:Y:S01]  /*4cd0*/  BAR.SYNC.DEFER_BLOCKING 0x6, 0xa0 ;  /* 0x0182800000007b1d */ /* 0x000fe20000010000 */
[----:B------:R-:W-:-:S05]  /*4ce0*/  IMAD.U32 R2, R2, 0x10000, RZ ;  /* 0x0001000002027824 */ /* 0x000fca00078e00ff */
[----:B------:R-:W-:Y:S01]  /*4cf0*/  UMOV UR4, 0x400 ;  /* 0x0000040000047882 */ /* 0x000fe20000000000 */
[----:B------:R-:W-:Y:S01]  /*4d00*/  LOP3.LUT R2, R2, 0x600000, RZ, 0xc0, !PT ;  /* 0x0060000002027812 */ /* 0x000fe200078ec0ff */
[----:B------:R-:W-:Y:S01]  /*4d10*/  ULEA UR4, UR15, UR4, 0x18 ;  /* 0x000000040f047291 */ /* 0x000fe2000f8ec0ff */
[----:B------:R-:W1:Y:S01]  /*4d20*/  LDCU UR41, c[0x0][0xb0c] ;  /* 0x00016180ff2977ac */ /* 0x000e620008000800 */
[----:B------:R-:W2:Y:S01]  /*4d30*/  LDCU UR40, c[0x0][0xb30] ;  /* 0x00016600ff2877ac */ /* 0x000ea20008000800 */
[----:B------:R-:W3:Y:S01]  /*4d40*/  LDCU.64 UR62, c[0x0][0x888] ;  /* 0x00011100ff3e77ac */ /* 0x000ee20008000a00 */
[----:B------:R-:W4:Y:S05]  /*4d50*/  LDCU.64 UR42, c[0x0][0xb28] ;  /* 0x00016500ff2a77ac */ /* 0x000f2a0008000a00 */
[----:B------:R-:W1:Y:S01]  /*4d60*/  LDS R0, [UR4+0x160] ;  /* 0x00016004ff007984 */ /* 0x000e620008000800 */
[----:B------:R-:W1:Y:S01]  /*4d70*/  LDCU.128 UR56, c[0x0][0xb10] ;  /* 0x00016200ff3877ac */ /* 0x000e620008000c00 */
[----:B------:R-:W-:Y:S01]  /*4d80*/  UMOV UR53, 0x1 ;  /* 0x0000000100357882 */ /* 0x000fe20000000000 */
[----:B------:R-:W-:Y:S01]  /*4d90*/  UMOV UR45, URZ ;  /* 0x000000ff002d7c82 */ /* 0x000fe20008000000 */
[----:B------:R-:W-:Y:S01]  /*4da0*/  UMOV UR52, URZ ;  /* 0x000000ff00347c82 */ /* 0x000fe20008000000 */
[----:B------:R-:W-:Y:S01]  /*4db0*/  UMOV UR18, URZ ;  /* 0x000000ff00127c82 */ /* 0x000fe20008000000 */
[----:B------:R-:W-:Y:S01]  /*4dc0*/  UMOV UR51, URZ ;  /* 0x000000ff00337c82 */ /* 0x000fe20008000000 */
[----:B------:R-:W-:Y:S01]  /*4dd0*/  UMOV UR44, URZ ;  /* 0x000000ff002c7c82 */ /* 0x000fe20008000000 */
[----:B------:R-:W-:Y:S01]  /*4de0*/  UMOV UR50, URZ ;  /* 0x000000ff00327c82 */ /* 0x000fe20008000000 */
[----:B------:R-:W-:Y:S01]  /*4df0*/  UMOV UR49, URZ ;  /* 0x000000ff00317c82 */ /* 0x000fe20008000000 */
[----:B-1234-:R-:W-:-:S07]  /*4e00*/  IADD3 R2, PT, PT, R0, R2, RZ ;  /* 0x0000000200027210 */ /* 0x01efce0007ffe0ff */
.L_x_108:
[----:B-1----:R-:W1:Y:S01]  /*4e10*/  S2UR UR4, SR_CgaCtaId ;  /* 0x00000000000479c3 */ /* 0x002e620000008800 */
[----:B------:R-:W-:Y:S01]  /*4e20*/  UMOV UR5, 0x400 ;  /* 0x0000040000057882 */ /* 0x000fe20000000000 */
[----:B------:R-:W-:Y:S04]  /*4e30*/  MOV R3, UR51 ;  /* 0x0000003300037c02 */ /* 0x000fe80008000f00 */
[----:B------:R-:W-:Y:S01]  /*4e40*/  SHF.L.U32 R3, R3, 0x1f, RZ ;  /* 0x0000001f03037819 */ /* 0x000fe200000006ff */
[----:B-1----:R-:W-:Y:S04]  /*4e50*/  ULEA UR39, UR4, UR5, 0x18 ;  /* 0x0000000504277291 */ /* 0x002fe8000f8ec0ff */
[----:B------:R-:W-:Y:S09]  /*4e60*/  ULEA UR4, UR18, UR39, 0x3 ;  /* 0x0000002712047291 */ /* 0x000ff2000f8e18ff */
[----:B------:R-:W1:Y:S02]  /*4e70*/  SYNCS.PHASECHK.TRANS64.TRYWAIT P0, [UR4+0xd0], R3 ;  /* 0x0000d003ff0075a7 */ /* 0x000e640008001104 */
[----:B-12--5:R-:W-:Y:S05]  /*4e80*/  @!P0 BRA `(.L_x_83) ;  /* 0x0000007c00c88947 */ /* 0x026fea0003800000 */
.L_x_155:
[----:B------:R-:W-:Y:S02]  /*4e90*/  ULEA UR5, UR18, UR39, 0x4 ;  /* 0x0000002712057291 */ /* 0x000fe4000f8e20ff */
[----:B------:R-:W-:Y:S01]  /*4ea0*/  UIADD3 UR4, UPT, UPT, UR4, 0xe0, URZ ;  /* 0x000000e004047890 */ /* 0x000fe2000fffe0ff */
[----:B------:R-:W2:Y:S03]  /*4eb0*/  LDCU UR10, c[0x0][0xb24] ;  /* 0x00016480ff0a77ac */ /* 0x000ea60008000800 */
[----:B------:R-:W-:Y:S03]  /*4ec0*/  UPRMT UR4, URZ, 0x654, UR4 ;  /* 0x00000654ff047896 */ /* 0x000fe60008000004 */
[----:B------:R-:W3:Y:S01]  /*4ed0*/  LDS.128 R4, [UR5+0x140] ;  /* 0x00014005ff047984 */ /* 0x000ee20008000c00 */
[----:B------:R-:W-:Y:S01]  /*4ee0*/  @!PT LDS RZ, [RZ] ;  /* 0x00000000fffff984 */ /* 0x000fe20000000800 */
[----:B------:R-:W-:Y:S01]  /*4ef0*/  @!PT LDS RZ, [RZ] ;  /* 0x00000000fffff984 */ /* 0x000fe20000000800 */
[----:B------:R-:W-:Y:S01]  /*4f00*/  @!PT LDS RZ, [RZ] ;  /* 0x00000000fffff984 */ /* 0x000fe20000000800 */
[----:B------:R-:W-:Y:S01]  /*4f10*/  @!PT LDS RZ, [RZ] ;  /* 0x00000000fffff984 */ /* 0x000fe20000000800 */
[----:B------:R4:W-:Y:S07]  /*4f20*/  MEMBAR.ALL.CTA ;  /* 0x0000000000007992 */ /* 0x0009ee0000008000 */
[----:B----4-:R-:W4:Y:S02]  /*4f30*/  FENCE.VIEW.ASYNC.S ;  /* 0x00000000000073c6 */ /* 0x010f240000000000 */
[----:B----4-:R-:W-:Y:S01]  /*4f40*/  SYNCS.ARRIVE.TRANS64.RED.A1T0 RZ, [UR4], RZ ;  /* 0x000000ffffff79a7 */ /* 0x010fe20008100404 */
[----:B---3--:R-:W-:Y:S11]  /*4f50*/  LOP3.LUT P0, RZ, R6, 0x1, RZ, 0xc0, !PT ;  /* 0x0000000106ff7812 */ /* 0x008ff6000780c0ff */
[----:B------:R-:W-:Y:S02]  /*4f60*/  @!UPT UIADD3 URZ, UPT, UPT, URZ, URZ, URZ ;  /* 0x000000fffffff290 */ /* 0x000fe4000fffe0ff */
[----:B------:R-:W-:Y:S01]  /*4f70*/  VOTEU.ANY UP0, P0 ;  /* 0x0000000000ff7886 */ /* 0x000fe20000000100 */
[----:B------:R-:W-:Y:S01]  /*4f80*/  PLOP3.LUT P3, PT, PT, PT, UP0, 0x80, 0x8 ;  /* 0x000000000008781c */ /* 0x000fe20003f6f008 */
[----:B------:R-:W-:Y:S01]  /*4f90*/  UP2UR UR54, UPR, URZ, 0x1 ;  /* 0x00000001ff367883 */ /* 0x000fe20008000000 */
[----:B------:R-:W-:Y:S02]  /*4fa0*/  PLOP3.LUT P1, PT, PT, PT, UP0, 0x80, 0x8 ;  /* 0x000000000008781c */ /* 0x000fe40003f2f008 */
[----:B------:R-:W-:Y:S02]  /*4fb0*/  PLOP3.LUT P2, PT, PT, PT, UP0, 0x80, 0x8 ;  /* 0x000000000008781c */ /* 0x000fe40003f4f008 */
[----:B------:R-:W-:Y:S01]  /*4fc0*/  PLOP3.LUT P0, PT, PT, PT, UP0, 0x80, 0x8 ;  /* 0x000000000008781c */ /* 0x000fe20003f0f008 */
[----:B--2---:R-:W-:Y:S06]  /*4fd0*/  UISETP.GE.AND UP0, UPT, UR10, 0x1, UPT ;  /* 0x000000010a00788c */ /* 0x004fec000bf06270 */
[----:B-1----:R-:W-:Y:S02]  /*4fe0*/  @P3 MOV R3, R4 ;  /* 0x0000000400033202 */ /* 0x002fe40000000f00 */
[----:B------:R-:W-:Y:S02]  /*4ff0*/  @P1 LOP3.LUT R0, R5, 0xffff, RZ, 0xc0, !PT ;  /* 0x0000ffff05001812 */ /* 0x000fe400078ec0ff */
[----:B------:R-:W-:Y:S02]  /*5000*/  @P2 R2UR UR38, R3 ;  /* 0x00000000032622ca */ /* 0x000fe400000e0000 */
[----:B------:R-:W-:Y:S01]  /*5010*/  @P0 R2UR UR37, R0 ;  /* 0x00000000002502ca */ /* 0x000fe200000e0000 */
[----:B------:R-:W-:Y:S03]  /*5020*/  @!UPT UIADD3 URZ, UPT, UPT, URZ, URZ, URZ ;  /* 0x000000fffffff290 */ /* 0x000fe6000fffe0ff */
[----:B------:R-:W-:Y:S11]  /*5030*/  BRA.U !UP0, `(.L_x_84) ;  /* 0x0000000108cc7547 */ /* 0x000ff6000b800000 */
[----:B------:R-:W1:Y:S01]  /*5040*/  LDCU UR6, c[0x0][0xb20] ;  /* 0x00016400ff0677ac */ /* 0x000e620008000800 */
[----:B------:R-:W2:Y:S01]  /*5050*/  LDCU UR7, c[0x0][0x370] ;  /* 0x00006e00ff0777ac */ /* 0x000ea20008000800 */
[----:B------:R-:W3:Y:S01]  /*5060*/  LDCU UR4, c[0x0][0x374] ;  /* 0x00006e80ff0477ac */ /* 0x000ee20008000800 */
[----:B------:R-:W-:Y:S02]  /*5070*/  UISETP.NE.AND UP0, UPT, UR58, 0x1, UPT ;  /* 0x000000013a00788c */ /* 0x000fe4000bf05270 */
[----:B------:R-:W-:Y:S02]  /*5080*/  UIMAD.WIDE.U32 UR12, UR37, UR59, URZ ;  /* 0x0000003b250c72a5 */ /* 0x000fe4000f8e00ff */
[----:B------:R-:W-:Y:S02]  /*5090*/  UISETP.NE.AND UP1, UPT, UR41, 0x1, UPT ;  /* 0x000000012900788c */ /* 0x000fe4000bf25270 */
[----:B------:R-:W-:Y:S02]  /*50a0*/  UISETP.NE.AND UP2, UPT, UR10, 0x1, UPT ;  /* 0x000000010a00788c */ /* 0x000fe4000bf45270 */
[----:B------:R-:W-:Y:S02]  /*50b0*/  UIMAD.WIDE.U32 UR16, UR38, UR56, URZ ;  /* 0x00000038261072a5 */ /* 0x000fe4000f8e00ff */
[----:B--2---:R-:W-:Y:S02]  /*50c0*/  UIMAD.WIDE.U32 UR14, UR7, UR56, URZ ;  /* 0x00000038070e72a5 */ /* 0x004fe4000f8e00ff */
[----:B---3--:R-:W-:Y:S07]  /*50d0*/  UIMAD.WIDE.U32 UR8, UR4, UR59, URZ ;  /* 0x0000003b040872a5 */ /* 0x008fee000f8e00ff */
[----:B------:R-:W-:Y:S02]  /*50e0*/  UMOV UR5, UR9 ;  /* 0x0000000900057c82 */ /* 0x000fe40008000000 */
[----:B-1----:R-:W-:Y:S03]  /*50f0*/  @UP0 USHF.R.U32.HI UR4, URZ, UR6, UR5 ;  /* 0x00000006ff040299 */ /* 0x002fe60008011605 */
[----:B------:R-:W-:Y:S01]  /*5100*/  UMOV UR5, UR13 ;  /* 0x0000000d00057c82 */ /* 0x000fe20008000000 */
[----:B------:R-:W-:Y:S02]  /*5110*/  UIMAD.WIDE.U32 UR8, UR4, UR42, URZ ;  /* 0x0000002a040872a5 */ /* 0x000fe4000f8e00ff */
[----:B------:R-:W-:Y:S03]  /*5120*/  USHF.R.U32.HI UR6, URZ, UR6, UR5 ;  /* 0x00000006ff067299 */ /* 0x000fe60008011605 */
[----:B------:R-:W-:Y:S01]  /*5130*/  UMOV UR5, UR15 ;  /* 0x0000000f00057c82 */ /* 0x000fe20008000000 */
[----:B------:R-:W-:Y:S02]  /*5140*/  USEL UR6, UR37, UR6, !UP0 ;  /* 0x0000000625067287 */ /* 0x000fe4000c000000 */
[----:B------:R-:W-:Y:S01]  /*5150*/  @UP1 USHF.R.U32.HI UR7, URZ, UR57, UR5 ;  /* 0x00000039ff071299 */ /* 0x000fe20008011605 */
[----:B------:R-:W-:Y:S02]  /*5160*/  UMOV UR8, UR9 ;  /* 0x0000000900087c82 */ /* 0x000fe40008000000 */
[----:B------:R-:W-:Y:S01]  /*5170*/  UMOV UR5, UR17 ;  /* 0x0000001100057c82 */ /* 0x000fe20008000000 */
[----:B------:R-:W-:Y:S02]  /*5180*/  UIMAD.WIDE.U32 UR12, UR7, UR42, URZ ;  /* 0x0000002a070c72a5 */ /* 0x000fe4000f8e00ff */
[----:B------:R-:W-:Y:S02]  /*5190*/  @UP2 USHF.R.U32.HI UR4, URZ, UR43, UR8 ;  /* 0x0000002bff042299 */ /* 0x000fe40008011608 */
[----:B------:R-:W-:Y:S02]  /*51a0*/  USHF.R.U32.HI UR5, URZ, UR57, UR5 ;  /* 0x00000039ff057299 */ /* 0x000fe40008011605 */
[----:B------:R-:W-:Y:S02]  /*51b0*/  UIMAD UR4, UR10, UR4, URZ ;  /* 0x000000040a0472a4 */ /* 0x000fe4000f8e02ff */
[----:B------:R-:W-:Y:S02]  /*51c0*/  USEL UR5, UR38, UR5, !UP1 ;  /* 0x0000000526057287 */ /* 0x000fe4000c800000 */
[----:B------:R-:W-:Y:S01]  /*51d0*/  UISETP.GE.AND UP0, UPT, UR6, UR4, UPT ;  /* 0x000000040600728c */ /* 0x000fe2000bf06270 */
[----:B------:R-:W-:Y:S01]  /*51e0*/  UMOV UR8, UR13 ;  /* 0x0000000d00087c82 */ /* 0x000fe20008000000 */
[----:B------:R-:W-:Y:S02]  /*51f0*/  UIMAD.WIDE.U32 UR12, UR6, UR42, URZ ;  /* 0x0000002a060c72a5 */ /* 0x000fe4000f8e00ff */
[----:B------:R-:W-:Y:S04]  /*5200*/  @UP2 USHF.R.U32.HI UR7, URZ, UR43, UR8 ;  /* 0x0000002bff072299 */ /* 0x000fe80008011608 */
[----:B------:R-:W-:Y:S01]  /*5210*/  UIMAD UR8, UR10, UR7, URZ ;  /* 0x000000070a0872a4 */ /* 0x000fe2000f8e02ff */
[----:B------:R-:W-:Y:S03]  /*5220*/  UMOV UR4, UR13 ;  /* 0x0000000d00047c82 */ /* 0x000fe60008000000 */
[----:B------:R-:W-:Y:S02]  /*5230*/  UISETP.GE.OR UP0, UPT, UR5, UR8, UP0 ;  /* 0x000000080500728c */ /* 0x000fe40008706670 */
[----:B------:R-:W-:Y:S02]  /*5240*/  USHF.R.U32.HI UR4, URZ, UR43, UR4 ;  /* 0x0000002bff047299 */ /* 0x000fe40008011604 */
[----:B------:R-:W-:Y:S02]  /*5250*/  UIMAD.WIDE.U32 UR8, UR5, UR42, URZ ;  /* 0x0000002a050872a5 */ /* 0x000fe4000f8e00ff */
[----:B------:R-:W-:Y:S02]  /*5260*/  USEL UR12, UR6, UR4, !UP2 ;  /* 0x00000004060c7287 */ /* 0x000fe4000d000000 */
[----:B------:R-:W-:Y:S02]  /*5270*/  UIADD3 UR8, UPT, UPT, -UR5, URZ, URZ ;  /* 0x000000ff05087290 */ /* 0x000fe4000fffe1ff */
[----:B------:R-:W-:Y:S01]  /*5280*/  UIADD3 UR11, UPT, UPT, -UR12, URZ, URZ ;  /* 0x000000ff0c0b7290 */ /* 0x000fe2000fffe1ff */
[----:B------:R-:W-:Y:S01]  /*5290*/  @!UP0 UMOV UR4, UR9 ;  /* 0x0000000900048c82 */ /* 0x000fe20008000000 */
[----:B------:R-:W-:Y:S02]  /*52a0*/  UIADD3 UR9, UPT, UPT, -UR6, URZ, URZ ;  /* 0x000000ff06097290 */ /* 0x000fe4000fffe1ff */
[----:B------:R-:W-:Y:S02]  /*52b0*/  @!UP0 USHF.R.U32.HI UR4, URZ, UR43, UR4 ;  /* 0x0000002bff048299 */ /* 0x000fe40008011604 */
[----:B------:R-:W-:Y:S02]  /*52c0*/  UIMAD UR11, UR10, UR11, UR6 ;  /* 0x0000000b0a0b72a4 */ /* 0x000fe4000f8e0206 */
[----:B------:R-:W-:Y:S04]  /*52d0*/  @!UP0 USEL UR4, UR5, UR4, !UP2 ;  /* 0x0000000405048287 */ /* 0x000fe8000d000000 */
[----:B------:R-:W-:Y:S02]  /*52e0*/  @!UP0 UIMAD UR11, UR7, UR11, UR4 ;  /* 0x0000000b070b82a4 */ /* 0x000fe4000f8e0204 */
[----:B------:R-:W-:Y:S02]  /*52f0*/  @!UP0 UIADD3 UR12, UPT, UPT, UR12, -UR4, URZ ;  /* 0x800000040c0c8290 */ /* 0x000fe4000fffe0ff */
[----:B------:R-:W-:Y:S02]  /*5300*/  UIMAD UR7, UR41, UR8, UR38 ;  /* 0x00000008290772a4 */ /* 0x000fe4000f8e0226 */
[----:B------:R-:W-:Y:S02]  /*5310*/  @!UP0 UIMAD UR6, UR12, UR10, UR5 ;  /* 0x0000000a0c0682a4 */ /* 0x000fe4000f8e0205 */
[----:B------:R-:W-:Y:S01]  /*5320*/  UIMAD UR4, UR58, UR9, UR37 ;  /* 0x000000093a0472a4 */ /* 0x000fe2000f8e0225 */
[----:B------:R-:W-:Y:S02]  /*5330*/  @!UP0 UMOV UR5, UR11 ;  /* 0x0000000b00058c82 */ /* 0x000fe40008000000 */
[----:B------:R-:W-:Y:S02]  /*5340*/  UIMAD UR38, UR5, UR41, UR7 ;  /* 0x00000029052672a4 */ /* 0x000fe4000f8e0207 */
[----:B------:R-:W-:Y:S11]  /*5350*/  UIMAD UR37, UR6, UR58, UR4 ;  /* 0x0000003a062572a4 */ /* 0x000ff6000f8e0204 */
[----:B------:R-:W-:Y:S01]  /*5360*/  @!UPT UIADD3 URZ, UPT, UPT, URZ, URZ, URZ ;  /* 0x000000fffffff290 */ /* 0x000fe2000fffe0ff */
.L_x_84:
[----:B------:R-:W-:Y:S02]  /*5370*/  UISETP.NE.AND UP0, UPT, UR40, 0x1, UPT ;  /* 0x000000012800788c */ /* 0x000fe4000bf05270 */
[----:B------:R-:W-:Y:S02]  /*5380*/  UISETP.NE.AND UP1, UPT, UR54, URZ, UPT ;  /* 0x000000ff3600728c */ /* 0x000fe4000bf25270 */
[----:B------:R-:W-:Y:S04]  /*5390*/  UIADD3 UR48, UPT, UPT, UR18, 0x1, URZ ;  /* 0x0000000112307890 */ /* 0x000fe8000fffe0ff */
[----:B------:R-:W-:Y:S02]  /*53a0*/  PLOP3.LUT P1, PT, PT, PT, UP1, 0x80, 0x8 ;  /* 0x000000000008781c */ /* 0x000fe40003f2f018 */
[----:B------:R-:W-:Y:S01]  /*53b0*/  PLOP3.LUT P0, PT, PT, PT, UP1, 0x80, 0x8 ;  /* 0x000000000008781c */ /* 0x000fe20003f0f018 */
[----:B------:R-:W1:Y:S01]  /*53c0*/  @!UP0 LDCU.128 UR12, c[0x0][0xb10] ;  /* 0x00016200ff0c87ac */ /* 0x000e620008000c00 */
[----:B------:R-:W2:Y:S09]  /*53d0*/  @!UP0 LDCU UR5, c[0x0][0xb0c] ;  /* 0x00016180ff0587ac */ /* 0x000eb20008000800 */
[----:B------:R-:W-:Y:S01]  /*53e0*/  @P1 SHF.R.U32.HI R4, RZ, 0x10, R5 ;  /* 0x00000010ff041819 */ /* 0x000fe20000011605 */
[----:B------:R-:W3:Y:S03]  /*53f0*/  @!UP0 LDCU UR10, c[0x0][0xb20] ;  /* 0x00016400ff0a87ac */ /* 0x000ee60008000800 */
[----:B------:R-:W-:Y:S01]  /*5400*/  @P0 R2UR UR55, R4 ;  /* 0x00000000043702ca */ /* 0x000fe200000e0000 */
[----:B-1----:R-:W-:Y:S02]  /*5410*/  UIMAD.WIDE.U32 UR8, UR38, UR12, URZ ;  /* 0x0000000c260872a5 */ /* 0x002fe4000f8e00ff */
[----:B------:R-:W-:Y:S02]  /*5420*/  UIMAD.WIDE.U32 UR6, UR37, UR15, URZ ;  /* 0x0000000f250672a5 */ /* 0x000fe4000f8e00ff */
[----:B------:R-:W-:Y:S03]  /*5430*/  @!UP0 UISETP.NE.AND UP1, UPT, UR14, 0x1, UPT ;  /* 0x000000010e00888c */ /* 0x000fe6000bf25270 */
[----:B------:R-:W-:Y:S01]  /*5440*/  @!UP0 UMOV UR4, UR9 ;  /* 0x0000000900048c82 */ /* 0x000fe20008000000 */
[----:B--2---:R-:W-:Y:S02]  /*5450*/  @!UP0 UISETP.NE.AND UP2, UPT, UR5, 0x1, UPT ;  /* 0x000000010500888c */ /* 0x004fe4000bf45270 */
[----:B------:R-:W-:Y:S01]  /*5460*/  @!UP0 USHF.R.U32.HI UR4, URZ, UR13, UR4 ;  /* 0x0000000dff048299 */ /* 0x000fe20008011604 */
[----:B------:R-:W-:Y:S02]  /*5470*/  @!UP0 UMOV UR6, UR7 ;  /* 0x0000000700068c82 */ /* 0x000fe40008000000 */
[----:B---3--:R-:W-:Y:S02]  /*5480*/  @!UP0 USHF.R.U32.HI UR6, URZ, UR10, UR6 ;  /* 0x0000000aff068299 */ /* 0x008fe40008011606 */
[----:B------:R-:W-:Y:S02]  /*5490*/  @!UP0 USEL UR7, UR38, UR4, !UP2 ;  /* 0x0000000426078287 */ /* 0x000fe4000d000000 */
[----:B------:R-:W-:Y:S04]  /*54a0*/  @!UP0 USEL UR6, UR37, UR6, !UP1 ;  /* 0x0000000625068287 */ /* 0x000fe8000c800000 */
[----:B------:R-:W-:Y:S02]  /*54b0*/  @!UP0 UIADD3 UR4, UPT, UPT, -UR7, UR6, URZ ;  /* 0x0000000607048290 */ /* 0x000fe4000fffe1ff */
[----:B------:R-:W-:Y:S02]  /*54c0*/  @!UP0 UIADD3 UR6, UPT, UPT, UR7, -UR6, URZ ;  /* 0x8000000607068290 */ /* 0x000fe4000fffe0ff */
[----:B------:R-:W-:Y:S02]  /*54d0*/  UIADD3 UR7, UPT, UPT, UR39, 0x200, URZ ;  /* 0x0000020027077890 */ /* 0x000fe4000fffe0ff */
[----:B------:R-:W-:Y:S02]  /*54e0*/  @!UP0 UIMAD UR38, UR4, UR5, UR38 ;  /* 0x00000005042682a4 */ /* 0x000fe4000f8e0226 */
[----:B------:R-:W-:Y:S02]  /*54f0*/  @!UP0 UIMAD UR37, UR6, UR14, UR37 ;  /* 0x0000000e062582a4 */ /* 0x000fe4000f8e0225 */
[----:B------:R-:W-:Y:S09]  /*5500*/  ULOP3.LUT UP0, URZ, UR7, 0x1b0, URZ, 0xc0, !UPT ;  /* 0x000001b007ff7892 */ /* 0x000ff2000f80c0ff */
[----:B------:R-:W-:Y:S05]  /*5510*/  BRA.U !UP0, `(.L_x_85) ;  /* 0x00000001087c7547 */ /* 0x000fea000b800000 */
[----:B------:R-:W1:Y:S01]  /*5520*/  LDCU.64 UR8, c[0x4][0x80] ;  /* 0x01001000ff0877ac */ /* 0x000e620008000a00 */
[----:B------:R-:W-:Y:S01]  /*5530*/  MOV R16, 0x0 ;  /* 0x0000000000107802 */ /* 0x000fe20000000f00 */
[----:B------:R-:W-:Y:S02]  /*5540*/  HFMA2 R12, -RZ, RZ, 0, 5.9604644775390625e-08 ;  /* 0x00000001ff0c7431 */ /* 0x000fe400000001ff */
[----:B------:R-:W-:Y:S01]  /*5550*/  IMAD.MOV.U32 R8, RZ, RZ, 0x70 ;  /* 0x00000070ff087424 */ /* 0x000fe200078e00ff */
[----:B------:R2:W3:Y:S01]  /*5560*/  LDC.64 R14, c[0x4][R16] ;  /* 0x01000000100e7b82 */ /* 0x0004e20000000a00 */
[----:B------:R-:W4:Y:S01]  /*5570*/  LDCU.64 UR6, c[0x4][0x88] ;  /* 0x01001100ff0677ac */ /* 0x000f220008000a00 */
[----:B------:R-:W-:Y:S01]  /*5580*/  IMAD.MOV.U32 R13, RZ, RZ, RZ ;  /* 0x000000ffff0d7224 */ /* 0x000fe200078e00ff */
[----:B------:R-:W2:Y:S01]  /*5590*/  LDCU.64 UR4, c[0x4][0x8] ;  /* 0x01000100ff0477ac */ /* 0x000ea20008000a00 */
[----:B-1----:R-:W-:Y:S01]  /*55a0*/  MOV R5, UR9 ;  /* 0x0000000900057c02 */ /* 0x002fe20008000f00 */
[----:B------:R-:W-:Y:S01]  /*55b0*/  IMAD.U32 R4, RZ, RZ, UR8 ;  /* 0x00000008ff047e24 */ /* 0x000fe2000f8e00ff */
[----:B----4-:R-:W-:Y:S01]  /*55c0*/  MOV R7, UR7 ;  /* 0x0000000700077c02 */ /* 0x010fe20008000f00 */
[----:B------:R-:W-:Y:S01]  /*55d0*/  IMAD.U32 R6, RZ, RZ, UR6 ;  /* 0x00000006ff067e24 */ /* 0x000fe2000f8e00ff */
[----:B--2---:R-:W-:Y:S01]  /*55e0*/  MOV R11, UR5 ;  /* 0x00000005000b7c02 */ /* 0x004fe20008000f00 */
[----:B------:R-:W-:Y:S02]  /*55f0*/  IMAD.U32 R10, RZ, RZ, UR4 ;  /* 0x00000004ff0a7e24 */ /* 0x000fe4000f8e00ff */
[----:B------:R-:W-:Y:S07]  /*5600*/  LEPC R20, `(.L_x_86) ;  /* 0x000000001014794e */ /* 0x000fee0000000000 */
[----:B---3-5:R-:W-:Y:S05]  /*5610*/  CALL.ABS.NOINC R14 ;  /* 0x000000000e007343 */ /* 0x028fea0003c00000 */
.L_x_86:
[----:B------:R-:W1:Y:S01]  /*5620*/  LDCU.64 UR8, c[0x4][0x80] ;  /* 0x01001000ff0877ac */ /* 0x000e620008000a00 */
[----:B------:R-:W2:Y:S01]  /*5630*/  LDC.64 R16, c[0x4][R16] ;  /* 0x0100000010107b82 */ /* 0x000ea20000000a00 */
[----:B------:R-:W-:Y:S02]  /*5640*/  HFMA2 R12, -RZ, RZ, 0, 5.9604644775390625e-08 ;  /* 0x00000001ff0c7431 */ /* 0x000fe400000001ff */
[----:B------:R-:W-:Y:S02]  /*5650*/  IMAD.MOV.U32 R8, RZ, RZ, 0x70 ;  /* 0x00000070ff087424 */ /* 0x000fe400078e00ff */
[----:B------:R-:W-:Y:S01]  /*5660*/  IMAD.MOV.U32 R13, RZ, RZ, RZ ;  /* 0x000000ffff0d7224 */ /* 0x000fe200078e00ff */
[----:B------:R-:W3:Y:S01]  /*5670*/  LDCU.64 UR6, c[0x4][0x88] ;  /* 0x01001100ff0677ac */ /* 0x000ee20008000a00 */
[----:B------:R-:W4:Y:S01]  /*5680*/  LDCU.64 UR4, c[0x4][0x8] ;  /* 0x01000100ff0477ac */ /* 0x000f220008000a00 */
[----:B-1----:R-:W-:Y:S02]  /*5690*/  MOV R4, UR8 ;  /* 0x0000000800047c02 */ /* 0x002fe40008000f00 */
[----:B------:R-:W-:Y:S02]  /*56a0*/  MOV R5, UR9 ;  /* 0x0000000900057c02 */ /* 0x000fe40008000f00 */
[----:B---3--:R-:W-:Y:S01]  /*56b0*/  MOV R7, UR7 ;  /* 0x0000000700077c02 */ /* 0x008fe20008000f00 */
[----:B------:R-:W-:Y:S01]  /*56c0*/  IMAD.U32 R6, RZ, RZ, UR6 ;  /* 0x00000006ff067e24 */ /* 0x000fe2000f8e00ff */
[----:B----4-:R-:W-:Y:S01]  /*56d0*/  MOV R11, UR5 ;  /* 0x00000005000b7c02 */ /* 0x010fe20008000f00 */
[----:B------:R-:W-:Y:S02]  /*56e0*/  IMAD.U32 R10, RZ, RZ, UR4 ;  /* 0x00000004ff0a7e24 */ /* 0x000fe4000f8e00ff */
[----:B------:R-:W-:Y:S07]  /*56f0*/  LEPC R20, `(.L_x_85) ;  /* 0x000000001014794e */ /* 0x000fee0000000000 */
[----:B--2---:R-:W-:Y:S05]  /*5700*/  CALL.ABS.NOINC R16 ;  /* 0x0000000010007343 */ /* 0x004fea0003c00000 */
.L_x_85:
[----:B------:R-:W-:Y:S01]  /*5710*/  PLOP3.LUT P1, PT, PT, PT, PT, 0x8, 0x80 ;  /* 0x000000000080781c */ /* 0x000fe20003f2e170 */
[----:B------:R-:W2:Y:S01]  /*5720*/  LDL R17, [R1+0x194] ;  /* 0x0001940001117983 */ /* 0x000ea20000100800 */
[----:B------:R-:W1:Y:S03]  /*5730*/  LDC.64 R6, c[0x0][0x890] ;  /* 0x00022400ff067b82 */ /* 0x000e660000000a00 */
[----:B------:R3:W5:Y:S05]  /*5740*/  LDL R16, [R1+0x190] ;  /* 0x0001900001107983 */ /* 0x00076a0000100800 */
[----:B------:R-:W4:Y:S01]  /*5750*/  LDC.64 R4, c[0x0][0x8b0] ;  /* 0x00022c00ff047b82 */ /* 0x000f220000000a00 */
[----:B------:R-:W1:Y:S01]  /*5760*/  S2R R3, SR_TID.X ;  /* 0x0000000000037919 */ /* 0x000e620000002100 */
[----:B--2---:R-:W-:Y:S02]  /*5770*/  R2UR UR4, R17 ;  /* 0x00000000110472ca */ /* 0x004fe400000e0000 */
[----:B-1----:R-:W-:Y:S02]  /*5780*/  ISETP.NE.U32.AND P3, PT, R6, RZ, PT ;  /* 0x000000ff0600720c */ /* 0x002fe40003f65070 */
[----:B----4-:R-:W-:Y:S02]  /*5790*/  ISETP.NE.U32.AND P4, PT, R4, RZ, PT ;  /* 0x000000ff0400720c */ /* 0x010fe40003f85070 */
[----:B------:R-:W-:Y:S02]  /*57a0*/  ISETP.NE.AND.EX P3, PT, R7, RZ, PT, P3 ;  /* 0x000000ff0700720c */ /* 0x000fe40003f65330 */
[----:B------:R-:W-:Y:S05]  /*57b0*/  ISETP.NE.AND.EX P4, PT, R5, RZ, PT, P4 ;  /* 0x000000ff0500720c */ /* 0x000fea0003f85340 */
[----:B------:R-:W-:Y:S06]  /*57c0*/  UISETP.NE.AND UP1, UPT, UR4, URZ, UPT ;  /* 0x000000ff0400728c */ /* 0x000fec000bf25270 */
[----:B------:R-:W-:Y:S05]  /*57d0*/  PLOP3.LUT P0, PT, PT, PT, UP1, 0x80, 0x8 ;  /* 0x000000000008781c */ /* 0x000fea0003f0f018 */
[----:B------:R-:W1:Y:S08]  /*57e0*/  @UP1 LDCU.64 UR4, c[0x0][0x888] ;  /* 0x00011100ff0417ac */ /* 0x000e700008000a00 */
[----:B------:R-:W-:Y:S01]  /*57f0*/  @P0 PLOP3.LUT P1, PT, P3, PT, PT, 0x80, 0x8 ;  /* 0x000000000008081c */ /* 0x000fe20001f2f070 */
[----:B-1----:R-:W-:Y:S04]  /*5800*/  @UP1 UISETP.NE.U32.AND UP0, UPT, UR4, URZ, UPT ;  /* 0x000000ff0400128c */ /* 0x002fe8000bf05070 */
[----:B------:R-:W-:Y:S04]  /*5810*/  @UP1 UISETP.NE.AND.EX UP0, UPT, UR5, URZ, UPT, UP0 ;  /* 0x000000ff0500128c */ /* 0x000fe8000bf05300 */
[----:B------:R-:W-:Y:S01]  /*5820*/  @UP1 USEL UR4, URZ, 0xffffffff, UP0 ;  /* 0xffffffffff041887 */ /* 0x000fe20008000000 */
[----:B---3--:R-:W-:Y:S11]  /*5830*/  @!P3 BRA `(.L_x_87) ;  /* 0x00000000003cb947 */ /* 0x008ff60003800000 */
[----:B------:R-:W1:Y:S01]  /*5840*/  LDC.64 R8, c[0x0][0x888] ;  /* 0x00022200ff087b82 */ /* 0x000e620000000a00 */
[----:B------:R-:W2:Y:S01]  /*5850*/  LDCU.64 UR6, c[0x0][0x358] ;  /* 0x00006b00ff0677ac */ /* 0x000ea20008000a00 */
[----:B------:R-:W-:Y:S02]  /*5860*/  IMAD.MOV.U32 R5, RZ, RZ, 0x1 ;  /* 0x00000001ff057424 */ /* 0x000fe400078e00ff */
[----:B------:R-:W-:Y:S01]  /*5870*/  IMAD.MOV.U32 R0, RZ, RZ, 0x1 ;  /* 0x00000001ff007424 */ /* 0x000fe200078e00ff */
[----:B-1----:R-:W-:Y:S04]  /*5880*/  ISETP.NE.U32.AND P2, PT, R8, RZ, PT ;  /* 0x000000ff0800720c */ /* 0x002fe80003f45070 */
[----:B------:R-:W-:Y:S11]  /*5890*/  ISETP.NE.AND.EX P2, PT, R9, RZ, PT, P2 ;  /* 0x000000ff0900720c */ /* 0x000ff60003f45320 */
[----:B------:R-:W-:Y:S02]  /*58a0*/  @!UPT UIADD3 URZ, UPT, UPT, URZ, URZ, URZ ;  /* 0x000000fffffff290 */ /* 0x000fe4000fffe0ff */
[----:B------:R-:W1:Y:S01]  /*58b0*/  @P2 LDC.64 R8, c[0x0][0x888] ;  /* 0x00022200ff082b82 */ /* 0x000e620000000a00 */
[----:B------:R-:W-:Y:S01]  /*58c0*/  @P2 IMAD R6, R6, UR36, RZ ;  /* 0x0000002406062c24 */ /* 0x000fe2000f8e02ff */
[----:B-----5:R-:W-:Y:S04]  /*58d0*/  @P2 PRMT R16, R5, 0x7610, R16 ;  /* 0x0000761005102816 */ /* 0x020fe80000000010 */
[----:B------:R-:W-:Y:S05]  /*58e0*/  @!P2 PRMT R16, R0, 0x7610, R16 ;  /* 0x000076100010a816 */ /* 0x000fea0000000010 */
[----:B------:R3:W-:Y:S01]  /*58f0*/  STL.S16 [R1+0x190], R16 ;  /* 0x0001901001007387 */ /* 0x0007e20000100600 */
[----:B-1----:R-:W-:Y:S05]  /*5900*/  @P2 IMAD.WIDE R8, R6, 0x4, R8 ;  /* 0x0000000406082825 */ /* 0x002fea00078e0208 */
[----:B--2---:R3:W5:Y:S02]  /*5910*/  @P2 LDG.E R249, desc[UR6][R8.64] ;  /* 0x0000000608f92981 */ /* 0x004764000c1e1900 */
[----:B---3--:R-:W1:Y:S02]  /*5920*/  @!P2 LDC R249, c[0x0][0x880] ;  /* 0x00022000fff9ab82 */ /* 0x008e640000000800 */
.L_x_87:
[----:B------:R-:W-:Y:S05]  /*5930*/  @!P4 BRA `(.L_x_88) ;  /* 0x000000000028c947 */ /* 0x000fea0003800000 */
[----:B------:R-:W2:Y:S01]  /*5940*/  LDC.64 R6, c[0x0][0x8a8] ;  /* 0x00022a00ff067b82 */ /* 0x000ea20000000a00 */
[----:B------:R-:W3:Y:S01]  /*5950*/  LDCU.64 UR6, c[0x0][0x358] ;  /* 0x00006b00ff0677ac */ /* 0x000ee20008000a00 */
[----:B--2---:R-:W-:Y:S04]  /*5960*/  ISETP.NE.U32.AND P2, PT, R6, RZ, PT ;  /* 0x000000ff0600720c */ /* 0x004fe80003f45070 */
[----:B------:R-:W-:Y:S11]  /*5970*/  ISETP.NE.AND.EX P2, PT, R7, RZ, PT, P2 ;  /* 0x000000ff0700720c */ /* 0x000ff60003f45320 */
[----:B------:R-:W-:Y:S02]  /*5980*/  @!UPT UIADD3 URZ, UPT, UPT, URZ, URZ, URZ ;  /* 0x000000fffffff290 */ /* 0x000fe4000fffe0ff */
[----:B------:R-:W2:Y:S01]  /*5990*/  @P2 LDC.64 R6, c[0x0][0x8a8] ;  /* 0x00022a00ff062b82 */ /* 0x000ea20000000a00 */
[----:B------:R-:W-:Y:S04]  /*59a0*/  @P2 IMAD R4, R4, UR36, RZ ;  /* 0x0000002404042c24 */ /* 0x000fe8000f8e02ff */
[----:B--2---:R-:W-:Y:S05]  /*59b0*/  @P2 IMAD.WIDE R6, R4, 0x4, R6 ;  /* 0x0000000404062825 */ /* 0x004fea00078e0206 */
[----:B---3-5:R2:W5:Y:S02]  /*59c0*/  @P2 LDG.E R248, desc[UR6][R6.64] ;  /* 0x0000000606f82981 */ /* 0x028564000c1e1900 */
[----:B--2---:R-:W3:Y:S02]  /*59d0*/  @!P2 LDC R248, c[0x0][0x8a0] ;  /* 0x00022800fff8ab82 */ /* 0x004ee40000000800 */
.L_x_88:
[----:B-1---5:R-:W-:Y:S01]  /*59e0*/  @P0 FSETP.NEU.AND P4, PT, R249, RZ, PT ;  /* 0x000000fff900020b */ /* 0x022fe20003f8d000 */
[----:B------:R-:W-:Y:S01]  /*59f0*/  IMAD.U32 R0, RZ, RZ, UR4 ;  /* 0x00000004ff007e24 */ /* 0x000fe2000f8e00ff */
[----:B------:R-:W-:Y:S01]  /*5a00*/  @P0 LOP3.LUT P2, RZ, R16, 0xff, RZ, 0xc0, !PT ;  /* 0x000000ff10ff0812 */ /* 0x000fe2000784c0ff */
[----:B------:R-:W-:Y:S01]  /*5a10*/  IMAD.U32 R8, RZ, RZ, UR44 ;  /* 0x0000002cff087e24 */ /* 0x000fe2000f8e00ff */
[----:B------:R-:W-:Y:S01]  /*5a20*/  @P0 SEL R4, RZ, 0xffffffff, P4 ;  /* 0xffffffffff040807 */ /* 0x000fe20002000000 */
[C---:B------:R-:W-:Y:S01]  /*5a30*/  IMAD.SHL.U32 R5, R3.reuse, 0x20, RZ ;  /* 0x0000002003057824 */ /* 0x040fe200078e00ff */
[----:B------:R-:W-:Y:S01]  /*5a40*/  BSSY B1, `(.L_x_89) ;  /* 0x0000120000017945 */ /* 0x000fe20003800000 */
[----:B------:R-:W-:Y:S01]  /*5a50*/  IMAD.U32 R6, RZ, RZ, UR53 ;  /* 0x00000035ff067e24 */ /* 0x000fe2000f8e00ff */
[----:B------:R-:W-:Y:S01]  /*5a60*/  @P1 SEL R4, R0, R4, !P2 ;  /* 0x0000000400041207 */ /* 0x000fe20005000000 */
[----:B------:R-:W-:Y:S01]  /*5a70*/  IMAD.SHL.U32 R0, R3, 0x4, RZ ;  /* 0x0000000403007824 */ /* 0x000fe200078e00ff */
[----:B------:R-:W-:Y:S02]  /*5a80*/  LEA R8, R8, UR39, 0x3 ;  /* 0x0000002708087c11 */ /* 0x000fe4000f8e18ff */
[----:B------:R-:W-:Y:S02]  /*5a90*/  CS2R R218, SRZ ;  /* 0x0000000000da7805 */ /* 0x000fe4000001ff00 */
[----:B------:R-:W-:Y:S02]  /*5aa0*/  @P0 LOP3.LUT R4, R4, 0x1, RZ, 0xc0, !PT ;  /* 0x0000000104040812 */ /* 0x000fe400078ec0ff */
[----:B------:R-:W-:Y:S02]  /*5ab0*/  CS2R R216, SRZ ;  /* 0x0000000000d87805 */ /* 0x000fe4000001ff00 */
[----:B------:R-:W-:Y:S02]  /*5ac0*/  LOP3.LUT R6, R6, 0x1, RZ, 0x3c, !PT ;  /* 0x0000000106067812 */ /* 0x000fe400078e3cff */
[----:B------:R-:W-:Y:S02]  /*5ad0*/  CS2R R222, SRZ ;  /* 0x0000000000de7805 */ /* 0x000fe4000001ff00 */
[----:B------:R-:W-:Y:S02]  /*5ae0*/  ISETP.NE.U32.OR P6, PT, R4, 0x1, !P0 ;  /* 0x000000010400780c */ /* 0x000fe400047c5470 */
[----:B------:R-:W-:Y:S02]  /*5af0*/  CS2R R220, SRZ ;  /* 0x0000000000dc7805 */ /* 0x000fe4000001ff00 */
[----:B------:R-:W-:Y:S02]  /*5b00*/  LOP3.LUT R4, R5, 0xc0, RZ, 0xc0, !PT ;  /* 0x000000c005047812 */ /* 0x000fe400078ec0ff */
[----:B------:R-:W-:Y:S02]  /*5b10*/  CS2R R226, SRZ ;  /* 0x0000000000e27805 */ /* 0x000fe4000001ff00 */
[----:B------:R-:W-:Y:S02]  /*5b20*/  P2R R7, PR, RZ, 0x40 ;  /* 0x00000040ff077803 */ /* 0x000fe40000000000 */
[----:B------:R-:W-:Y:S02]  /*5b30*/  CS2R R224, SRZ ;  /* 0x0000000000e07805 */ /* 0x000fe4000001ff00 */
[----:B------:R-:W-:Y:S02]  /*5b40*/  LOP3.LUT R0, R4, 0x18, R0, 0xf8, !PT ;  /* 0x0000001804007812 */ /* 0x000fe400078ef800 */
[----:B------:R-:W-:Y:S01]  /*5b50*/  PLOP3.LUT P5, PT, PT, PT, PT, 0x8, 0x80 ;  /* 0x000000000080781c */ /* 0x000fe20003fae170 */
[----:B------:R1:W-:Y:S01]  /*5b60*/  STL [R1+0x198], R7 ;  /* 0x0001980701007387 */ /* 0x0003e20000100800 */
[----:B------:R-:W-:Y:S01]  /*5b70*/  LOP3.LUT R0, R0, 0xf20, R5, 0xf8, !PT ;  /* 0x00000f2000007812 */ /* 0x000fe200078ef805 */
[----:B------:R-:W-:Y:S02]  /*5b80*/  IMAD.U32 R5, RZ, RZ, UR45 ;  /* 0x0000002dff057e24 */ /* 0x000fe4000f8e00ff */
[----:B------:R2:W-:Y:S01]  /*5b90*/  STL [R1+0x148], RZ ;  /* 0x000148ff01007387 */ /* 0x0005e20000100800 */
[----:B------:R-:W-:Y:S02]  /*5ba0*/  @P6 SHF.L.U32 R4, R6, 0x1f, RZ ;  /* 0x0000001f06046819 */ /* 0x000fe400000006ff */
[----:B------:R-:W-:Y:S01]  /*5bb0*/  LEA R5, R5, UR39, 0x3 ;  /* 0x0000002705057c11 */ /* 0x000fe2000f8e18ff */
[----:B------:R2:W-:Y:S01]  /*5bc0*/  STL [R1+0x14c], RZ ;  /* 0x00014cff01007387 */ /* 0x0005e20000100800 */
[----:B------:R-:W4:Y:S01]  /*5bd0*/  @P6 SYNCS.PHASECHK.TRANS64.TRYWAIT P0, [R8+URZ+0xa0], R4 ;  /* 0x0000a004080065a7 */ /* 0x000f2200080011ff */
[----:B------:R-:W-:Y:S02]  /*5be0*/  LEA R0, R0, UR39, 0x1 ;  /* 0x0000002700007c11 */ /* 0x000fe4000f8e08ff */
[----:B------:R2:W-:Y:S04]  /*5bf0*/  STL [R1+0x140], RZ ;  /* 0x000140ff01007387 */ /* 0x0005e80000100800 */
[----:B------:R2:W-:Y:S04]  /*5c00*/  STL [R1+0x144], RZ ;  /* 0x000144ff01007387 */ /* 0x0005e80000100800 */
[----:B------:R2:W-:Y:S04]  /*5c10*/  STL [R1+0x128], RZ ;  /* 0x000128ff01007387 */ /* 0x0005e80000100800 */
[----:B------:R2:W-:Y:S01]  /*5c20*/  STL [R1+0x12c], RZ ;  /* 0x00012cff01007387 */ /* 0x0005e20000100800 */
[----:B-1----:R-:W-:Y:S03]  /*5c30*/  IMAD.U32 R7, RZ, RZ, UR52 ;  /* 0x00000034ff077e24 */ /* 0x002fe6000f8e00ff */
[----:B------:R2:W-:Y:S02]  /*5c40*/  STL [R1+0x120], RZ ;  /* 0x000120ff01007387 */ /* 0x0005e40000100800 */
[----:B------:R-:W-:Y:S02]  /*5c50*/  SHF.L.U32 R7, R7, 0x1f, RZ ;  /* 0x0000001f07077819 */ /* 0x000fe400000006ff */
[----:B------:R2:W-:Y:S02]  /*5c60*/  STL [R1+0x124], RZ ;  /* 0x000124ff01007387 */ /* 0x0005e40000100800 */
[----:B------:R2:W1:Y:S02]  /*5c70*/  SYNCS.PHASECHK.TRANS64.TRYWAIT P4, [R5+URZ+0xf0], R7 ;  /* 0x0000f007050075a7 */ /* 0x00046400080811ff */
[----:B------:R2:W-:Y:S04]  /*5c80*/  STL [R1+0x108], RZ ;  /* 0x000108ff01007387 */ /* 0x0005e80000100800 */
        /* <DEDUP_REMOVED lines=14> */
[----:B------:R2:W-:Y:S01]  /*5d70*/  STL [R1+0xb4], RZ ;  /* 0x0000b4ff01007387 */ /* 0x0005e20000100800 */
[----:B----4-:R-:W-:Y:S03]  /*5d80*/  @P6 PLOP3.LUT P5, PT, P0, PT, PT, 0x8, 0x80 ;  /* 0x000000000080681c */ /* 0x010fe600007ae170 */
        /* <DEDUP_REMOVED lines=30> */
[----:B------:R2:W-:Y:S04]  /*5f70*/  STL [R1], RZ ;  /* 0x000000ff01007387 */ /* 0x0005e80000100800 */
        /* <DEDUP_REMOVED lines=45> */
[----:B-1----:R-:W-:Y:S05]  /*6250*/  @!P6 BRA `(.L_x_90) ;  /* 0x000000080078e947 */ /* 0x002fea0003800000 */
[----:B------:R-:W-:Y:S01]  /*6260*/  ISETP.NE.U32.AND P0, PT, RZ, UR62, PT ;  /* 0x0000003eff007c0c */ /* 0x000fe2000bf05070 */
[----:B------:R-:W-:Y:S01]  /*6270*/  IMAD.U32 R4, RZ, RZ, UR44 ;  /* 0x0000002cff047e24 */ /* 0x000fe2000f8e00ff */
[----:B------:R-:W-:Y:S01]  /*6280*/  FSETP.NEU.AND P2, PT, R249, RZ, PT ;  /* 0x000000fff900720b */ /* 0x000fe20003f4d000 */
[----:B------:R-:W-:Y:S01]  /*6290*/  BSSY B0, `(.L_x_91) ;  /* 0x000000c000007945 */ /* 0x000fe20003800000 */
[----:B------:R-:W-:Y:S01]  /*62a0*/  ISETP.NE.AND.EX P0, PT, RZ, UR63, PT, P0 ;  /* 0x0000003fff007c0c */ /* 0x000fe2000bf05300 */
[----:B------:R-:W-:Y:S01]  /*62b0*/  IMAD R0, R4, 0xe000, R0 ;  /* 0x0000e00004007824 */ /* 0x000fe200078e0200 */
[----:B------:R-:W-:Y:S02]  /*62c0*/  LOP3.LUT P1, RZ, R16, 0xff, RZ, 0xc0, !PT ;  /* 0x000000ff10ff7812 */ /* 0x000fe4000782c0ff */
[----:B------:R-:W-:Y:S02]  /*62d0*/  SEL R9, RZ, 0xffffffff, P2 ;  /* 0xffffffffff097807 */ /* 0x000fe40001000000 */
[----:B------:R-:W-:Y:S04]  /*62e0*/  SEL R10, RZ, 0xffffffff, P0 ;  /* 0xffffffffff0a7807 */ /* 0x000fe80000000000 */
[----:B------:R-:W-:Y:S04]  /*62f0*/  @P3 SEL R9, R10, R9, !P1 ;  /* 0x000000090a093207 */ /* 0x000fe80004800000 */
[----:B------:R-:W-:Y:S01]  /*6300*/  LOP3.LUT R9, R9, 0x1, RZ, 0xc0, !PT ;  /* 0x0000000109097812 */ /* 0x000fe200078ec0ff */
[----:B------:R-:W-:Y:S06]  /*6310*/  @!P5 BRA `(.L_x_92) ;  /* 0x00000000000cd947 */ /* 0x000fec0003800000 */
[----:B------:R-:W-:Y:S04]  /*6320*/  SHF.L.U32 R6, R6, 0x1f, RZ ;  /* 0x0000001f06067819 */ /* 0x000fe800000006ff */
[----:B------:R-:W1:Y:S02]  /*6330*/  SYNCS.PHASECHK.TRANS64.TRYWAIT P0, [R8+URZ+0xa0], R6 ;  /* 0x0000a006080075a7 */ /* 0x000e6400080011ff */
[----:B-1----:R-:W-:Y:S05]  /*6340*/  @!P0 BRA `(.L_x_93) ;  /* 0x0000006800b08947 */ /* 0x002fea0003800000 */
.L_x_92:
[----:B------:R-:W-:Y:S05]  /*6350*/  BSYNC B0 ;  /* 0x0000000000007941 */ /* 0x000fea0003800000 */
.L_x_91:
[----:B------:R-:W-:Y:S02]  /*6360*/  ISETP.NE.U32.AND P0, PT, R9, 0x1, PT ;  /* 0x000000010900780c */ /* 0x000fe40003f05070 */
[----:B------:R-:W-:Y:S02]  /*6370*/  CS2R R58, SRZ ;  /* 0x00000000003a7805 */ /* 0x000fe4000001ff00 */
        /* <DEDUP_REMOVED lines=10> */
[----:B------:R-:W-:Y:S01]  /*6420*/  CS2R R36, SRZ ;  /* 0x0000000000247805 */ /* 0x000fe2000001ff00 */
[----:B------:R-:W4:Y:S01]  /*6430*/  @P0 LDS.128 R56, [R0+0x2200] ;  /* 0x0022000000380984 */ /* 0x000f220000000c00 */
[----:B------:R-:W-:Y:S02]  /*6440*/  CS2R R34, SRZ ;  /* 0x0000000000227805 */ /* 0x000fe4000001ff00 */
[----:B------:R-:W-:Y:S02]  /*6450*/  CS2R R32, SRZ ;  /* 0x0000000000207805 */ /* 0x000fe4000001ff00 */
[----:B------:R-:W-:Y:S01]  /*6460*/  CS2R R30, SRZ ;  /* 0x00000000001e7805 */ /* 0x000fe2000001ff00 */
[----:B------:R-:W5:Y:S01]  /*6470*/  @P0 LDS.128 R52, [R0+0x4200] ;  /* 0x0042000000340984 */ /* 0x000f620000000c00 */
[----:B------:R-:W-:Y:S02]  /*6480*/  CS2R R28, SRZ ;  /* 0x00000000001c7805 */ /* 0x000fe4000001ff00 */
[----:B------:R-:W-:Y:S02]  /*6490*/  CS2R R26, SRZ ;  /* 0x00000000001a7805 */ /* 0x000fe4000001ff00 */
[----:B------:R-:W-:Y:S01]  /*64a0*/  CS2R R24, SRZ ;  /* 0x0000000000187805 */ /* 0x000fe2000001ff00 */
[----:B------:R-:W2:Y:S01]  /*64b0*/  @P0 LDS.128 R48, [R0+0x6200] ;  /* 0x0062000000300984 */ /* 0x000ea20000000c00 */
[----:B------:R-:W-:Y:S02]  /*64c0*/  CS2R R22, SRZ ;  /* 0x0000000000167805 */ /* 0x000fe4000001ff00 */
[----:B------:R-:W-:Y:S02]  /*64d0*/  CS2R R20, SRZ ;  /* 0x0000000000147805 */ /* 0x000fe4000001ff00 */
[----:B------:R-:W-:Y:S01]  /*64e0*/  CS2R R18, SRZ ;  /* 0x0000000000127805 */ /* 0x000fe2000001ff00 */
[----:B------:R-:W3:Y:S01]  /*64f0*/  @P0 LDS.128 R44, [R0+0x8200] ;  /* 0x00820000002c0984 */ /* 0x000ee20000000c00 */
[----:B------:R-:W-:Y:S02]  /*6500*/  CS2R R16, SRZ ;  /* 0x0000000000107805 */ /* 0x000fe4000001ff00 */
[----:B------:R-:W-:Y:S02]  /*6510*/  CS2R R14, SRZ ;  /* 0x00000000000e7805 */ /* 0x000fe4000001ff00 */
[----:B------:R-:W-:Y:S01]  /*6520*/  CS2R R12, SRZ ;  /* 0x00000000000c7805 */ /* 0x000fe2000001ff00 */
[----:B------:R-:W3:Y:S01]  /*6530*/  @P0 LDS.128 R40, [R0+0xa200] ;  /* 0x00a2000000280984 */ /* 0x000ee20000000c00 */
[----:B-1----:R-:W-:Y:S01]  /*6540*/  IMAD.SHL.U32 R8, R3, 0x10, RZ ;  /* 0x0000001003087824 */ /* 0x002fe200078e00ff */
[----:B------:R-:W-:Y:S02]  /*6550*/  CS2R R10, SRZ ;  /* 0x00000000000a7805 */ /* 0x000fe4000001ff00 */
[----:B------:R-:W-:Y:S01]  /*6560*/  CS2R R226, SRZ ;  /* 0x0000000000e27805 */ /* 0x000fe2000001ff00 */
[----:B------:R-:W1:Y:S01]  /*6570*/  @P0 LDS.128 R36, [R0+0xc200] ;  /* 0x00c2000000240984 */ /* 0x000e620000000c00 */
[----:B------:R-:W-:Y:S02]  /*6580*/  CS2R R224, SRZ ;  /* 0x0000000000e07805 */ /* 0x000fe4000001ff00 */
[----:B------:R-:W-:Y:S02]  /*6590*/  LOP3.LUT R6, R8, 0x20, RZ, 0xc0, !PT ;  /* 0x0000002008067812 */ /* 0x000fe400078ec0ff */
[----:B------:R-:W-:Y:S02]  /*65a0*/  CS2R R222, SRZ ;  /* 0x0000000000de7805 */ /* 0x000fe4000001ff00 */
[----:B------:R-:W-:Y:S02]  /*65b0*/  CS2R R220, SRZ ;  /* 0x0000000000dc7805 */ /* 0x000fe4000001ff00 */
[----:B------:R-:W-:Y:S02]  /*65c0*/  CS2R R218, SRZ ;  /* 0x0000000000da7805 */ /* 0x000fe4000001ff00 */
[--C-:B------:R-:W-:Y:S01]  /*65d0*/  IADD3 R6, PT, PT, -R6, 0x200, R0.reuse ;  /* 0x0000020006067810 */ /* 0x100fe20007ffe100 */
[----:B------:R4:W-:Y:S01]  /*65e0*/  @P0 LDS.128 R224, [R0+0x200] ;  /* 0x0002000000e00984 */ /* 0x0009e20000000c00 */
[----:B------:R-:W-:Y:S02]  /*65f0*/  CS2R R216, SRZ ;  /* 0x0000000000d87805 */ /* 0x000fe4000001ff00 */
[----:B------:R-:W-:Y:S01]  /*6600*/  LOP3.LUT R8, R8, 0x40, RZ, 0xc0, !PT ;  /* 0x0000004008087812 */ /* 0x000fe200078ec0ff */
[----:B------:R-:W1:Y:S03]  /*6610*/  @P0 LDS.128 R32, [R6+0x2010] ;  /* 0x0020100006200984 */ /* 0x000e660000000c00 */
[----:B------:R-:W-:Y:S01]  /*6620*/  IADD3 R4, PT, PT, -R8, 0x200, R0 ;  /* 0x0000020008047810 */ /* 0x000fe20007ffe100 */
[----:B------:R-:W1:Y:S04]  /*6630*/  @P0 LDS.128 R28, [R6+0x4010] ;  /* 0x00401000061c0984 */ /* 0x000e680000000c00 */
[----:B------:R-:W1:Y:S04]  /*6640*/  @P0 LDS.128 R24, [R6+0x6010] ;  /* 0x0060100006180984 */ /* 0x000e680000000c00 */
[----:B------:R-:W1:Y:S04]  /*6650*/  @P0 LDS.128 R20, [R6+0x8010] ;  /* 0x0080100006140984 */ /* 0x000e680000000c00 */
[----:B------:R-:W1:Y:S01]  /*6660*/  @P0 LDS.128 R16, [R6+0xa010] ;  /* 0x00a0100006100984 */ /* 0x000e620000000c00 */
[----:B----4-:R-:W-:Y:S03]  /*6670*/  IMAD.IADD R0, R6, 0x1, -R8 ;  /* 0x0000000106007824 */ /* 0x010fe600078e0a08 */
[----:B------:R-:W4:Y:S01]  /*6680*/  @P0 LDS.128 R12, [R6+0xc010] ;  /* 0x00c01000060c0984 */ /* 0x000f220000000c00 */
[----:B------:R-:W-:Y:S03]  /*6690*/  CS2R R8, SRZ ;  /* 0x0000000000087805 */ /* 0x000fe6000001ff00 */
[----:B------:R-:W-:Y:S04]  /*66a0*/  STL.64 [R1+0x170], R56 ;  /* 0x0001703801007387 */ /* 0x000fe80000100a00 */
[----:B------:R-:W4:Y:S04]  /*66b0*/  @P0 LDS.128 R8, [R4+0x2020] ;  /* 0x0020200004080984 */ /* 0x000f280000000c00 */
[----:B------:R-:W-:Y:S04]  /*66c0*/  STL.64 [R1+0x178], R58 ;  /* 0x0001783a01007387 */ /* 0x000fe80000100a00 */
[----:B-----5:R-:W-:Y:S04]  /*66d0*/  STL.64 [R1+0x110], R52 ;  /* 0x0001103401007387 */ /* 0x020fe80000100a00 */
[----:B------:R-:W-:Y:S04]  /*66e0*/  STL.64 [R1+0x118], R54 ;  /* 0x0001183601007387 */ /* 0x000fe80000100a00 */
[----:B--2---:R-:W-:Y:S04]  /*66f0*/  STL.64 [R1+0x30], R48 ;  /* 0x0000303001007387 */ /* 0x004fe80000100a00 */
[----:B------:R-:W-:Y:S04]  /*6700*/  STL.64 [R1+0x38], R50 ;  /* 0x0000383201007387 */ /* 0x000fe80000100a00 */
[----:B---3--:R-:W-:Y:S04]  /*6710*/  STL.64 [R1+0x40], R44 ;  /* 0x0000402c01007387 */ /* 0x008fe80000100a00 */
[----:B------:R-:W-:Y:S04]  /*6720*/  STL.64 [R1+0x48], R46 ;  /* 0x0000482e01007387 */ /* 0x000fe80000100a00 */
[----:B------:R-:W-:Y:S04]  /*6730*/  STL.64 [R1+0x80], R40 ;  /* 0x0000802801007387 */ /* 0x000fe80000100a00 */
[----:B------:R-:W-:Y:S04]  /*6740*/  STL.64 [R1+0x88], R42 ;  /* 0x0000882a01007387 */ /* 0x000fe80000100a00 */
[----:B-1----:R-:W-:Y:S04]  /*6750*/  STL.64 [R1+0xe0], R36 ;  /* 0x0000e02401007387 */ /* 0x002fe80000100a00 */
[----:B------:R-:W-:Y:S04]  /*6760*/  STL.64 [R1+0xe8], R38 ;  /* 0x0000e82601007387 */ /* 0x000fe80000100a00 */
[----:B------:R1:W-:Y:S04]  /*6770*/  STL.64 [R1+0x160], R32 ;  /* 0x0001602001007387 */ /* 0x0003e80000100a00 */
[----:B------:R2:W-:Y:S04]  /*6780*/  STL.64 [R1+0x168], R34 ;  /* 0x0001682201007387 */ /* 0x0005e80000100a00 */
[----:B------:R3:W-:Y:S04]  /*6790*/  STL.64 [R1+0xf0], R28 ;  /* 0x0000f01c01007387 */ /* 0x0007e80000100a00 */
[----:B------:R5:W-:Y:S04]  /*67a0*/  STL.64 [R1+0xf8], R30 ;  /* 0x0000f81e01007387 */ /* 0x000be80000100a00 */
[----:B------:R4:W-:Y:S04]  /*67b0*/  STL.64 [R1+0x10], R24 ;  /* 0x0000101801007387 */ /* 0x0009e80000100a00 */
[----:B------:R4:W-:Y:S04]  /*67c0*/  STL.64 [R1+0x18], R26 ;  /* 0x0000181a01007387 */ /* 0x0009e80000100a00 */
[----:B------:R4:W-:Y:S01]  /*67d0*/  STL.64 [R1+0x50], R20 ;  /* 0x0000501401007387 */ /* 0x0009e20000100a00 */
[----:B-1----:R-:W-:Y:S03]  /*67e0*/  CS2R R32, SRZ ;  /* 0x0000000000207805 */ /* 0x002fe6000001ff00 */
[----:B------:R1:W-:Y:S01]  /*67f0*/  STL.64 [R1+0x58], R22 ;  /* 0x0000581601007387 */ /* 0x0003e20000100a00 */
[----:B--2---:R-:W-:Y:S03]  /*6800*/  CS2R R34, SRZ ;  /* 0x0000000000227805 */ /* 0x004fe6000001ff00 */
[----:B------:R2:W-:Y:S01]  /*6810*/  STL.64 [R1+0x90], R16 ;  /* 0x0000901001007387 */ /* 0x0005e20000100a00 */
[----:B---3--:R-:W-:Y:S03]  /*6820*/  CS2R R28, SRZ ;  /* 0x00000000001c7805 */ /* 0x008fe6000001ff00 */
[----:B------:R3:W-:Y:S01]  /*6830*/  STL.64 [R1+0x98], R18 ;  /* 0x0000981201007387 */ /* 0x0007e20000100a00 */
[----:B-----5:R-:W-:Y:S03]  /*6840*/  CS2R R30, SRZ ;  /* 0x00000000001e7805 */ /* 0x020fe6000001ff00 */
[----:B------:R-:W-:Y:S01]  /*6850*/  @P0 LDS.128 R32, [R0+0x30] ;  /* 0x0000300000200984 */ /* 0x000fe20000000c00 */
[----:B----4-:R-:W-:Y:S03]  /*6860*/  CS2R R24, SRZ ;  /* 0x0000000000187805 */ /* 0x010fe6000001ff00 */
[----:B------:R4:W-:Y:S01]  /*6870*/  STL.64 [R1+0x100], R12 ;  /* 0x0001000c01007387 */ /* 0x0009e20000100a00 */
[----:B------:R-:W-:Y:S03]  /*6880*/  CS2R R26, SRZ ;  /* 0x00000000001a7805 */ /* 0x000fe6000001ff00 */
[----:B------:R-:W5:Y:S01]  /*6890*/  @P0 LDS.128 R28, [R4+0x4020] ;  /* 0x00402000041c0984 */ /* 0x000f620000000c00 */
[----:B------:R-:W-:Y:S03]  /*68a0*/  CS2R R20, SRZ ;  /* 0x0000000000147805 */ /* 0x000fe6000001ff00 */
[----:B------:R4:W-:Y:S01]  /*68b0*/  STL.64 [R1+0x108], R14 ;  /* 0x0001080e01007387 */ /* 0x0009e20000100a00 */
[----:B-1----:R-:W-:Y:S03]  /*68c0*/  CS2R R22, SRZ ;  /* 0x0000000000167805 */ /* 0x002fe6000001ff00 */
[----:B------:R-:W1:Y:S01]  /*68d0*/  @P0 LDS.128 R24, [R4+0x6020] ;  /* 0x0060200004180984 */ /* 0x000e620000000c00 */
[----:B--2---:R-:W-:Y:S03]  /*68e0*/  CS2R R16, SRZ ;  /* 0x0000000000107805 */ /* 0x004fe6000001ff00 */
[----:B------:R2:W-:Y:S01]  /*68f0*/  STL.64 [R1+0x150], R8 ;  /* 0x0001500801007387 */ /* 0x0005e20000100a00 */
[----:B---3--:R-:W-:Y:S03]  /*6900*/  CS2R R18, SRZ ;  /* 0x0000000000127805 */ /* 0x008fe6000001ff00 */
[----:B------:R-:W3:Y:S04]  /*6910*/  @P0 LDS.128 R20, [R4+0x8020] ;  /* 0x0080200004140984 */ /* 0x000ee80000000c00 */
[----:B------:R5:W-:Y:S01]  /*6920*/  STL.64 [R1+0x158], R10 ;  /* 0x0001580a01007387 */ /* 0x000be20000100a00 */
[----:B----4-:R-:W-:Y:S03]  /*6930*/  CS2R R12, SRZ ;  /* 0x00000000000c7805 */ /* 0x010fe6000001ff00 */
[----:B------:R-:W4:Y:S04]  /*6940*/  @P0 LDS.128 R16, [R4+0xa020] ;  /* 0x00a0200004100984 */ /* 0x000f280000000c00 */
[----:B------:R-:W-:Y:S01]  /*6950*/  @P0 LDS.128 R220, [R6+0x10] ;  /* 0x0000100006dc0984 */ /* 0x000fe20000000c00 */
[----:B------:R-:W-:Y:S03]  /*6960*/  CS2R R14, SRZ ;  /* 0x00000000000e7805 */ /* 0x000fe6000001ff00 */
[----:B------:R-:W-:Y:S04]  /*6970*/  @P0 LDS.128 R216, [R4+0x20] ;  /* 0x0000200004d80984 */ /* 0x000fe80000000c00 */
[----:B------:R-:W4:Y:S01]  /*6980*/  @P0 LDS.128 R12, [R4+0xc020] ;  /* 0x00c02000040c0984 */ /* 0x000f220000000c00 */
[----:B--2---:R-:W-:Y:S03]  /*6990*/  CS2R R8, SRZ ;  /* 0x0000000000087805 */ /* 0x004fe6000001ff00 */
[----:B-----5:R2:W5:Y:S01]  /*69a0*/  LDL.LU R10, [R1+0x148] ;  /* 0x00014800010a7983 */ /* 0x0205620000300800 */
[----:B------:R-:W-:Y:S03]  /*69b0*/  IMAD.MOV.U32 R11, RZ, RZ, RZ ;  /* 0x000000ffff0b7224 */ /* 0x000fe600078e00ff */
[----:B------:R2:W-:Y:S04]  /*69c0*/  STL.64 [R1+0xd0], R28 ;  /* 0x0000d01c01007387 */ /* 0x0005e80000100a00 */
[----:B------:R2:W-:Y:S04]  /*69d0*/  STL.64 [R1+0xd8], R30 ;  /* 0x0000d81e01007387 */ /* 0x0005e80000100a00 */
[----:B-1----:R1:W-:Y:S04]  /*69e0*/  STL.64 [R1], R24 ;  /* 0x0000001801007387 */ /* 0x0023e80000100a00 */
[----:B------:R1:W-:Y:S04]  /*69f0*/  STL.64 [R1+0x8], R26 ;  /* 0x0000081a01007387 */ /* 0x0003e80000100a00 */
[----:B---3--:R3:W-:Y:S04]  /*6a00*/  STL.64 [R1+0x60], R20 ;  /* 0x0000601401007387 */ /* 0x0087e80000100a00 */
[----:B------:R3:W-:Y:S04]  /*6a10*/  STL.64 [R1+0x68], R22 ;  /* 0x0000681601007387 */ /* 0x0007e80000100a00 */
[----:B----4-:R4:W-:Y:S01]  /*6a20*/  STL.64 [R1+0xb0], R16 ;  /* 0x0000b01001007387 */ /* 0x0109e20000100a00 */
[----:B--2---:R-:W-:Y:S03]  /*6a30*/  CS2R R28, SRZ ;  /* 0x00000000001c7805 */ /* 0x004fe6000001ff00 */
[----:B------:R2:W-:Y:S01]  /*6a40*/  STL.64 [R1+0xb8], R18 ;  /* 0x0000b81201007387 */ /* 0x0005e20000100a00 */
[----:B------:R-:W-:Y:S03]  /*6a50*/  CS2R R30, SRZ ;  /* 0x00000000001e7805 */ /* 0x000fe6000001ff00 */
[----:B------:R2:W-:Y:S01]  /*6a60*/  STL.64 [R1+0x120], R12 ;  /* 0x0001200c01007387 */ /* 0x0005e20000100a00 */
[----:B-1----:R-:W-:Y:S03]  /*6a70*/  CS2R R24, SRZ ;  /* 0x0000000000187805 */ /* 0x002fe6000001ff00 */
[----:B------:R1:W-:Y:S01]  /*6a80*/  STL.64 [R1+0x128], R14 ;  /* 0x0001280e01007387 */ /* 0x0003e20000100a00 */
[----:B------:R-:W-:Y:S03]  /*6a90*/  CS2R R26, SRZ ;  /* 0x00000000001a7805 */ /* 0x000fe6000001ff00 */
[----:B------:R-:W1:Y:S01]  /*6aa0*/  @P0 LDS.128 R28, [R0+0x2030] ;  /* 0x00203000001c0984 */ /* 0x000e620000000c00 */
[----:B---3--:R-:W-:Y:S03]  /*6ab0*/  CS2R R20, SRZ ;  /* 0x0000000000147805 */ /* 0x008fe6000001ff00 */
[----:B------:R-:W-:Y:S01]  /*6ac0*/  STL.64 [R1+0x180], R32 ;  /* 0x0001802001007387 */ /* 0x000fe20000100a00 */
[----:B------:R-:W-:Y:S03]  /*6ad0*/  CS2R R22, SRZ ;  /* 0x0000000000167805 */ /* 0x000fe6000001ff00 */
[----:B------:R-:W3:Y:S01]  /*6ae0*/  @P0 LDS.128 R24, [R0+0x4030] ;  /* 0x0040300000180984 */ /* 0x000ee20000000c00 */
[----:B----4-:R-:W-:Y:S03]  /*6af0*/  CS2R R16, SRZ ;  /* 0x0000000000107805 */ /* 0x010fe6000001ff00 */
[----:B------:R-:W-:Y:S01]  /*6b00*/  STL.64 [R1+0x188], R34 ;  /* 0x0001882201007387 */ /* 0x000fe20000100a00 */
[----:B--2---:R-:W-:Y:S03]  /*6b10*/  CS2R R18, SRZ ;  /* 0x0000000000127805 */ /* 0x004fe6000001ff00 */
[----:B------:R-:W2:Y:S01]  /*6b20*/  @P0 LDS.128 R20, [R0+0x6030] ;  /* 0x0060300000140984 */ /* 0x000ea20000000c00 */
[----:B------:R-:W-:Y:S03]  /*6b30*/  CS2R R12, SRZ ;  /* 0x00000000000c7805 */ /* 0x000fe6000001ff00 */
[----:B------:R-:W-:Y:S01]  /*6b40*/  @P0 LDS.128 R16, [R0+0x8030] ;  /* 0x0080300000100984 */ /* 0x000fe20000000c00 */
[----:B-1----:R-:W-:Y:S06]  /*6b50*/  CS2R R14, SRZ ;  /* 0x00000000000e7805 */ /* 0x002fec000001ff00 */
[----:B------:R-:W-:Y:S04]  /*6b60*/  @P0 LDS.128 R12, [R0+0xa030] ;  /* 0x00a03000000c0984 */ /* 0x000fe80000000c00 */
[----:B------:R-:W-:Y:S04]  /*6b70*/  STL.64 [R1+0x130], R28 ;  /* 0x0001301c01007387 */ /* 0x000fe80000100a00 */
[----:B------:R-:W-:Y:S04]  /*6b80*/  STL.64 [R1+0x138], R30 ;  /* 0x0001381e01007387 */ /* 0x000fe80000100a00 */
[----:B---3--:R-:W-:Y:S04]  /*6b90*/  STL.64 [R1+0xa0], R24 ;  /* 0x0000a01801007387 */ /* 0x008fe80000100a00 */
[----:B------:R-:W-:Y:S04]  /*6ba0*/  STL.64 [R1+0xa8], R26 ;  /* 0x0000a81a01007387 */ /* 0x000fe80000100a00 */
[----:B--2---:R-:W-:Y:S04]  /*6bb0*/  STL.64 [R1+0x20], R20 ;  /* 0x0000201401007387 */ /* 0x004fe80000100a00 */
[----:B------:R-:W-:Y:S04]  /*6bc0*/  STL.64 [R1+0x28], R22 ;  /* 0x0000281601007387 */ /* 0x000fe80000100a00 */
[----:B-----5:R-:W1:Y:S04]  /*6bd0*/  @P0 LDS.128 R8, [R0+0xc030] ;  /* 0x00c0300000080984 */ /* 0x020e680000000c00 */
[----:B-1----:R1:W-:Y:S04]  /*6be0*/  STL.64 [R1+0x140], R8 ;  /* 0x0001400801007387 */ /* 0x0023e80000100a00 */
[----:B------:R1:W-:Y:S04]  /*6bf0*/  STL.64 [R1+0x70], R16 ;  /* 0x0000701001007387 */ /* 0x0003e80000100a00 */
[----:B------:R1:W-:Y:S04]  /*6c00*/  STL.64 [R1+0x78], R18 ;  /* 0x0000781201007387 */ /* 0x0003e80000100a00 */
[----:B------:R1:W-:Y:S04]  /*6c10*/  STL.64 [R1+0x148], R10 ;  /* 0x0001480a01007387 */ /* 0x0003e80000100a00 */
[----:B------:R1:W-:Y:S04]  /*6c20*/  STL.64 [R1+0xc0], R12 ;  /* 0x0000c00c01007387 */ /* 0x0003e80000100a00 */
[----:B------:R1:W-:Y:S02]  /*6c30*/  STL.64 [R1+0xc8], R14 ;  /* 0x0000c80e01007387 */ /* 0x0003e40000100a00 */
.L_x_90:
[----:B------:R-:W-:Y:S05]  /*6c40*/  BSYNC B1 ;  /* 0x0000000000017941 */ /* 0x000fea0003800000 */
.L_x_89:
[----:B-1----:R-:W-:Y:S01]  /*6c50*/  SHF.R.U32.HI R17, RZ, 0x5, R3 ;  /* 0x00000005ff117819 */ /* 0x002fe20000011603 */
[----:B------:R-:W-:Y:S04]  /*6c60*/  IMAD.U32 R0, RZ, RZ, UR45 ;  /* 0x0000002dff007e24 */ /* 0x000fe8000f8e00ff */
[----:B------:R-:W-:Y:S05]  /*6c70*/  IMAD R16, R0, 0xe0, R2 ;  /* 0x000000e000107824 */ /* 0x000fea00078e0202 */
[----:B------:R-:W-:Y:S04]  /*6c80*/  SHF.R.U32.HI R0, RZ, 0x15, R16 ;  /* 0x00000015ff007819 */ /* 0x000fe80000011610 */
[----:B------:R-:W-:Y:S01]  /*6c90*/  LOP3.LUT P0, RZ, R0, 0x3, R17, 0x48, !PT ;  /* 0x0000000300ff7812 */ /* 0x000fe20007804811 */
[----:B------:R-:W-:Y:S01]  /*6ca0*/  @!UPT UIADD3 URZ, UPT, UPT, URZ, URZ, URZ ;  /* 0x000000fffffff290 */ /* 0x000fe2000fffe0ff */
[----:B------:R-:W-:Y:S11]  /*6cb0*/  @P4 BRA `(.L_x_94) ;  /* 0x0000000000084947 */ /* 0x000ff60003800000 */
[----:B------:R-:W1:Y:S02]  /*6cc0*/  SYNCS.PHASECHK.TRANS64.TRYWAIT P1, [R5+URZ+0xf0], R7 ;  /* 0x0000f007050075a7 */ /* 0x000e6400080211ff */
[----:B-1----:R-:W-:Y:S05]  /*6cd0*/  @!P1 BRA `(.L_x_95) ;  /* 0x0000006000609947 */ /* 0x002fea0003800000 */
.L_x_94:
[----:B------:R-:W-:Y:S05]  /*6ce0*/  @!P0 BRA `(.L_x_96) ;  /* 0x0000000000408947 */ /* 0x000fea0003800000 */
[----:B------:R-:W1:Y:S01]  /*6cf0*/  LDCU.64 UR8, c[0x4][0x70] ;  /* 0x01000e00ff0877ac */ /* 0x000e620008000a00 */
[----:B------:R-:W-:Y:S01]  /*6d00*/  MOV R15, 0x0 ;  /* 0x00000000000f7802 */ /* 0x000fe20000000f00 */
[----:B------:R-:W-:Y:S02]  /*6d10*/  HFMA2 R12, -RZ, RZ, 0, 5.9604644775390625e-08 ;  /* 0x00000001ff0c7431 */ /* 0x000fe400000001ff */
[----:B------:R-:W-:Y:S02]  /*6d20*/  IMAD.MOV.U32 R8, RZ, RZ, 0x192 ;  /* 0x00000192ff087424 */ /* 0x000fe400078e00ff */
[----:B------:R-:W-:Y:S01]  /*6d30*/  IMAD.MOV.U32 R13, RZ, RZ, RZ ;  /* 0x000000ffff0d7224 */ /* 0x000fe200078e00ff */
[----:B------:R-:W4:Y:S01]  /*6d40*/  LDCU.64 UR6, c[0x4][0x78] ;  /* 0x01000f00ff0677ac */ /* 0x000f220008000a00 */
[----:B------:R-:W3:Y:S01]  /*6d50*/  LDC.64 R14, c[0x4][R15] ;  /* 0x010000000f0e7b82 */ /* 0x000ee20000000a00 */
[----:B------:R-:W5:Y:S01]  /*6d60*/  LDCU.64 UR4, c[0x4][0x10] ;  /* 0x01000200ff0477ac */ /* 0x000f620008000a00 */
[----:B-12---:R-:W-:Y:S01]  /*6d70*/  MOV R5, UR9 ;  /* 0x0000000900057c02 */ /* 0x006fe20008000f00 */
[----:B------:R-:W-:Y:S01]  /*6d80*/  IMAD.U32 R4, RZ, RZ, UR8 ;  /* 0x00000008ff047e24 */ /* 0x000fe2000f8e00ff */
[----:B----4-:R-:W-:Y:S01]  /*6d90*/  MOV R7, UR7 ;  /* 0x0000000700077c02 */ /* 0x010fe20008000f00 */
[----:B------:R-:W-:Y:S01]  /*6da0*/  IMAD.U32 R6, RZ, RZ, UR6 ;  /* 0x00000006ff067e24 */ /* 0x000fe2000f8e00ff */
[----:B-----5:R-:W-:Y:S01]  /*6db0*/  MOV R11, UR5 ;  /* 0x00000005000b7c02 */ /* 0x020fe20008000f00 */
[----:B------:R-:W-:Y:S02]  /*6dc0*/  IMAD.U32 R10, RZ, RZ, UR4 ;  /* 0x00000004ff0a7e24 */ /* 0x000fe4000f8e00ff */
[----:B------:R-:W-:Y:S07]  /*6dd0*/  LEPC R20, `(.L_x_96) ;  /* 0x000000001014794e */ /* 0x000fee0000000000 */
[----:B---3--:R-:W-:Y:S05]  /*6de0*/  CALL.ABS.NOINC R14 ;  /* 0x000000000e007343 */ /* 0x008fea0003c00000 */
.L_x_96:
[----:B------:R-:W-:Y:S05]  /*6df0*/  WARPSYNC.ALL ;  /* 0x0000000000007948 */ /* 0x000fea0003800000 */
[C---:B------:R-:W-:Y:S01]  /*6e00*/  R2UR UR4, R16.reuse ;  /* 0x00000000100472ca */ /* 0x040fe200000e0000 */
[----:B------:R-:W-:Y:S05]  /*6e10*/  VIADD R0, R16, 0x20 ;  /* 0x0000002010007836 */ /* 0x000fea0000000000 */
[----:B------:R-:W-:Y:S04]  /*6e20*/  SHF.R.U32.HI R0, RZ, 0x15, R0 ;  /* 0x00000015ff007819 */ /* 0x000fe80000011600 */
[----:B------:R-:W-:Y:S03]  /*6e30*/  LOP3.LUT P0, RZ, R0, 0x3, R17, 0x48, !PT ;  /* 0x0000000300ff7812 */ /* 0x000fe60007804811 */
[----:B------:R-:W4:Y:S10]  /*6e40*/  LDTM.x32 R184, tmem[UR4] ;  /* 0x0000000400b879ee */ /* 0x000f3400082c0000 */
[----:B----4-:R-:W-:Y:S05]  /*6e50*/  @!P0 BRA `(.L_x_97) ;  /* 0x0000000000408947 */ /* 0x010fea0003800000 */
        /* <DEDUP_REMOVED lines=16> */
.L_x_97:
[----:B------:R-:W-:Y:S05]  /*6f60*/  WARPSYNC.ALL ;  /* 0x0000000000007948 */ /* 0x000fea0003800000 */
[C---:B------:R-:W-:Y:S01]  /*6f70*/  R2UR UR4, R16.reuse ;  /* 0x00000000100472ca */ /* 0x040fe200000e0000 */
[----:B------:R-:W-:Y:S05]  /*6f80*/  VIADD R0, R16, 0x40 ;  /* 0x0000004010007836 */ /* 0x000fea0000000000 */
[----:B------:R-:W-:Y:S04]  /*6f90*/  SHF.R.U32.HI R0, RZ, 0x15, R0 ;  /* 0x00000015ff007819 */ /* 0x000fe80000011600 */
[----:B------:R-:W-:Y:S03]  /*6fa0*/  LOP3.LUT P0, RZ, R0, 0x3, R17, 0x48, !PT ;  /* 0x0000000300ff7812 */ /* 0x000fe60007804811 */
[----:B------:R-:W4:Y:S10]  /*6fb0*/  LDTM.x32 R152, tmem[UR4+0x20] ;  /* 0x00002004009879ee */ /* 0x000f3400082c0000 */
        /* <DEDUP_REMOVED lines=17> */
.L_x_98:
        /* <DEDUP_REMOVED lines=23> */
.L_x_99:
        /* <DEDUP_REMOVED lines=23> */
.L_x_100:
[----:B------:R-:W4:Y:S01]  /*73b0*/  S2R R0, SR_TID.X ;  /* 0x0000000000007919 */ /* 0x000f220000002100 */
[----:B------:R-:W-:Y:S05]  /*73c0*/  WARPSYNC.ALL ;  /* 0x0000000000007948 */ /* 0x000fea0003800000 */
[C---:B------:R-:W-:Y:S01]  /*73d0*/  R2UR UR4, R16.reuse ;  /* 0x00000000100472ca */ /* 0x040fe200000e0000 */
[----:B------:R-:W-:Y:S05]  /*73e0*/  VIADD R3, R16, 0xa0 ;  /* 0x000000a010037836 */ /* 0x000fea0000000000 */
[----:B------:R-:W-:Y:S07]  /*73f0*/  SHF.R.U32.HI R3, RZ, 0x15, R3 ;  /* 0x00000015ff037819 */ /* 0x000fee0000011603 */
[----:B------:R-:W1:Y:S01]  /*7400*/  LDTM.x32 R56, tmem[UR4+0x80] ;  /* 0x00008004003879ee */ /* 0x000e6200082c0000 */
[----:B----4-:R-:W-:Y:S04]  /*7410*/  SHF.R.U32.HI R0, RZ, 0x5, R0 ;  /* 0x00000005ff007819 */ /* 0x010fe80000011600 */
[----:B------:R-:W-:Y:S11]  /*7420*/  LOP3.LUT P0, RZ, R3, 0x3, R0, 0x48, !PT ;  /* 0x0000000303ff7812 */ /* 0x000ff60007804800 */
[----:B------:R-:W-:Y:S02]  /*7430*/  @!UPT UIADD3 URZ, UPT, UPT, URZ, URZ, URZ ;  /* 0x000000fffffff290 */ /* 0x000fe4000fffe0ff */
[----:B-1----:R-:W-:Y:S05]  /*7440*/  @!P0 BRA `(.L_x_101) ;  /* 0x0000000000408947 */ /* 0x002fea0003800000 */
[----:B------:R-:W2:Y:S01]  /*7450*/  LDCU.64 UR8, c[0x4][0x70] ;  /* 0x01000e00ff0877ac */ /* 0x000ea20008000a00 */
[----:B------:R-:W-:Y:S01]  /*7460*/  MOV R15, 0x0 ;  /* 0x00000000000f7802 */ /* 0x000fe20000000f00 */
[----:B------:R-:W-:Y:S02]  /*7470*/  HFMA2 R12, -RZ, RZ, 0, 5.9604644775390625e-08 ;  /* 0x00000001ff0c7431 */ /* 0x000fe400000001ff */
[----:B------:R-:W-:Y:S02]  /*7480*/  IMAD.MOV.U32 R8, RZ, RZ, 0x192 ;  /* 0x00000192ff087424 */ /* 0x000fe400078e00ff */
[----:B------:R-:W-:Y:S01]  /*7490*/  IMAD.MOV.U32 R13, RZ, RZ, RZ ;  /* 0x000000ffff0d7224 */ /* 0x000fe200078e00ff */
[----:B------:R-:W1:Y:S01]  /*74a0*/  LDCU.64 UR6, c[0x4][0x78] ;  /* 0x01000f00ff0677ac */ /* 0x000e620008000a00 */
[----:B------:R-:W4:Y:S01]  /*74b0*/  LDC.64 R14, c[0x4][R15] ;  /* 0x010000000f0e7b82 */ /* 0x000f220000000a00 */
[----:B------:R-:W5:Y:S01]  /*74c0*/  LDCU.64 UR4, c[0x4][0x10] ;  /* 0x01000200ff0477ac */ /* 0x000f620008000a00 */
[----:B--2---:R-:W-:Y:S01]  /*74d0*/  MOV R5, UR9 ;  /* 0x0000000900057c02 */ /* 0x004fe20008000f00 */
[----:B------:R-:W-:Y:S01]  /*74e0*/  IMAD.U32 R4, RZ, RZ, UR8 ;  /* 0x00000008ff047e24 */ /* 0x000fe2000f8e00ff */
[----:B-1----:R-:W-:Y:S01]  /*74f0*/  MOV R7, UR7 ;  /* 0x0000000700077c02 */ /* 0x002fe20008000f00 */
[----:B------:R-:W-:Y:S01]  /*7500*/  IMAD.U32 R6, RZ, RZ, UR6 ;  /* 0x00000006ff067e24 */ /* 0x000fe2000f8e00ff */
[----:B-----5:R-:W-:Y:S01]  /*7510*/  MOV R11, UR5 ;  /* 0x00000005000b7c02 */ /* 0x020fe20008000f00 */
[----:B------:R-:W-:Y:S02]  /*7520*/  IMAD.U32 R10, RZ, RZ, UR4 ;  /* 0x00000004ff0a7e24 */ /* 0x000fe4000f8e00ff */
[----:B------:R-:W-:Y:S07]  /*7530*/  LEPC R20, `(.L_x_101) ;  /* 0x000000001014794e */ /* 0x000fee0000000000 */
[----:B---34-:R-:W-:Y:S05]  /*7540*/  CALL.ABS.NOINC R14 ;  /* 0x000000000e007343 */ /* 0x018fea0003c00000 */
.L_x_101:
[----:B------:R-:W1:Y:S01]  /*7550*/  S2R R0, SR_TID.X ;  /* 0x0000000000007919 */ /* 0x000e620000002100 */
[----:B------:R-:W-:Y:S05]  /*7560*/  WARPSYNC.ALL ;  /* 0x0000000000007948 */ /* 0x000fea0003800000 */
[C---:B------:R-:W-:Y:S01]  /*7570*/  R2UR UR4, R16.reuse ;  /* 0x00000000100472ca */ /* 0x040fe200000e0000 */
[----:B------:R-:W-:Y:S05]  /*7580*/  VIADD R3, R16, 0xc0 ;  /* 0x000000c010037836 */ /* 0x000fea0000000000 */
[----:B------:R-:W-:Y:S07]  /*7590*/  SHF.R.U32.HI R3, RZ, 0x15, R3 ;  /* 0x00000015ff037819 */ /* 0x000fee0000011603 */
[----:B------:R-:W4:Y:S01]  /*75a0*/  LDTM.x32 R24, tmem[UR4+0xa0] ;  /* 0x0000a004001879ee */ /* 0x000f2200082c0000 */
[----:B-1----:R-:W-:Y:S04]  /*75b0*/  SHF.R.U32.HI R0, RZ, 0x5, R0 ;  /* 0x00000005ff007819 */ /* 0x002fe80000011600 */
[----:B------:R-:W-:Y:S11]  /*75c0*/  LOP3.LUT P0, RZ, R3, 0x3, R0, 0x48, !PT ;  /* 0x0000000303ff7812 */ /* 0x000ff60007804800 */
[----:B------:R-:W-:Y:S02]  /*75d0*/  @!UPT UIADD3 URZ, UPT, UPT, URZ, URZ, URZ ;  /* 0x000000fffffff290 */ /* 0x000fe4000fffe0ff */
[----:B----4-:R-:W-:Y:S05]  /*75e0*/  @!P0 BRA `(.L_x_102) ;  /* 0x0000000000408947 */ /* 0x010fea0003800000 */
        /* <DEDUP_REMOVED lines=16> */
.L_x_102:
[----:B------:R-:W1:Y:S01]  /*76f0*/  S2R R15, SR_TID.X ;  /* 0x00000000000f7919 */ /* 0x000e620000002100 */
[----:B------:R-:W-:Y:S05]  /*7700*/  WARPSYNC.ALL ;  /* 0x0000000000007948 */ /* 0x000fea0003800000 */
[----:B-1----:R-:W-:Y:S01]  /*7710*/  LOP3.LUT P1, R250, R15, 0x60, RZ, 0xc0, !PT ;  /* 0x000000600ffa7812 */ /* 0x002fe2000782c0ff */
[----:B------:R-:W4:Y:S01]  /*7720*/  LDL.LU R228, [R1+0x180] ;  /* 0x0001800001e47983 */ /* 0x000f220000300800 */
[--C-:B------:R-:W-:Y:S01]  /*7730*/  HADD2.F32 R3, -RZ, R224.reuse.H0_H0 ;  /* 0x200000e0ff037230 */ /* 0x100fe20000004100 */
[----:B------:R-:W-:Y:S01]  /*7740*/  R2UR UR5, R16 ;  /* 0x00000000100572ca */ /* 0x000fe200000e0000 */
[----:B------:R-:W-:Y:S01]  /*7750*/  HADD2.F32 R4, -RZ, R224.H1_H1 ;  /* 0x300000e0ff047230 */ /* 0x000fe20000004100 */
[----:B------:R-:W4:Y:S01]  /*7760*/  LDL.LU R252, [R1+0x18c] ;  /* 0x00018c0001fc7983 */ /* 0x000f220000300800 */
[--C-:B--2---:R-:W-:Y:S01]  /*7770*/  HADD2.F32 R5, -RZ, R225.reuse.H0_H0 ;  /* 0x200000e1ff057230 */ /* 0x104fe20000004100 */
[----:B------:R-:W-:Y:S01]  /*7780*/  ISETP.NE.AND P0, PT, R250, RZ, PT ;  /* 0x000000fffa00720c */ /* 0x000fe20003f05270 */
[----:B------:R-:W-:Y:S01]  /*7790*/  HADD2.F32 R6, -RZ, R225.H1_H1 ;  /* 0x300000e1ff067230 */ /* 0x000fe20000004100 */
[----:B------:R1:W-:Y:S01]  /*77a0*/  STL [R1+0x1a4], R54 ;  /* 0x0001a43601007387 */ /* 0x0003e20000100800 */
[--C-:B------:R-:W-:Y:S02]  /*77b0*/  HADD2.F32 R7, -RZ, R226.reuse.H0_H0 ;  /* 0x200000e2ff077230 */ /* 0x100fe40000004100 */
[C---:B---3--:R-:W-:Y:S01]  /*77c0*/  FMUL R0, R248.reuse, R184 ;  /* 0x000000b8f8007220 */ /* 0x048fe20000400000 */
[----:B------:R-:W-:Y:S01]  /*77d0*/  HADD2.F32 R8, -RZ, R226.H1_H1 ;  /* 0x300000e2ff087230 */ /* 0x000fe20000004100 */
[----:B------:R-:W2:Y:S01]  /*77e0*/  S2UR UR6, SR_CgaCtaId ;  /* 0x00000000000679c3 */ /* 0x000ea20000008800 */
[--C-:B------:R-:W-:Y:S02]  /*77f0*/  HADD2.F32 R10, -RZ, R227.reuse.H0_H0 ;  /* 0x200000e3ff0a7230 */ /* 0x100fe40000004100 */
[C---:B------:R-:W-:Y:S01]  /*7800*/  FFMA R0, R249.reuse, R3, R0 ;  /* 0x00000003f9007223 */ /* 0x040fe20000000000 */
[----:B------:R-:W-:Y:S02]  /*7810*/  HADD2.F32 R11, -RZ, R227.H1_H1 ;  /* 0x300000e3ff0b7230 */ /* 0x000fe40000004100 */
[C---:B------:R-:W-:Y:S01]  /*7820*/  FMUL R3, R248.reuse, R185 ;  /* 0x000000b9f8037220 */ /* 0x040fe20000400000 */
[--C-:B------:R-:W-:Y:S02]  /*7830*/  HADD2.F32 R13, -RZ, R220.reuse.H0_H0 ;  /* 0x200000dcff0d7230 */ /* 0x100fe40000004100 */
[C---:B------:R-:W-:Y:S01]  /*7840*/  FMUL R9, R248.reuse, R191 ;  /* 0x000000bff8097220 */ /* 0x040fe20000400000 */
[----:B------:R-:W-:Y:S02]  /*7850*/  HADD2.F32 R14, -RZ, R220.H1_H1 ;  /* 0x300000dcff0e7230 */ /* 0x000fe40000004100 */
[C---:B------:R-:W-:Y:S01]  /*7860*/  FFMA R3, R249.reuse, R4, R3 ;  /* 0x00000004f9037223 */ /* 0x040fe20000000003 */
[----:B------:R-:W-:Y:S02]  /*7870*/  HADD2.F32 R16, -RZ, R221.H1_H1 ;  /* 0x300000ddff107230 */ /* 0x000fe40000004100 */
[C---:B------:R-:W-:Y:S01]  /*7880*/  FMUL R4, R248.reuse, R186 ;  /* 0x000000baf8047220 */ /* 0x040fe20000400000 */
[--C-:B------:R-:W-:Y:S02]  /*7890*/  HADD2.F32 R17, -RZ, R222.reuse.H0_H0 ;  /* 0x200000deff117230 */ /* 0x100fe40000004100 */
[C---:B------:R-:W-:Y:S01]  /*78a0*/  FMUL R108, R248.reuse, R108 ;  /* 0x0000006cf86c7220 */ /* 0x040fe20000400000 */
[----:B------:R-:W-:Y:S02]  /*78b0*/  HADD2.F32 R18, -RZ, R222.H1_H1 ;  /* 0x300000deff127230 */ /* 0x000fe40000004100 */
[C---:B------:R-:W-:Y:S01]  /*78c0*/  FFMA R4, R249.reuse, R5, R4 ;  /* 0x00000005f9047223 */ /* 0x040fe20000000004 */
[C---:B------:R-:W-:Y:S01]  /*78d0*/  FMUL R5, R248.reuse, R187 ;  /* 0x000000bbf8057220 */ /* 0x040fe20000400000 */
[--C-:B------:R-:W-:Y:S02]  /*78e0*/  HADD2.F32 R19, -RZ, R223.reuse.H0_H0 ;  /* 0x200000dfff137230 */ /* 0x100fe40000004100 */
[C---:B------:R-:W-:Y:S01]  /*78f0*/  FMUL R109, R248.reuse, R109 ;  /* 0x0000006df86d7220 */ /* 0x040fe20000400000 */
[----:B------:R-:W-:Y:S02]  /*7900*/  HADD2.F32 R20, -RZ, R223.H1_H1 ;  /* 0x300000dfff147230 */ /* 0x000fe40000004100 */
[----:B------:R-:W-:Y:S01]  /*7910*/  FFMA R5, R249, R6, R5 ;  /* 0x00000006f9057223 */ /* 0x000fe20000000005 */
[--C-:B------:R-:W-:Y:S01]  /*7920*/  HADD2.F32 R21, -RZ, R217.reuse.H0_H0 ;  /* 0x200000d9ff157230 */ /* 0x100fe20000004100 */
[----:B-1----:R-:W3:Y:S01]  /*7930*/  LDL.LU R54, [R1+0x188] ;  /* 0x0001880001367983 */ /* 0x002ee20000300800 */
[----:B------:R-:W-:Y:S02]  /*7940*/  HADD2.F32 R22, -RZ, R217.H1_H1 ;  /* 0x300000d9ff167230 */ /* 0x000fe40000004100 */
[C---:B------:R-:W-:Y:S01]  /*7950*/  FMUL R6, R248.reuse, R188 ;  /* 0x000000bcf8067220 */ /* 0x040fe20000400000 */
[----:B------:R-:W-:Y:S01]  /*7960*/  F2FP.F16.F32.PACK_AB R188, R3, R0 ;  /* 0x0000000003bc723e */ /* 0x000fe200000000ff */
[----:B------:R1:W-:Y:S01]  /*7970*/  STL [R1+0x1a0], R55 ;  /* 0x0001a03701007387 */ /* 0x0003e20000100800 */
[--C-:B------:R-:W-:Y:S02]  /*7980*/  HADD2.F32 R23, -RZ, R218.reuse.H0_H0 ;  /* 0x200000daff177230 */ /* 0x100fe40000004100 */
[----:B------:R-:W-:Y:S01]  /*7990*/  FFMA R6, R249, R7, R6 ;  /* 0x00000007f9067223 */ /* 0x000fe20000000006 */
[----:B------:R-:W-:Y:S02]  /*79a0*/  HADD2.F32 R184, -RZ, R218.H1_H1 ;  /* 0x300000daffb87230 */ /* 0x000fe40000004100 */
[C---:B------:R-:W-:Y:S01]  /*79b0*/  FMUL R7, R248.reuse, R189 ;  /* 0x000000bdf8077220 */ /* 0x040fe20000400000 */
[----:B------:R-:W-:Y:S01]  /*79c0*/  F2FP.F16.F32.PACK_AB R189, R5, R4 ;  /* 0x0000000405bd723e */ /* 0x000fe200000000ff */
[--C-:B------:R-:W-:Y:S02]  /*79d0*/  HADD2.F32 R185, -RZ, R219.reuse.H0_H0 ;  /* 0x200000dbffb97230 */ /* 0x100fe40000004100 */
[C---:B------:R-:W-:Y:S01]  /*79e0*/  FMUL R0, R248.reuse, R192 ;  /* 0x000000c0f8007220 */ /* 0x040fe20000400000 */
[----:B------:R-:W-:Y:S02]  /*79f0*/  HADD2.F32 R186, -RZ, R219.H1_H1 ;  /* 0x300000dbffba7230 */ /* 0x000fe40000004100 */
[----:B------:R-:W-:Y:S01]  /*7a00*/  FFMA R7, R249, R8, R7 ;  /* 0x00000008f9077223 */ /* 0x000fe20000000007 */
[C---:B------:R-:W-:Y:S01]  /*7a10*/  FMUL R8, R248.reuse, R190 ;  /* 0x000000bef8087220 */ /* 0x040fe20000400000 */
[C---:B------:R-:W-:Y:S01]  /*7a20*/  FMUL R3, R248.reuse, R193 ;  /* 0x000000c1f8037220 */ /* 0x040fe20000400000 */
[C---:B------:R-:W-:Y:S01]  /*7a30*/  FMUL R4, R248.reuse, R198 ;  /* 0x000000c6f8047220 */ /* 0x040fe20000400000 */
[C---:B------:R-:W-:Y:S01]  /*7a40*/  FMUL R5, R248.reuse, R199 ;  /* 0x000000c7f8057220 */ /* 0x040fe20000400000 */
[----:B------:R-:W-:Y:S01]  /*7a50*/  F2FP.F16.F32.PACK_AB R190, R7, R6 ;  /* 0x0000000607be723e */ /* 0x000fe200000000ff */
[C---:B------:R-:W-:Y:S01]  /*7a60*/  FFMA R8, R249.reuse, R10, R8 ;  /* 0x0000000af9087223 */ /* 0x040fe20000000008 */
[C---:B------:R-:W-:Y:S01]  /*7a70*/  FFMA R9, R249.reuse, R11, R9 ;  /* 0x0000000bf9097223 */ /* 0x040fe20000000009 */
[C---:B------:R-:W-:Y:S01]  /*7a80*/  FFMA R0, R249.reuse, R13, R0 ;  /* 0x0000000df9007223 */ /* 0x040fe20000000000 */
[----:B------:R-:W-:Y:S02]  /*7a90*/  HADD2.F32 R13, -RZ, R221.H0_H0 ;  /* 0x200000ddff0d7230 */ /* 0x000fe40000004100 */
[----:B------:R-:W-:Y:S01]  /*7aa0*/  FFMA R3, R249, R14, R3 ;  /* 0x0000000ef9037223 */ /* 0x000fe20000000003 */
[C---:B------:R-:W-:Y:S01]  /*7ab0*/  FMUL R6, R248.reuse, R202 ;  /* 0x000000caf8067220 */ /* 0x040fe20000400000 */
[----:B------:R-:W-:Y:S01]  /*7ac0*/  F2FP.F16.F32.PACK_AB R191, R9, R8 ;  /* 0x0000000809bf723e */ /* 0x000fe200000000ff */
[C---:B------:R-:W-:Y:S01]  /*7ad0*/  FMUL R7, R248.reuse, R203 ;  /* 0x000000cbf8077220 */ /* 0x040fe20000400000 */
[C---:B------:R-:W-:Y:S01]  /*7ae0*/  FMUL R8, R248.reuse, R204 ;  /* 0x000000ccf8087220 */ /* 0x040fe20000400000 */
[----:B------:R-:W-:Y:S01]  /*7af0*/  F2FP.F16.F32.PACK_AB R192, R3, R0 ;  /* 0x0000000003c0723e */ /* 0x000fe200000000ff */
[----:B-1----:R-:W3:Y:S01]  /*7b00*/  LDL.LU R55, [R1+0x184] ;  /* 0x0001840001377983 */ /* 0x002ee20000300800 */
[C---:B------:R-:W-:Y:S01]  /*7b10*/  SHF.L.U32 R11, R15.reuse, 0x5, RZ ;  /* 0x000000050f0b7819 */ /* 0x040fe200000006ff */
[----:B------:R-:W-:Y:S01]  /*7b20*/  UMOV UR4, 0x400 ;  /* 0x0000040000047882 */ /* 0x000fe20000000000 */
[----:B------:R-:W-:Y:S01]  /*7b30*/  SHF.L.U32 R10, R15, 0x2, RZ ;  /* 0x000000020f0a7819 */ /* 0x000fe200000006ff */
[----:B------:R1:W-:Y:S01]  /*7b40*/  STL [R1+0x19c], R2 ;  /* 0x00019c0201007387 */ /* 0x0003e20000100800 */
[----:B------:R-:W-:Y:S01]  /*7b50*/  LOP3.LUT R12, R11, 0xc0, RZ, 0xc0, !PT ;  /* 0x000000c00b0c7812 */ /* 0x000fe200078ec0ff */
[C---:B------:R-:W-:Y:S01]  /*7b60*/  FMUL R0, R248.reuse, R200 ;  /* 0x000000c8f8007220 */ /* 0x040fe20000400000 */
[C---:B------:R-:W-:Y:S01]  /*7b70*/  FMUL R3, R248.reuse, R201 ;  /* 0x000000c9f8037220 */ /* 0x040fe20000400000 */
[----:B------:R-:W-:Y:S01]  /*7b80*/  SHF.L.U32 R15, R15, 0x4, RZ ;  /* 0x000000040f0f7819 */ /* 0x000fe200000006ff */
[----:B------:R-:W-:Y:S01]  /*7b90*/  FMUL R88, R248, R88 ;  /* 0x00000058f8587220 */ /* 0x000fe20000400000 */
[----:B------:R-:W-:Y:S01]  /*7ba0*/  LOP3.LUT R12, R12, 0x18, R10, 0xf8, !PT ;  /* 0x000000180c0c7812 */ /* 0x000fe200078ef80a */
[C---:B------:R-:W-:Y:S01]  /*7bb0*/  FMUL R10, R248.reuse, R194 ;  /* 0x000000c2f80a7220 */ /* 0x040fe20000400000 */
[C---:B------:R-:W-:Y:S01]  /*7bc0*/  FMUL R89, R248.reuse, R89 ;  /* 0x00000059f8597220 */ /* 0x040fe20000400000 */
[----:B------:R-:W-:Y:S01]  /*7bd0*/  FMUL R90, R248, R90 ;  /* 0x0000005af85a7220 */ /* 0x000fe20000400000 */
[----:B------:R-:W-:Y:S01]  /*7be0*/  LOP3.LUT R14, R12, 0xf20, R11, 0xf8, !PT ;  /* 0x00000f200c0e7812 */ /* 0x000fe200078ef80b */
[C---:B------:R-:W-:Y:S01]  /*7bf0*/  FMUL R11, R248.reuse, R195 ;  /* 0x000000c3f80b7220 */ /* 0x040fe20000400000 */
[C---:B------:R-:W-:Y:S01]  /*7c00*/  FMUL R12, R248.reuse, R196 ;  /* 0x000000c4f80c7220 */ /* 0x040fe20000400000 */
[C---:B------:R-:W-:Y:S01]  /*7c10*/  FFMA R10, R249.reuse, R13, R10 ;  /* 0x0000000df90a7223 */ /* 0x040fe2000000000a */
[C---:B------:R-:W-:Y:S01]  /*7c20*/  FMUL R13, R248.reuse, R197 ;  /* 0x000000c5f80d7220 */ /* 0x040fe20000400000 */
[C---:B------:R-:W-:Y:S01]  /*7c30*/  FFMA R11, R249.reuse, R16, R11 ;  /* 0x00000010f90b7223 */ /* 0x040fe2000000000b */
[C---:B------:R-:W-:Y:S01]  /*7c40*/  FFMA R12, R249.reuse, R17, R12 ;  /* 0x00000011f90c7223 */ /* 0x040fe2000000000c */
[--C-:B------:R-:W-:Y:S02]  /*7c50*/  HADD2.F32 R17, -RZ, R216.reuse.H0_H0 ;  /* 0x200000d8ff117230 */ /* 0x100fe40000004100 */
[C---:B------:R-:W-:Y:S01]  /*7c60*/  FFMA R13, R249.reuse, R18, R13 ;  /* 0x00000012f90d7223 */ /* 0x040fe2000000000d */
[----:B------:R-:W-:Y:S02]  /*7c70*/  HADD2.F32 R18, -RZ, R216.H1_H1 ;  /* 0x300000d8ff127230 */ /* 0x000fe40000004100 */
[C---:B------:R-:W-:Y:S01]  /*7c80*/  FFMA R4, R249.reuse, R19, R4 ;  /* 0x00000013f9047223 */ /* 0x040fe20000000004 */
[C---:B------:R-:W-:Y:S01]  /*7c90*/  FFMA R5, R249.reuse, R20, R5 ;  /* 0x00000014f9057223 */ /* 0x040fe20000000005 */
[----:B------:R-:W-:Y:S01]  /*7ca0*/  MOV R16, UR44 ;  /* 0x0000002c00107c02 */ /* 0x000fe20008000f00 */
[C---:B------:R-:W-:Y:S01]  /*7cb0*/  FFMA R0, R249.reuse, R17, R0 ;  /* 0x00000011f9007223 */ /* 0x040fe20000000000 */
[C---:B------:R-:W-:Y:S01]  /*7cc0*/  FFMA R3, R249.reuse, R18, R3 ;  /* 0x00000012f9037223 */ /* 0x040fe20000000003 */
[C---:B------:R-:W-:Y:S01]  /*7cd0*/  FFMA R6, R249.reuse, R21, R6 ;  /* 0x00000015f9067223 */ /* 0x040fe20000000006 */
[C---:B------:R-:W-:Y:S01]  /*7ce0*/  FFMA R7, R249.reuse, R22, R7 ;  /* 0x00000016f9077223 */ /* 0x040fe20000000007 */
[----:B------:R-:W-:Y:S01]  /*7cf0*/  FFMA R8, R249, R23, R8 ;  /* 0x00000017f9087223 */ /* 0x000fe20000000008 */
[----:B------:R-:W-:Y:S01]  /*7d00*/  F2FP.F16.F32.PACK_AB R195, R5, R4 ;  /* 0x0000000405c3723e */ /* 0x000fe200000000ff */
[C---:B------:R-:W-:Y:S01]  /*7d10*/  FMUL R4, R248.reuse, R207 ;  /* 0x000000cff8047220 */ /* 0x040fe20000400000 */
[----:B------:R-:W-:Y:S01]  /*7d20*/  F2FP.F16.F32.PACK_AB R193, R11, R10 ;  /* 0x0000000a0bc1723e */ /* 0x000fe200000000ff */
[C---:B------:R-:W-:Y:S01]  /*7d30*/  FMUL R5, R248.reuse, R208 ;  /* 0x000000d0f8057220 */ /* 0x040fe20000400000 */
[----:B------:R-:W-:Y:S01]  /*7d40*/  F2FP.F16.F32.PACK_AB R17, R7, R6 ;  /* 0x000000060711723e */ /* 0x000fe200000000ff */
[C---:B------:R-:W-:Y:S01]  /*7d50*/  FMUL R6, R248.reuse, R209 ;  /* 0x000000d1f8067220 */ /* 0x040fe20000400000 */
[----:B------:R-:W-:Y:S01]  /*7d60*/  F2FP.F16.F32.PACK_AB R194, R13, R12 ;  /* 0x0000000c0dc2723e */ /* 0x000fe200000000ff */
[C---:B------:R-:W-:Y:S01]  /*7d70*/  FMUL R91, R248.reuse, R91 ;  /* 0x0000005bf85b7220 */ /* 0x040fe20000400000 */
        /* <DEDUP_REMOVED lines=87> */
[----:B------:R-:W-:Y:S01]  /*82f0*/  FMUL R51, R248, R51 ;  /* 0x00000033f8337220 */ /* 0x000fe20000400000 */
[----:B------:R-:W-:Y:S01]  /*8300*/  UIADD3 UR10, UPT, UPT, UR44, 0x1, URZ ;  /* 0x000000012c0a7890 */ /* 0x000fe2000fffe0ff */
[----:B------:R-:W-:Y:S01]  /*8310*/  BSSY.RECONVERGENT B0, `(.L_x_103) ;  /* 0x00003d5000007945 */ /* 0x000fe20003800200 */
[----:B--2---:R-:W-:Y:S04]  /*8320*/  ULEA UR4, UR6, UR4, 0x18 ;  /* 0x0000000406047291 */ /* 0x004fe8000f8ec0ff */
[----:B------:R-:W-:Y:S02]  /*8330*/  ULEA UR7, UR45, UR4, 0x3 ;  /* 0x000000042d077291 */ /* 0x000fe4000f8e18ff */
[----:B------:R-:W-:Y:S02]  /*8340*/  LEA R14, R14, UR4, 0x1 ;  /* 0x000000040e0e7c11 */ /* 0x000fe4000f8e08ff */
[----:B------:R-:W-:Y:S03]  /*8350*/  UIADD3 UR7, UPT, UPT, UR7, 0x100, URZ ;  /* 0x0000010007077890 */ /* 0x000fe6000fffe0ff */
[----:B------:R-:W-:Y:S01]  /*8360*/  IMAD R14, R16, 0xe000, R14 ;  /* 0x0000e000100e7824 */ /* 0x000fe200078e020e */
[----:B------:R-:W-:Y:S01]  /*8370*/  F2FP.F16.F32.PACK_AB R16, R3, R0 ;  /* 0x000000000310723e */ /* 0x000fe200000000ff */
[C---:B------:R-:W-:Y:S01]  /*8380*/  FMUL R0, R248.reuse, R205 ;  /* 0x000000cdf8007220 */ /* 0x040fe20000400000 */
[----:B------:R-:W-:Y:S01]  /*8390*/  UPRMT UR7, UR6, 0x654, UR7 ;  /* 0x0000065406077896 */ /* 0x000fe20008000007 */
[----:B------:R-:W-:Y:S02]  /*83a0*/  FMUL R3, R248, R206 ;  /* 0x000000cef8037220 */ /* 0x000fe40000400000 */
[C---:B------:R-:W-:Y:S02]  /*83b0*/  FFMA R0, R249.reuse, R184, R0 ;  /* 0x000000b8f9007223 */ /* 0x040fe40000000000 */
[C---:B------:R-:W-:Y:S01]  /*83c0*/  FFMA R3, R249.reuse, R185, R3 ;  /* 0x000000b9f9037223 */ /* 0x040fe20000000003 */
[----:B------:R-:W-:Y:S01]  /*83d0*/  FFMA R4, R249, R186, R4 ;  /* 0x000000baf9047223 */ /* 0x000fe20000000004 */
[----:B------:R-:W2:Y:S01]  /*83e0*/  LDL.LU R185, [R1+0x170] ;  /* 0x0001700001b97983 */ /* 0x000ea20000300800 */
[----:B------:R-:W-:Y:S01]  /*83f0*/  F2FP.F16.F32.PACK_AB R18, R0, R8 ;  /* 0x000000080012723e */ /* 0x000fe200000000ff */
[----:B------:R-:W-:Y:S01]  /*8400*/  FMUL R8, R248, R214 ;  /* 0x000000d6f8087220 */ /* 0x000fe20000400000 */
[C---:B------:R-:W-:Y:S01]  /*8410*/  LOP3.LUT R0, R15.reuse, 0x20, RZ, 0xc0, !PT ;  /* 0x000000200f007812 */ /* 0x040fe200078ec0ff */
[----:B------:R-:W2:Y:S01]  /*8420*/  LDL.LU R187, [R1+0x174] ;  /* 0x0001740001bb7983 */ /* 0x000ea20000300800 */
[----:B------:R-:W-:Y:S02]  /*8430*/  LOP3.LUT R15, R15, 0x40, RZ, 0xc0, !PT ;  /* 0x000000400f0f7812 */ /* 0x000fe400078ec0ff */
[--C-:B------:R-:W-:Y:S01]  /*8440*/  IADD3 R251, PT, PT, -R0, 0x200, R14.reuse ;  /* 0x0000020000fb7810 */ /* 0x100fe20007ffe10e */
[----:B------:R-:W-:Y:S01]  /*8450*/  FMUL R0, R248, R210 ;  /* 0x000000d2f8007220 */ /* 0x000fe20000400000 */
[----:B------:R-:W-:Y:S01]  /*8460*/  F2FP.F16.F32.PACK_AB R19, R4, R3 ;  /* 0x000000030413723e */ /* 0x000fe200000000ff */
[C---:B------:R-:W-:Y:S01]  /*8470*/  FMUL R3, R248.reuse, R211 ;  /* 0x000000d3f8037220 */ /* 0x040fe20000400000 */
[----:B-1----:R-:W-:Y:S01]  /*8480*/  IADD3 R2, PT, PT, -R15, 0x200, R14 ;  /* 0x000002000f027810 */ /* 0x002fe20007ffe10e */
[--C-:B----4-:R-:W-:Y:S02]  /*8490*/  HADD2.F32 R7, -RZ, R228.reuse.H0_H0 ;  /* 0x200000e4ff077230 */ /* 0x110fe40000004100 */
[----:B------:R-:W-:Y:S02]  /*84a0*/  HADD2.F32 R9, -RZ, R228.H1_H1 ;  /* 0x300000e4ff097230 */ /* 0x000fe40000004100 */
[----:B------:R-:W1:Y:S01]  /*84b0*/  LDTM.x32 R216, tmem[UR5+0xc0] ;  /* 0x0000c00500d879ee */ /* 0x000e6200082c0000 */
[----:B------:R-:W-:Y:S01]  /*84c0*/  NOP ;  /* 0x0000000000007918 */ /* 0x000fe20000000000 */
[----:B-1----:R-:W-:Y:S01]  /*84d0*/  SYNCS.ARRIVE.TRANS64.RED.A1T0 RZ, [UR7], RZ ;  /* 0x000000ffffff79a7 */ /* 0x002fe20008100407 */
[----:B------:R1:W-:Y:S01]  /*84e0*/  STS.128 [R14+0x200], R188 ;  /* 0x000200bc0e007388 */ /* 0x0003e20000000c00 */
[--C-:B------:R-:W-:Y:S02]  /*84f0*/  HADD2.F32 R12, -RZ, R252.reuse.H0_H0 ;  /* 0x200000fcff0c7230 */ /* 0x100fe40000004100 */
[C---:B------:R-:W-:Y:S01]  /*8500*/  FFMA R5, R249.reuse, R7, R5 ;  /* 0x00000007f9057223 */ /* 0x040fe20000000005 */
[----:B------:R-:W-:Y:S01]  /*8510*/  HADD2.F32 R13, -RZ, R252.H1_H1 ;  /* 0x300000fcff0d7230 */ /* 0x000fe20000004100 */
[----:B------:R4:W-:Y:S01]  /*8520*/  STS.128 [R251+0x10], R192 ;  /* 0x000010c0fb007388 */ /* 0x0009e20000000c00 */
[C---:B------:R-:W-:Y:S01]  /*8530*/  FFMA R6, R249.reuse, R9, R6 ;  /* 0x00000009f9067223 */ /* 0x040fe20000000006 */
[----:B------:R-:W-:Y:S01]  /*8540*/  FMUL R9, R248, R215 ;  /* 0x000000d7f8097220 */ /* 0x000fe20000400000 */
[----:B------:R-:W-:Y:S01]  /*8550*/  UIADD3 UR7, UPT, UPT, UR45, 0x1, URZ ;  /* 0x000000012d077890 */ /* 0x000fe2000fffe0ff */
[----:B------:R4:W-:Y:S01]  /*8560*/  STS.128 [R2+0x20], R16 ;  /* 0x0000201002007388 */ /* 0x0009e20000000c00 */
[--C-:B---3--:R-:W-:Y:S02]  /*8570*/  HADD2.F32 R10, -RZ, R54.reuse.H0_H0 ;  /* 0x20000036ff0a7230 */ /* 0x108fe40000004100 */
[----:B------:R-:W-:Y:S01]  /*8580*/  HADD2.F32 R11, -RZ, R54.H1_H1 ;  /* 0x30000036ff0b7230 */ /* 0x000fe20000004100 */
[----:B-1----:R-:W3:Y:S04]  /*8590*/  LDL.LU R189, [R1+0x178] ;  /* 0x0001780001bd7983 */ /* 0x002ee80000300800 */
[----:B------:R-:W3:Y:S04]  /*85a0*/  LDL.LU R191, [R1+0x17c] ;  /* 0x00017c0001bf7983 */ /* 0x000ee80000300800 */
[----:B----4-:R-:W4:Y:S01]  /*85b0*/  LDL.LU R193, [R1+0x160] ;  /* 0x0001600001c17983 */ /* 0x010f220000300800 */
[----:B------:R-:W-:Y:S01]  /*85c0*/  F2FP.F16.F32.PACK_AB R16, R6, R5 ;  /* 0x000000050610723e */ /* 0x000fe200000000ff */
[C---:B------:R-:W-:Y:S01]  /*85d0*/  FMUL R5, R248.reuse, R155 ;  /* 0x0000009bf8057220 */ /* 0x040fe20000400000 */
[C---:B------:R-:W-:Y:S01]  /*85e0*/  FMUL R155, R248.reuse, R176 ;  /* 0x000000b0f89b7220 */ /* 0x040fe20000400000 */
[----:B------:R-:W4:Y:S01]  /*85f0*/  LDL.LU R2, [R1+0x164] ;  /* 0x0001640001027983 */ /* 0x000f220000300800 */
[C---:B------:R-:W-:Y:S01]  /*8600*/  FMUL R6, R248.reuse, R156 ;  /* 0x0000009cf8067220 */ /* 0x040fe20000400000 */
[C---:B------:R-:W-:Y:S01]  /*8610*/  FMUL R156, R248.reuse, R177 ;  /* 0x000000b1f89c7220 */ /* 0x040fe20000400000 */
[--C-:B------:R-:W-:Y:S02]  /*8620*/  HADD2.F32 R4, -RZ, R55.reuse.H0_H0 ;  /* 0x20000037ff047230 */ /* 0x100fe40000004100 */
[----:B------:R-:W-:Y:S02]  /*8630*/  HADD2.F32 R7, -RZ, R55.H1_H1 ;  /* 0x30000037ff077230 */ /* 0x000fe40000004100 */
[----:B------:R-:W4:Y:S01]  /*8640*/  LDL.LU R55, [R1+0x168] ;  /* 0x0001680001377983 */ /* 0x000f220000300800 */
[C---:B------:R-:W-:Y:S01]  /*8650*/  FFMA R0, R249.reuse, R4, R0 ;  /* 0x00000004f9007223 */ /* 0x040fe20000000000 */
[C---:B------:R-:W-:Y:S01]  /*8660*/  FMUL R4, R248.reuse, R212 ;  /* 0x000000d4f8047220 */ /* 0x040fe20000400000 */
[C---:B------:R-:W-:Y:S01]  /*8670*/  FFMA R3, R249.reuse, R7, R3 ;  /* 0x00000007f9037223 */ /* 0x040fe20000000003 */
[----:B------:R-:W4:Y:S01]  /*8680*/  LDL.LU R54, [R1+0x16c] ;  /* 0x00016c0001367983 */ /* 0x000f220000300800 */
[C---:B------:R-:W-:Y:S01]  /*8690*/  FMUL R7, R248.reuse, R213 ;  /* 0x000000d5f8077220 */ /* 0x040fe20000400000 */
[----:B------:R-:W-:Y:S01]  /*86a0*/  FFMA R4, R249, R10, R4 ;  /* 0x0000000af9047223 */ /* 0x000fe20000000004 */
[C---:B------:R-:W-:Y:S01]  /*86b0*/  FMUL R10, R248.reuse, R160 ;  /* 0x000000a0f80a7220 */ /* 0x040fe20000400000 */
[----:B------:R-:W4:Y:S01]  /*86c0*/  LDL.LU R23, [R1+0x150] ;  /* 0x0001500001177983 */ /* 0x000f220000300800 */
[----:B------:R-:W-:Y:S01]  /*86d0*/  F2FP.F16.F32.PACK_AB R17, R3, R0 ;  /* 0x000000000311723e */ /* 0x000fe200000000ff */
[C---:B------:R-:W-:Y:S01]  /*86e0*/  FFMA R7, R249.reuse, R11, R7 ;  /* 0x0000000bf9077223 */ /* 0x040fe20000000007 */
[C---:B------:R-:W-:Y:S01]  /*86f0*/  FFMA R8, R249.reuse, R12, R8 ;  /* 0x0000000cf9087223 */ /* 0x040fe20000000008 */
[----:B------:R-:W4:Y:S01]  /*8700*/  LDL.LU R22, [R1+0x154] ;  /* 0x0001540001167983 */ /* 0x000f220000300800 */
[----:B------:R-:W-:Y:S01]  /*8710*/  FFMA R9, R249, R13, R9 ;  /* 0x0000000df9097223 */ /* 0x000fe20000000009 */
[C---:B------:R-:W-:Y:S01]  /*8720*/  FMUL R13, R248.reuse, R163 ;  /* 0x000000a3f80d7220 */ /* 0x040fe20000400000 */
[----:B------:R-:W-:Y:S01]  /*8730*/  F2FP.F16.F32.PACK_AB R18, R7, R4 ;  /* 0x000000040712723e */ /* 0x000fe200000000ff */
[----:B------:R-:W4:Y:S01]  /*8740*/  LDL.LU R21, [R1+0x158] ;  /* 0x0001580001157983 */ /* 0x000f220000300800 */
[C---:B------:R-:W-:Y:S01]  /*8750*/  FMUL R160, R248.reuse, R181 ;  /* 0x000000b5f8a07220 */ /* 0x040fe20000400000 */
[----:B------:R-:W-:Y:S01]  /*8760*/  F2FP.F16.F32.PACK_AB R19, R9, R8 ;  /* 0x000000080913723e */ /* 0x000fe200000000ff */
[C---:B------:R-:W-:Y:S01]  /*8770*/  FMUL R0, R248.reuse, R152 ;  /* 0x00000098f8007220 */ /* 0x040fe20000400000 */
[----:B------:R-:W4:Y:S01]  /*8780*/  LDL.LU R20, [R1+0x15c] ;  /* 0x00015c0001147983 */ /* 0x000f220000300800 */
[C---:B------:R-:W-:Y:S01]  /*8790*/  FMUL R152, R248.reuse, R173 ;  /* 0x000000adf8987220 */ /* 0x040fe20000400000 */
[C---:B------:R-:W-:Y:S01]  /*87a0*/  FMUL R3, R248.reuse, R153 ;  /* 0x00000099f8037220 */ /* 0x040fe20000400000 */
        /* <DEDUP_REMOVED lines=15> */
[--C-:B--2---:R-:W-:Y:S02]  /*88a0*/  HADD2.F32 R184, -RZ, R185.reuse.H0_H0 ;  /* 0x200000b9ffb87230 */ /* 0x104fe40000004100 */
[----:B------:R-:W-:Y:S02]  /*88b0*/  HADD2.F32 R185, -RZ, R185.H1_H1 ;  /* 0x300000b9ffb97230 */ /* 0x000fe40000004100 */
[--C-:B------:R-:W-:Y:S02]  /*88c0*/  HADD2.F32 R186, -RZ, R187.reuse.H0_H0 ;  /* 0x200000bbffba7230 */ /* 0x100fe40000004100 */
[C---:B------:R-:W-:Y:S01]  /*88d0*/  FFMA R0, R249.reuse, R184, R0 ;  /* 0x000000b8f9007223 */ /* 0x040fe20000000000 */
[----:B------:R-:W-:Y:S02]  /*88e0*/  HADD2.F32 R187, -RZ, R187.H1_H1 ;  /* 0x300000bbffbb7230 */ /* 0x000fe40000004100 */
[C---:B------:R-:W-:Y:S01]  /*88f0*/  FFMA R3, R249.reuse, R185, R3 ;  /* 0x000000b9f9037223 */ /* 0x040fe20000000003 */
[C---:B------:R-:W-:Y:S02]  /*8900*/  FFMA R4, R249.reuse, R186, R4 ;  /* 0x000000baf9047223 */ /* 0x040fe40000000004 */
[C---:B------:R-:W-:Y:S01]  /*8910*/  FFMA R5, R249.reuse, R187, R5 ;  /* 0x000000bbf9057223 */ /* 0x040fe20000000005 */
[--C-:B---3--:R-:W-:Y:S02]  /*8920*/  HADD2.F32 R188, -RZ, R189.reuse.H0_H0 ;  /* 0x200000bdffbc7230 */ /* 0x108fe40000004100 */
[----:B------:R-:W-:Y:S02]  /*8930*/  HADD2.F32 R189, -RZ, R189.H1_H1 ;  /* 0x300000bdffbd7230 */ /* 0x000fe40000004100 */
[--C-:B------:R-:W-:Y:S02]  /*8940*/  HADD2.F32 R190, -RZ, R191.reuse.H0_H0 ;  /* 0x200000bfffbe7230 */ /* 0x100fe40000004100 */
[C---:B------:R-:W-:Y:S01]  /*8950*/  FFMA R6, R249.reuse, R188, R6 ;  /* 0x000000bcf9067223 */ /* 0x040fe20000000006 */
[----:B------:R-:W-:Y:S02]  /*8960*/  HADD2.F32 R191, -RZ, R191.H1_H1 ;  /* 0x300000bfffbf7230 */ /* 0x000fe40000004100 */
[C---:B------:R-:W-:Y:S01]  /*8970*/  FFMA R7, R249.reuse, R189, R7 ;  /* 0x000000bdf9077223 */ /* 0x040fe20000000007 */
[--C-:B----4-:R-:W-:Y:S02]  /*8980*/  HADD2.F32 R192, -RZ, R193.reuse.H0_H0 ;  /* 0x200000c1ffc07230 */ /* 0x110fe40000004100 */
[C---:B------:R-:W-:Y:S01]  /*8990*/  FFMA R8, R249.reuse, R190, R8 ;  /* 0x000000bef9087223 */ /* 0x040fe20000000008 */
[----:B------:R-:W-:Y:S02]  /*89a0*/  HADD2.F32 R193, -RZ, R193.H1_H1 ;  /* 0x300000c1ffc17230 */ /* 0x000fe40000004100 */
[C---:B------:R-:W-:Y:S01]  /*89b0*/  FFMA R9, R249.reuse, R191, R9 ;  /* 0x000000bff9097223 */ /* 0x040fe20000000009 */
[--C-:B------:R-:W-:Y:S02]  /*89c0*/  HADD2.F32 R195, -RZ, R2.reuse.H1_H1 ;  /* 0x30000002ffc37230 */ /* 0x100fe40000004100 */
[----:B------:R-:W-:Y:S01]  /*89d0*/  FFMA R10, R249, R192, R10 ;  /* 0x000000c0f90a7223 */ /* 0x000fe2000000000a */
[----:B------:R-:W-:Y:S01]  /*89e0*/  HADD2.F32 R194, -RZ, R2.H0_H0 ;  /* 0x20000002ffc27230 */ /* 0x000fe20000004100 */
[----:B------:R-:W-:Y:S01]  /*89f0*/  IADD3 R2, PT, PT, -R15, R251, RZ ;  /* 0x000000fb0f027210 */ /* 0x000fe20007ffe1ff */
[C---:B------:R-:W-:Y:S01]  /*8a00*/  FMUL R15, R248.reuse, R164 ;  /* 0x000000a4f80f7220 */ /* 0x040fe20000400000 */
[C---:B------:R-:W-:Y:S02]  /*8a10*/  FFMA R11, R249.reuse, R193, R11 ;  /* 0x000000c1f90b7223 */ /* 0x040fe4000000000b */
[C---:B------:R-:W-:Y:S01]  /*8a20*/  FFMA R12, R249.reuse, R194, R12 ;  /* 0x000000c2f90c7223 */ /* 0x040fe2000000000c */
[----:B------:R1:W-:Y:S01]  /*8a30*/  STS.128 [R2+0x30], R16 ;  /* 0x0000301002007388 */ /* 0x0003e20000000c00 */
[C---:B------:R-:W-:Y:S01]  /*8a40*/  FFMA R13, R249.reuse, R195, R13 ;  /* 0x000000c3f90d7223 */ /* 0x040fe2000000000d */
[--C-:B------:R-:W-:Y:S02]  /*8a50*/  HADD2.F32 R196, -RZ, R55.reuse.H0_H0 ;  /* 0x20000037ffc47230 */ /* 0x100fe40000004100 */
[----:B------:R-:W-:Y:S02]  /*8a60*/  HADD2.F32 R197, -RZ, R55.H1_H1 ;  /* 0x30000037ffc57230 */ /* 0x000fe40000004100 */
[----:B------:R-:W2:Y:S01]  /*8a70*/  LDL.LU R55, [R1+0x138] ;  /* 0x0001380001377983 */ /* 0x000ea20000300800 */
[--C-:B------:R-:W-:Y:S02]  /*8a80*/  HADD2.F32 R198, -RZ, R54.reuse.H0_H0 ;  /* 0x20000036ffc67230 */ /* 0x100fe40000004100 */
[C---:B------:R-:W-:Y:S01]  /*8a90*/  FFMA R15, R249.reuse, R196, R15 ;  /* 0x000000c4f90f7223 */ /* 0x040fe2000000000f */
[----:B------:R-:W-:Y:S02]  /*8aa0*/  HADD2.F32 R199, -RZ, R54.H1_H1 ;  /* 0x30000036ffc77230 */ /* 0x000fe40000004100 */
[----:B------:R-:W3:Y:S01]  /*8ab0*/  LDL.LU R54, [R1+0x13c] ;  /* 0x00013c0001367983 */ /* 0x000ee20000300800 */
[--C-:B------:R-:W-:Y:S02]  /*8ac0*/  HADD2.F32 R200, -RZ, R23.reuse.H0_H0 ;  /* 0x20000017ffc87230 */ /* 0x100fe40000004100 */
[----:B------:R-:W-:Y:S01]  /*8ad0*/  HADD2.F32 R201, -RZ, R23.H1_H1 ;  /* 0x30000017ffc97230 */ /* 0x000fe20000004100 */
[----:B------:R-:W4:Y:S01]  /*8ae0*/  LDL.LU R252, [R1+0x114] ;  /* 0x0001140001fc7983 */ /* 0x000f220000300800 */
[C---:B------:R-:W-:Y:S01]  /*8af0*/  FMUL R23, R248.reuse, R172 ;  /* 0x000000acf8177220 */ /* 0x040fe20000400000 */
[----:B------:R-:W-:Y:S02]  /*8b00*/  HADD2.F32 R202, -RZ, R22.H0_H0 ;  /* 0x20000016ffca7230 */ /* 0x000fe40000004100 */
[----:B------:R-:W4:Y:S01]  /*8b10*/  LDL.LU R251, [R1+0x118] ;  /* 0x0001180001fb7983 */ /* 0x000f220000300800 */
[--C-:B------:R-:W-:Y:S02]  /*8b20*/  HADD2.F32 R204, -RZ, R21.reuse.H0_H0 ;  /* 0x20000015ffcc7230 */ /* 0x100fe40000004100 */
[----:B------:R-:W-:Y:S01]  /*8b30*/  HADD2.F32 R205, -RZ, R21.H1_H1 ;  /* 0x30000015ffcd7230 */ /* 0x000fe20000004100 */
[----:B------:R-:W4:Y:S01]  /*8b40*/  LDL.LU R250, [R1+0x11c] ;  /* 0x00011c0001fa7983 */ /* 0x000f220000300800 */
[----:B------:R-:W-:Y:S02]  /*8b50*/  HADD2.F32 R206, -RZ, R20.H0_H0 ;  /* 0x20000014ffce7230 */ /* 0x000fe40000004100 */
[C---:B-1----:R-:W-:Y:S01]  /*8b60*/  FMUL R16, R248.reuse, R165 ;  /* 0x000000a5f8107220 */ /* 0x042fe20000400000 */
[--C-:B------:R-:W-:Y:S01]  /*8b70*/  HADD2.F32 R163, -RZ, R209.reuse.H0_H0 ;  /* 0x200000d1ffa37230 */ /* 0x100fe20000004100 */
[----:B------:R-:W4:Y:S01]  /*8b80*/  LDL.LU R215, [R1+0xf0] ;  /* 0x0000f00001d77983 */ /* 0x000f220000300800 */
[----:B------:R-:W-:Y:S02]  /*8b90*/  HADD2.F32 R164, -RZ, R209.H1_H1 ;  /* 0x300000d1ffa47230 */ /* 0x000fe40000004100 */
[C---:B------:R-:W-:Y:S01]  /*8ba0*/  FFMA R16, R249.reuse, R197, R16 ;  /* 0x000000c5f9107223 */ /* 0x040fe20000000010 */
[--C-:B------:R-:W-:Y:S01]  /*8bb0*/  HADD2.F32 R165, -RZ, R208.reuse.H0_H0 ;  /* 0x200000d0ffa57230 */ /* 0x100fe20000004100 */
[----:B------:R-:W4:Y:S01]  /*8bc0*/  LDL.LU R214, [R1+0xf4] ;  /* 0x0000f40001d67983 */ /* 0x000f220000300800 */
[C---:B------:R-:W-:Y:S01]  /*8bd0*/  FMUL R17, R248.reuse, R166 ;  /* 0x000000a6f8117220 */ /* 0x040fe20000400000 */
[----:B------:R-:W-:Y:S02]  /*8be0*/  HADD2.F32 R166, -RZ, R208.H1_H1 ;  /* 0x300000d0ffa67230 */ /* 0x000fe40000004100 */
[C---:B------:R-:W-:Y:S01]  /*8bf0*/  FMUL R18, R248.reuse, R167 ;  /* 0x000000a7f8127220 */ /* 0x040fe20000400000 */
[----:B------:R-:W4:Y:S01]  /*8c00*/  LDL.LU R213, [R1+0xf8] ;  /* 0x0000f80001d57983 */ /* 0x000f220000300800 */
[C---:B------:R-:W-:Y:S01]  /*8c10*/  FFMA R17, R249.reuse, R198, R17 ;  /* 0x000000c6f9117223 */ /* 0x040fe20000000011 */
[C---:B------:R-:W-:Y:S01]  /*8c20*/  FMUL R19, R248.reuse, R168 ;  /* 0x000000a8f8137220 */ /* 0x040fe20000400000 */
[C---:B------:R-:W-:Y:S01]  /*8c30*/  FFMA R18, R249.reuse, R199, R18 ;  /* 0x000000c7f9127223 */ /* 0x040fe20000000012 */
[----:B------:R-:W4:Y:S01]  /*8c40*/  LDL.LU R212, [R1+0xfc] ;  /* 0x0000fc0001d47983 */ /* 0x000f220000300800 */
[----:B------:R-:W-:Y:S02]  /*8c50*/  HADD2.F32 R207, -RZ, R20.H1_H1 ;  /* 0x30000014ffcf7230 */ /* 0x000fe40000004100 */
[C---:B------:R-:W-:Y:S01]  /*8c60*/  FFMA R19, R249.reuse, R200, R19 ;  /* 0x000000c8f9137223 */ /* 0x040fe20000000013 */
[C---:B------:R-:W-:Y:S01]  /*8c70*/  FMUL R20, R248.reuse, R169 ;  /* 0x000000a9f8147220 */ /* 0x040fe20000400000 */
[----:B------:R-:W4:Y:S01]  /*8c80*/  LDL.LU R172, [R1+0x110] ;  /* 0x0001100001ac7983 */ /* 0x000f220000300800 */
[C---:B------:R-:W-:Y:S01]  /*8c90*/  FMUL R21, R248.reuse, R170 ;  /* 0x000000aaf8157220 */ /* 0x040fe20000400000 */
[----:B------:R-:W-:Y:S02]  /*8ca0*/  HADD2.F32 R203, -RZ, R22.H1_H1 ;  /* 0x30000016ffcb7230 */ /* 0x000fe40000004100 */
[C---:B------:R-:W-:Y:S01]  /*8cb0*/  FFMA R20, R249.reuse, R201, R20 ;  /* 0x000000c9f9147223 */ /* 0x040fe20000000014 */
[----:B------:R-:W4:Y:S01]  /*8cc0*/  LDL.LU R211, [R1+0xd0] ;  /* 0x0000d00001d37983 */ /* 0x000f220000300800 */
[C---:B------:R-:W-:Y:S01]  /*8cd0*/  FFMA R21, R249.reuse, R202, R21 ;  /* 0x000000caf9157223 */ /* 0x040fe20000000015 */
[----:B------:R-:W-:Y:S02]  /*8ce0*/  FMUL R22, R248, R171 ;  /* 0x000000abf8167220 */ /* 0x000fe40000400000 */
[----:B------:R-:W4:Y:S02]  /*8cf0*/  LDL.LU R210, [R1+0xd4] ;  /* 0x0000d40001d27983 */ /* 0x000f240000300800 */
[C---:B------:R-:W-:Y:S01]  /*8d00*/  FFMA R22, R249.reuse, R203, R22 ;  /* 0x000000cbf9167223 */ /* 0x040fe20000000016 */
[C---:B------:R-:W-:Y:S01]  /*8d10*/  FFMA R23, R249.reuse, R204, R23 ;  /* 0x000000ccf9177223 */ /* 0x040fe20000000017 */
[----:B------:R-:W4:Y:S01]  /*8d20*/  LDL.LU R209, [R1+0xd8] ;  /* 0x0000d80001d17983 */ /* 0x000f220000300800 */
[C---:B------:R-:W-:Y:S01]  /*8d30*/  FFMA R152, R249.reuse, R205, R152 ;  /* 0x000000cdf9987223 */ /* 0x040fe20000000098 */
[C---:B------:R-:W-:Y:S01]  /*8d40*/  FFMA R153, R249.reuse, R206, R153 ;  /* 0x000000cef9997223 */ /* 0x040fe20000000099 */
[C---:B------:R-:W-:Y:S01]  /*8d50*/  FFMA R154, R249.reuse, R207, R154 ;  /* 0x000000cff99a7223 */ /* 0x040fe2000000009a */
[----:B------:R-:W4:Y:S01]  /*8d60*/  LDL.LU R208, [R1+0xdc] ;  /* 0x0000dc0001d07983 */ /* 0x000f220000300800 */
[C---:B------:R-:W-:Y:S01]  /*8d70*/  FFMA R155, R249.reuse, R163, R155 ;  /* 0x000000a3f99b7223 */ /* 0x040fe2000000009b */
[C---:B------:R-:W-:Y:S01]  /*8d80*/  FFMA R156, R249.reuse, R164, R156 ;  /* 0x000000a4f99c7223 */ /* 0x040fe2000000009c */
[C---:B------:R-:W-:Y:S01]  /*8d90*/  FFMA R157, R249.reuse, R165, R157 ;  /* 0x000000a5f99d7223 */ /* 0x040fe2000000009d */
[----:B------:R-:W4:Y:S01]  /*8da0*/  LDL.LU R197, [R1+0xa0] ;  /* 0x0000a00001c57983 */ /* 0x000f220000300800 */
[----:B------:R-:W-:Y:S02]  /*8db0*/  FFMA R158, R249, R166, R158 ;  /* 0x000000a6f99e7223 */ /* 0x000fe4000000009e */
[----:B------:R-:W-:Y:S01]  /*8dc0*/  F2FP.F16.F32.PACK_AB R156, R156, R155 ;  /* 0x0000009b9c9c723e */ /* 0x000fe200000000ff */
[----:B------:R-:W4:Y:S02]  /*8dd0*/  LDL.LU R195, [R1+0xa4] ;  /* 0x0000a40001c37983 */ /* 0x000f240000300800 */
[----:B------:R-:W-:Y:S02]  /*8de0*/  F2FP.F16.F32.PACK_AB R157, R158, R157 ;  /* 0x0000009d9e9d723e */ /* 0x000fe400000000ff */
[----:B------:R-:W4:Y:S01]  /*8df0*/  LDL.LU R196, [R1+0xa8] ;  /* 0x0000a80001c47983 */ /* 0x000f220000300800 */
[--C-:B--2---:R-:W-:Y:S02]  /*8e00*/  HADD2.F32 R167, -RZ, R55.reuse.H0_H0 ;  /* 0x20000037ffa77230 */ /* 0x104fe40000004100 */
[----:B------:R-:W-:Y:S01]  /*8e10*/  HADD2.F32 R168, -RZ, R55.H1_H1 ;  /* 0x30000037ffa87230 */ /* 0x000fe20000004100 */
[----:B------:R-:W-:Y:S01]  /*8e20*/  F2FP.F16.F32.PACK_AB R55, R5, R4 ;  /* 0x000000040537723e */ /* 0x000fe200000000ff */
[C---:B------:R-:W-:Y:S01]  /*8e30*/  FMUL R4, R248.reuse, R122 ;  /* 0x0000007af8047220 */ /* 0x040fe20000400000 */
[--C-:B---3--:R-:W-:Y:S02]  /*8e40*/  HADD2.F32 R169, -RZ, R54.reuse.H0_H0 ;  /* 0x20000036ffa97230 */ /* 0x108fe40000004100 */
[----:B------:R-:W-:Y:S01]  /*8e50*/  FFMA R159, R249, R167, R159 ;  /* 0x000000a7f99f7223 */ /* 0x000fe2000000009f */
[----:B------:R-:W-:Y:S01]  /*8e60*/  HADD2.F32 R170, -RZ, R54.H1_H1 ;  /* 0x30000036ffaa7230 */ /* 0x000fe20000004100 */
        /* <DEDUP_REMOVED lines=13> */
[--C-:B----4-:R-:W-:Y:S02]  /*8f40*/  HADD2.F32 R179, -RZ, R215.reuse.H0_H0 ;  /* 0x200000d7ffb37230 */ /* 0x110fe40000004100 */
[C---:B------:R-:W-:Y:S01]  /*8f50*/  FMUL R140, R248.reuse, R144 ;  /* 0x00000090f88c7220 */ /* 0x040fe20000400000 */
[----:B------:R-:W-:Y:S02]  /*8f60*/  HADD2.F32 R180, -RZ, R215.H1_H1 ;  /* 0x300000d7ffb47230 */ /* 0x000fe40000004100 */
[C---:B------:R-:W-:Y:S01]  /*8f70*/  FMUL R141, R248.reuse, R145 ;  /* 0x00000091f88d7220 */ /* 0x040fe20000400000 */
[--C-:B------:R-:W-:Y:S02]  /*8f80*/  HADD2.F32 R181, -RZ, R214.reuse.H0_H0 ;  /* 0x200000d6ffb57230 */ /* 0x100fe40000004100 */
[----:B------:R-:W-:Y:S01]  /*8f90*/  FMUL R144, R248, R148 ;  /* 0x00000094f8907220 */ /* 0x000fe20000400000 */
[----:B------:R-:W-:Y:S02]  /*8fa0*/  HADD2.F32 R182, -RZ, R214.H1_H1 ;  /* 0x300000d6ffb67230 */ /* 0x000fe40000004100 */
[C---:B------:R-:W-:Y:S01]  /*8fb0*/  FFMA R160, R249.reuse, R168, R160 ;  /* 0x000000a8f9a07223 */ /* 0x040fe200000000a0 */
[----:B------:R-:W2:Y:S01]  /*8fc0*/  LDL.LU R214, [R1+0xac] ;  /* 0x0000ac0001d67983 */ /* 0x000ea20000300800 */
[--C-:B------:R-:W-:Y:S02]  /*8fd0*/  HADD2.F32 R183, -RZ, R213.reuse.H0_H0 ;  /* 0x200000d5ffb77230 */ /* 0x100fe40000004100 */
[C---:B------:R-:W-:Y:S01]  /*8fe0*/  FFMA R161, R249.reuse, R169, R161 ;  /* 0x000000a9f9a17223 */ /* 0x040fe200000000a1 */
[----:B------:R-:W-:Y:S01]  /*8ff0*/  HADD2.F32 R184, -RZ, R213.H1_H1 ;  /* 0x300000d5ffb87230 */ /* 0x000fe20000004100 */
[----:B------:R-:W3:Y:S01]  /*9000*/  LDL.LU R215, [R1+0x30] ;  /* 0x0000300001d77983 */ /* 0x000ee20000300800 */
[--C-:B------:R-:W-:Y:S01]  /*9010*/  HADD2.F32 R185, -RZ, R212.reuse.H0_H0 ;  /* 0x200000d4ffb97230 */ /* 0x100fe20000004100 */
[----:B------:R-:W-:Y:S01]  /*9020*/  F2FP.F16.F32.PACK_AB R158, R160, R159 ;  /* 0x0000009fa09e723e */ /* 0x000fe200000000ff */
[----:B------:R-:W-:Y:S01]  /*9030*/  HADD2.F32 R186, -RZ, R212.H1_H1 ;  /* 0x300000d4ffba7230 */ /* 0x000fe20000004100 */
[----:B------:R-:W4:Y:S01]  /*9040*/  LDL.LU R213, [R1+0x34] ;  /* 0x0000340001d57983 */ /* 0x000f220000300800 */
[C---:B------:R-:W-:Y:S01]  /*9050*/  FMUL R145, R248.reuse, R149 ;  /* 0x00000095f8917220 */ /* 0x040fe20000400000 */
[----:B------:R-:W-:Y:S02]  /*9060*/  HADD2.F32 R177, -RZ, R250.H0_H0 ;  /* 0x200000faffb17230 */ /* 0x000fe40000004100 */
[C---:B------:R-:W-:Y:S01]  /*9070*/  FFMA R162, R249.reuse, R170, R162 ;  /* 0x000000aaf9a27223 */ /* 0x040fe200000000a2 */
[--C-:B------:R-:W-:Y:S02]  /*9080*/  HADD2.F32 R187, -RZ, R211.reuse.H0_H0 ;  /* 0x200000d3ffbb7230 */ /* 0x100fe40000004100 */
[C---:B------:R-:W-:Y:S01]  /*9090*/  FMUL R5, R248.reuse, R123 ;  /* 0x0000007bf8057220 */ /* 0x040fe20000400000 */
[----:B------:R-:W-:Y:S02]  /*90a0*/  HADD2.F32 R188, -RZ, R211.H1_H1 ;  /* 0x300000d3ffbc7230 */ /* 0x000fe40000004100 */
[C---:B------:R-:W-:Y:S01]  /*90b0*/  FMUL R122, R248.reuse, R126 ;  /* 0x0000007ef87a7220 */ /* 0x040fe20000400000 */
[----:B------:R-:W4:Y:S01]  /*90c0*/  LDL.LU R211, [R1+0x38] ;  /* 0x0000380001d37983 */ /* 0x000f220000300800 */
[--C-:B------:R-:W-:Y:S02]  /*90d0*/  HADD2.F32 R189, -RZ, R210.reuse.H0_H0 ;  /* 0x200000d2ffbd7230 */ /* 0x100fe40000004100 */
[C---:B------:R-:W-:Y:S01]  /*90e0*/  FMUL R123, R248.reuse, R127 ;  /* 0x0000007ff87b7220 */ /* 0x040fe20000400000 */
[----:B------:R-:W-:Y:S02]  /*90f0*/  HADD2.F32 R190, -RZ, R210.H1_H1 ;  /* 0x300000d2ffbe7230 */ /* 0x000fe40000004100 */
[C---:B------:R-:W-:Y:S01]  /*9100*/  FMUL R126, R248.reuse, R130 ;  /* 0x00000082f87e7220 */ /* 0x040fe20000400000 */
[--C-:B------:R-:W-:Y:S02]  /*9110*/  HADD2.F32 R191, -RZ, R209.reuse.H0_H0 ;  /* 0x200000d1ffbf7230 */ /* 0x100fe40000004100 */
[C---:B------:R-:W-:Y:S01]  /*9120*/  FMUL R127, R248.reuse, R131 ;  /* 0x00000083f87f7220 */ /* 0x040fe20000400000 */
[----:B------:R-:W-:Y:S02]  /*9130*/  HADD2.F32 R192, -RZ, R209.H1_H1 ;  /* 0x300000d1ffc07230 */ /* 0x000fe40000004100 */
[C---:B------:R-:W-:Y:S01]  /*9140*/  FMUL R130, R248.reuse, R134 ;  /* 0x00000086f8827220 */ /* 0x040fe20000400000 */
[--C-:B------:R-:W-:Y:S02]  /*9150*/  HADD2.F32 R193, -RZ, R208.reuse.H0_H0 ;  /* 0x200000d0ffc17230 */ /* 0x100fe40000004100 */
[----:B------:R-:W-:Y:S01]  /*9160*/  FMUL R131, R248, R135 ;  /* 0x00000087f8837220 */ /* 0x000fe20000400000 */
[----:B------:R-:W-:Y:S01]  /*9170*/  HADD2.F32 R194, -RZ, R208.H1_H1 ;  /* 0x300000d0ffc27230 */ /* 0x000fe20000004100 */
[----:B------:R-:W-:Y:S01]  /*9180*/  F2FP.F16.F32.PACK_AB R159, R162, R161 ;  /* 0x000000a1a29f723e */ /* 0x000fe200000000ff */
[----:B------:R-:W4:Y:S01]  /*9190*/  LDL.LU R208, [R1+0x3c] ;  /* 0x00003c0001d07983 */ /* 0x000f220000300800 */
[----:B------:R-:W-:Y:S02]  /*91a0*/  HADD2.F32 R178, -RZ, R250.H1_H1 ;  /* 0x300000faffb27230 */ /* 0x000fe40000004100 */
[C---:B------:R-:W-:Y:S01]  /*91b0*/  FMUL R134, R248.reuse, R138 ;  /* 0x0000008af8867220 */ /* 0x040fe20000400000 */
[--C-:B------:R-:W-:Y:S01]  /*91c0*/  HADD2.F32 R173, -RZ, R252.reuse.H0_H0 ;  /* 0x200000fcffad7230 */ /* 0x100fe20000004100 */
        /* <DEDUP_REMOVED lines=11> */
[--C-:B------:R-:W-:Y:S02]  /*9280*/  HADD2.F32 R175, -RZ, R251.reuse.H0_H0 ;  /* 0x200000fbffaf7230 */ /* 0x100fe40000004100 */
[C---:B------:R-:W-:Y:S01]  /*9290*/  FFMA R0, R249.reuse, R171, R0 ;  /* 0x000000abf9007223 */ /* 0x040fe20000000000 */
[----:B------:R-:W-:Y:S02]  /*92a0*/  HADD2.F32 R176, -RZ, R251.H1_H1 ;  /* 0x300000fbffb07230 */ /* 0x000fe40000004100 */
[C---:B------:R-:W-:Y:S01]  /*92b0*/  FFMA R3, R249.reuse, R172, R3 ;  /* 0x000000acf9037223 */ /* 0x040fe20000000003 */
        /* <DEDUP_REMOVED lines=23> */
[----:B------:R-:W-:Y:S01]  /*9430*/  FFMA R141, R249, R149, R141 ;  /* 0x00000095f98d7223 */ /* 0x000fe2000000008d */
[C---:B------:R-:W-:Y:S01]  /*9440*/  FMUL R142, R248.reuse, R146 ;  /* 0x00000092f88e7220 */ /* 0x040fe20000400000 */
[C---:B------:R-:W-:Y:S01]  /*9450*/  FMUL R146, R248.reuse, R150 ;  /* 0x00000096f8927220 */ /* 0x040fe20000400000 */
[--C-:B------:R-:W-:Y:S02]  /*9460*/  HADD2.F32 R150, -RZ, R195.reuse.H0_H0 ;  /* 0x200000c3ff967230 */ /* 0x100fe40000004100 */
[C---:B------:R-:W-:Y:S01]  /*9470*/  FMUL R143, R248.reuse, R147 ;  /* 0x00000093f88f7220 */ /* 0x040fe20000400000 */
[C---:B------:R-:W-:Y:S01]  /*9480*/  FMUL R147, R248.reuse, R151 ;  /* 0x00000097f8937220 */ /* 0x040fe20000400000 */
[----:B------:R-:W-:Y:S01]  /*9490*/  HADD2.F32 R151, -RZ, R195.H1_H1 ;  /* 0x300000c3ff977230 */ /* 0x000fe20000004100 */
[----:B------:R-:W-:Y:S01]  /*94a0*/  F2FP.F16.F32.PACK_AB R155, R123, R122 ;  /* 0x0000007a7b9b723e */ /* 0x000fe200000000ff */
[----:B------:R-:W-:Y:S01]  /*94b0*/  FFMA R142, R249, R150, R142 ;  /* 0x00000096f98e7223 */ /* 0x000fe2000000008e */
[--C-:B------:R-:W-:Y:S01]  /*94c0*/  HADD2.F32 R195, -RZ, R196.reuse.H0_H0 ;  /* 0x200000c4ffc37230 */ /* 0x100fe20000004100 */
[----:B------:R-:W-:Y:S01]  /*94d0*/  F2FP.F16.F32.PACK_AB R124, R125, R124 ;  /* 0x0000007c7d7c723e */ /* 0x000fe200000000ff */
[----:B------:R-:W-:Y:S01]  /*94e0*/  FFMA R143, R249, R151, R143 ;  /* 0x00000097f98f7223 */ /* 0x000fe2000000008f */
[----:B------:R-:W-:Y:S01]  /*94f0*/  HADD2.F32 R196, -RZ, R196.H1_H1 ;  /* 0x300000c4ffc47230 */ /* 0x000fe20000004100 */
[----:B------:R-:W-:Y:S01]  /*9500*/  F2FP.F16.F32.PACK_AB R125, R127, R126 ;  /* 0x0000007e7f7d723e */ /* 0x000fe200000000ff */
[----:B------:R-:W-:Y:S01]  /*9510*/  FFMA R144, R249, R195, R144 ;  /* 0x000000c3f9907223 */ /* 0x000fe20000000090 */
[----:B------:R-:W-:Y:S01]  /*9520*/  F2FP.F16.F32.PACK_AB R126, R129, R128 ;  /* 0x00000080817e723e */ /* 0x000fe200000000ff */
[C---:B------:R-:W-:Y:S01]  /*9530*/  FMUL R171, R248.reuse, R244 ;  /* 0x000000f4f8ab7220 */ /* 0x040fe20000400000 */
[----:B------:R-:W-:Y:S01]  /*9540*/  FFMA R145, R249, R196, R145 ;  /* 0x000000c4f9917223 */ /* 0x000fe20000000091 */
[----:B------:R-:W-:Y:S01]  /*9550*/  F2FP.F16.F32.PACK_AB R127, R131, R130 ;  /* 0x00000082837f723e */ /* 0x000fe200000000ff */
[C---:B------:R-:W-:Y:S01]  /*9560*/  FMUL R172, R248.reuse, R245 ;  /* 0x000000f5f8ac7220 */ /* 0x040fe20000400000 */
[----:B------:R-:W-:Y:S01]  /*9570*/  F2FP.F16.F32.PACK_AB R132, R133, R132 ;  /* 0x000000848584723e */ /* 0x000fe200000000ff */
[C---:B------:R-:W-:Y:S01]  /*9580*/  FMUL R173, R248.reuse, R246 ;  /* 0x000000f6f8ad7220 */ /* 0x040fe20000400000 */
[----:B------:R-:W-:Y:S01]  /*9590*/  F2FP.F16.F32.PACK_AB R133, R135, R134 ;  /* 0x000000868785723e */ /* 0x000fe200000000ff */
[C---:B------:R-:W-:Y:S01]  /*95a0*/  FMUL R174, R248.reuse, R247 ;  /* 0x000000f7f8ae7220 */ /* 0x040fe20000400000 */
[----:B------:R-:W-:Y:S02]  /*95b0*/  F2FP.F16.F32.PACK_AB R134, R137, R136 ;  /* 0x000000888986723e */ /* 0x000fe400000000ff */
[----:B------:R-:W-:Y:S02]  /*95c0*/  F2FP.F16.F32.PACK_AB R135, R139, R138 ;  /* 0x0000008a8b87723e */ /* 0x000fe400000000ff */
[----:B------:R-:W-:Y:S02]  /*95d0*/  F2FP.F16.F32.PACK_AB R140, R141, R140 ;  /* 0x0000008c8d8c723e */ /* 0x000fe400000000ff */
[----:B------:R-:W-:Y:S02]  /*95e0*/  F2FP.F16.F32.PACK_AB R141, R143, R142 ;  /* 0x0000008e8f8d723e */ /* 0x000fe400000000ff */
[----:B------:R-:W-:Y:S01]  /*95f0*/  F2FP.F16.F32.PACK_AB R142, R145, R144 ;  /* 0x00000090918e723e */ /* 0x000fe200000000ff */
[--C-:B--2---:R-:W-:Y:S02]  /*9600*/  HADD2.F32 R197, -RZ, R214.reuse.H0_H0 ;  /* 0x200000d6ffc57230 */ /* 0x104fe40000004100 */
[----:B------:R-:W-:Y:S02]  /*9610*/  HADD2.F32 R198, -RZ, R214.H1_H1 ;  /* 0x300000d6ffc67230 */ /* 0x000fe40000004100 */
[----:B------:R-:W2:Y:S01]  /*9620*/  LDL.LU R214, [R1+0x1c] ;  /* 0x00001c0001d67983 */ /* 0x000ea20000300800 */
[C---:B------:R-:W-:Y:S01]  /*9630*/  FFMA R146, R249.reuse, R197, R146 ;  /* 0x000000c5f9927223 */ /* 0x040fe20000000092 */
[--C-:B---3--:R-:W-:Y:S02]  /*9640*/  HADD2.F32 R199, -RZ, R215.reuse.H0_H0 ;  /* 0x200000d7ffc77230 */ /* 0x108fe40000004100 */
[C---:B------:R-:W-:Y:S01]  /*9650*/  FFMA R147, R249.reuse, R198, R147 ;  /* 0x000000c6f9937223 */ /* 0x040fe20000000093 */
[----:B------:R-:W3:Y:S01]  /*9660*/  LDL.LU R250, [R1] ;  /* 0x0000000001fa7983 */ /* 0x000ee20000300800 */
[----:B------:R-:W-:Y:S02]  /*9670*/  HADD2.F32 R200, -RZ, R215.H1_H1 ;  /* 0x300000d7ffc87230 */ /* 0x000fe40000004100 */
[----:B------:R-:W-:Y:S01]  /*9680*/  FFMA R88, R249, R199, R88 ;  /* 0x000000c7f9587223 */ /* 0x000fe20000000058 */
[----:B------:R-:W3:Y:S01]  /*9690*/  LDL.LU R252, [R1+0x4] ;  /* 0x0000040001fc7983 */ /* 0x000ee20000300800 */
[----:B------:R-:W-:Y:S01]  /*96a0*/  F2FP.F16.F32.PACK_AB R143, R147, R146 ;  /* 0x00000092938f723e */ /* 0x000fe200000000ff */
[----:B------:R-:W-:Y:S01]  /*96b0*/  FFMA R89, R249, R200, R89 ;  /* 0x000000c8f9597223 */ /* 0x000fe20000000059 */
[--C-:B----4-:R-:W-:Y:S01]  /*96c0*/  HADD2.F32 R201, -RZ, R213.reuse.H0_H0 ;  /* 0x200000d5ffc97230 */ /* 0x110fe20000004100 */
[----:B------:R-:W4:Y:S01]  /*96d0*/  LDL.LU R163, [R1+0xc] ;  /* 0x00000c0001a37983 */ /* 0x000f220000300800 */
[----:B------:R-:W-:Y:S02]  /*96e0*/  HADD2.F32 R202, -RZ, R213.H1_H1 ;  /* 0x300000d5ffca7230 */ /* 0x000fe40000004100 */
[----:B------:R-:W-:Y:S01]  /*96f0*/  F2FP.F16.F32.PACK_AB R88, R89, R88 ;  /* 0x000000585958723e */ /* 0x000fe200000000ff */
[----:B------:R-:W4:Y:S01]  /*9700*/  LDL.LU R164, [R1+0x8] ;  /* 0x0000080001a47983 */ /* 0x000f220000300800 */
[--C-:B------:R-:W-:Y:S02]  /*9710*/  HADD2.F32 R203, -RZ, R211.reuse.H0_H0 ;  /* 0x200000d3ffcb7230 */ /* 0x100fe40000004100 */
[C---:B------:R-:W-:Y:S01]  /*9720*/  FFMA R90, R249.reuse, R201, R90 ;  /* 0x000000c9f95a7223 */ /* 0x040fe2000000005a */
[----:B------:R-:W-:Y:S02]  /*9730*/  HADD2.F32 R204, -RZ, R211.H1_H1 ;  /* 0x300000d3ffcc7230 */ /* 0x000fe40000004100 */
[C---:B------:R-:W-:Y:S01]  /*9740*/  FFMA R91, R249.reuse, R202, R91 ;  /* 0x000000caf95b7223 */ /* 0x040fe2000000005b */
[C---:B------:R-:W-:Y:S02]  /*9750*/  FFMA R92, R249.reuse, R203, R92 ;  /* 0x000000cbf95c7223 */ /* 0x040fe4000000005c */
[----:B------:R-:W-:Y:S01]  /*9760*/  FFMA R93, R249, R204, R93 ;  /* 0x000000ccf95d7223 */ /* 0x000fe2000000005d */
[--C-:B------:R-:W-:Y:S01]  /*9770*/  HADD2.F32 R205, -RZ, R208.reuse.H0_H0 ;  /* 0x200000d0ffcd7230 */ /* 0x100fe20000004100 */
[----:B------:R-:W-:Y:S01]  /*9780*/  F2FP.F16.F32.PACK_AB R89, R91, R90 ;  /* 0x0000005a5b59723e */ /* 0x000fe200000000ff */
[----:B------:R-:W-:Y:S02]  /*9790*/  HADD2.F32 R208, -RZ, R208.H1_H1 ;  /* 0x300000d0ffd07230 */ /* 0x000fe40000004100 */
[--C-:B------:R-:W-:Y:S02]  /*97a0*/  HADD2.F32 R206, -RZ, R209.reuse.H0_H0 ;  /* 0x200000d1ffce7230 */ /* 0x100fe40000004100 */
[C---:B------:R-:W-:Y:S01]  /*97b0*/  FFMA R94, R249.reuse, R205, R94 ;  /* 0x000000cdf95e7223 */ /* 0x040fe2000000005e */
[----:B------:R-:W-:Y:S02]  /*97c0*/  HADD2.F32 R207, -RZ, R209.H1_H1 ;  /* 0x300000d1ffcf7230 */ /* 0x000fe40000004100 */
[C---:B------:R-:W-:Y:S01]  /*97d0*/  FFMA R95, R249.reuse, R208, R95 ;  /* 0x000000d0f95f7223 */ /* 0x040fe2000000005f */
[--C-:B------:R-:W-:Y:S02]  /*97e0*/  HADD2.F32 R209, -RZ, R210.reuse.H0_H0 ;  /* 0x200000d2ffd17230 */ /* 0x100fe40000004100 */
[C---:B------:R-:W-:Y:S01]  /*97f0*/  FFMA R96, R249.reuse, R206, R96 ;  /* 0x000000cef9607223 */ /* 0x040fe20000000060 */
[----:B------:R-:W-:Y:S02]  /*9800*/  HADD2.F32 R210, -RZ, R210.H1_H1 ;  /* 0x300000d2ffd27230 */ /* 0x000fe40000004100 */
[C---:B------:R-:W-:Y:S01]  /*9810*/  FFMA R97, R249.reuse, R207, R97 ;  /* 0x000000cff9617223 */ /* 0x040fe20000000061 */
[--C-:B------:R-:W-:Y:S02]  /*9820*/  HADD2.F32 R211, -RZ, R212.reuse.H0_H0 ;  /* 0x200000d4ffd37230 */ /* 0x100fe40000004100 */
[C---:B------:R-:W-:Y:S01]  /*9830*/  FFMA R98, R249.reuse, R209, R98 ;  /* 0x000000d1f9627223 */ /* 0x040fe20000000062 */
[----:B------:R-:W-:Y:S02]  /*9840*/  HADD2.F32 R212, -RZ, R212.H1_H1 ;  /* 0x300000d4ffd47230 */ /* 0x000fe40000004100 */
[----:B------:R-:W-:Y:S01]  /*9850*/  FFMA R99, R249, R210, R99 ;  /* 0x000000d2f9637223 */ /* 0x000fe20000000063 */
[----:B------:R-:W-:Y:S01]  /*9860*/  F2FP.F16.F32.PACK_AB R90, R93, R92 ;  /* 0x0000005c5d5a723e */ /* 0x000fe200000000ff */
[----:B------:R-:W-:Y:S01]  /*9870*/  FFMA R100, R249, R211, R100 ;  /* 0x000000d3f9647223 */ /* 0x000fe20000000064 */
[----:B------:R-:W-:Y:S01]  /*9880*/  F2FP.F16.F32.PACK_AB R91, R95, R94 ;  /* 0x0000005e5f5b723e */ /* 0x000fe200000000ff */
[----:B------:R-:W-:Y:S01]  /*9890*/  FFMA R101, R249, R212, R101 ;  /* 0x000000d4f9657223 */ /* 0x000fe20000000065 */
[----:B------:R-:W-:Y:S02]  /*98a0*/  F2FP.F16.F32.PACK_AB R96, R97, R96 ;  /* 0x000000606160723e */ /* 0x000fe400000000ff */
[----:B------:R-:W-:Y:S02]  /*98b0*/  F2FP.F16.F32.PACK_AB R97, R99, R98 ;  /* 0x000000626361723e */ /* 0x000fe400000000ff */
[----:B------:R-:W-:Y:S01]  /*98c0*/  F2FP.F16.F32.PACK_AB R98, R101, R100 ;  /* 0x000000646562723e */ /* 0x000fe200000000ff */
[--C-:B--2---:R-:W-:Y:S02]  /*98d0*/  HADD2.F32 R213, -RZ, R214.reuse.H0_H0 ;  /* 0x200000d6ffd57230 */ /* 0x104fe40000004100 */
[----:B------:R-:W-:Y:S02]  /*98e0*/  HADD2.F32 R214, -RZ, R214.H1_H1 ;  /* 0x300000d6ffd67230 */ /* 0x000fe40000004100 */
[--C-:B---3--:R-:W-:Y:S02]  /*98f0*/  HADD2.F32 R215, -RZ, R250.reuse.H0_H0 ;  /* 0x200000faffd77230 */ /* 0x108fe40000004100 */
[C---:B------:R-:W-:Y:S01]  /*9900*/  FFMA R102, R249.reuse, R213, R102 ;  /* 0x000000d5f9667223 */ /* 0x040fe20000000066 */
[----:B------:R-:W-:Y:S02]  /*9910*/  HADD2.F32 R250, -RZ, R250.H1_H1 ;  /* 0x300000fafffa7230 */ /* 0x000fe40000004100 */
[C---:B------:R-:W-:Y:S01]  /*9920*/  FFMA R103, R249.reuse, R214, R103 ;  /* 0x000000d6f9677223 */ /* 0x040fe20000000067 */
[--C-:B------:R-:W-:Y:S02]  /*9930*/  HADD2.F32 R251, -RZ, R252.reuse.H0_H0 ;  /* 0x200000fcfffb7230 */ /* 0x100fe40000004100 */
[C---:B------:R-:W-:Y:S01]  /*9940*/  FFMA R104, R249.reuse, R215, R104 ;  /* 0x000000d7f9687223 */ /* 0x040fe20000000068 */
[----:B------:R-:W-:Y:S02]  /*9950*/  HADD2.F32 R252, -RZ, R252.H1_H1 ;  /* 0x300000fcfffc7230 */ /* 0x000fe40000004100 */
[C---:B------:R-:W-:Y:S01]  /*9960*/  FFMA R105, R249.reuse, R250, R105 ;  /* 0x000000faf9697223 */ /* 0x040fe20000000069 */
[--C-:B----4-:R-:W-:Y:S02]  /*9970*/  HADD2.F32 R165, -RZ, R163.reuse.H0_H0 ;  /* 0x200000a3ffa57230 */ /* 0x110fe40000004100 */
[C---:B------:R-:W-:Y:S01]  /*9980*/  FFMA R106, R249.reuse, R251, R106 ;  /* 0x000000fbf96a7223 */ /* 0x040fe2000000006a */
[----:B------:R-:W-:Y:S02]  /*9990*/  HADD2.F32 R163, -RZ, R163.H1_H1 ;  /* 0x300000a3ffa37230 */ /* 0x000fe40000004100 */
[----:B------:R-:W-:Y:S01]  /*99a0*/  FFMA R107, R249, R252, R107 ;  /* 0x000000fcf96b7223 */ /* 0x000fe2000000006b */
[--C-:B------:R-:W-:Y:S01]  /*99b0*/  HADD2.F32 R166, -RZ, R164.reuse.H0_H0 ;  /* 0x200000a4ffa67230 */ /* 0x100fe20000004100 */
[----:B------:R-:W-:Y:S01]  /*99c0*/  F2FP.F16.F32.PACK_AB R99, R103, R102 ;  /* 0x000000666763723e */ /* 0x000fe200000000ff */
[----:B------:R-:W-:Y:S01]  /*99d0*/  HADD2.F32 R164, -RZ, R164.H1_H1 ;  /* 0x300000a4ffa47230 */ /* 0x000fe20000004100 */
[----:B------:R-:W-:Y:S02]  /*99e0*/  F2FP.F16.F32.PACK_AB R104, R105, R104 ;  /* 0x000000686968723e */ /* 0x000fe400000000ff */
[----:B------:R-:W-:Y:S01]  /*99f0*/  STL [R1], R166 ;  /* 0x000000a601007387 */ /* 0x000fe20000100800 */
[----:B------:R-:W-:Y:S03]  /*9a00*/  F2FP.F16.F32.PACK_AB R105, R107, R106 ;  /* 0x0000006a6b69723e */ /* 0x000fe600000000ff */
[----:B------:R1:W-:Y:S04]  /*9a10*/  STL [R1+0x4], R164 ;  /* 0x000004a401007387 */ /* 0x0003e80000100800 */
[----:B-1----:R-:W2:Y:S04]  /*9a20*/  LDL.LU R164, [R1+0x20] ;  /* 0x0000200001a47983 */ /* 0x002ea80000300800 */
[----:B------:R-:W-:Y:S04]  /*9a30*/  STL [R1+0x8], R165 ;  /* 0x000008a501007387 */ /* 0x000fe80000100800 */
[----:B------:R-:W3:Y:S04]  /*9a40*/  LDL.LU R168, [R1+0x24] ;  /* 0x0000240001a87983 */ /* 0x000ee80000300800 */
[----:B------:R1:W-:Y:S04]  /*9a50*/  STL [R1+0xc], R163 ;  /* 0x00000ca301007387 */ /* 0x0003e80000100800 */
[----:B-1----:R-:W4:Y:S04]  /*9a60*/  LDL.LU R163, [R1+0x28] ;  /* 0x0000280001a37983 */ /* 0x002f280000300800 */
[----:B------:R-:W4:Y:S04]  /*9a70*/  LDL.LU R167, [R1+0x2c] ;  /* 0x00002c0001a77983 */ /* 0x000f280000300800 */
[----:B------:R-:W4:Y:S04]  /*9a80*/  LDL.LU R166, [R1+0x40] ;  /* 0x0000400001a67983 */ /* 0x000f280000300800 */
[----:B------:R-:W4:Y:S01]  /*9a90*/  LDL.LU R165, [R1+0x44] ;  /* 0x0000440001a57983 */ /* 0x000f220000300800 */
[--C-:B--2---:R-:W-:Y:S02]  /*9aa0*/  HADD2.F32 R169, -RZ, R164.reuse.H0_H0 ;  /* 0x200000a4ffa97230 */ /* 0x104fe40000004100 */
[----:B------:R-:W-:Y:S03]  /*9ab0*/  HADD2.F32 R170, -RZ, R164.H1_H1 ;  /* 0x300000a4ffaa7230 */ /* 0x000fe60000004100 */
[----:B------:R3:W-:Y:S04]  /*9ac0*/  STL [R1+0x10], R169 ;  /* 0x000010a901007387 */ /* 0x0007e80000100800 */
[----:B------:R-:W2:Y:S04]  /*9ad0*/  LDL.LU R164, [R1+0x48] ;  /* 0x0000480001a47983 */ /* 0x000ea80000300800 */
[----:B------:R4:W-:Y:S01]  /*9ae0*/  STL [R1+0x14], R170 ;  /* 0x000014aa01007387 */ /* 0x0009e20000100800 */
[--C-:B---3--:R-:W-:Y:S02]  /*9af0*/  HADD2.F32 R169, -RZ, R168.reuse.H0_H0 ;  /* 0x200000a8ffa97230 */ /* 0x108fe40000004100 */
[----:B------:R-:W-:Y:S03]  /*9b00*/  HADD2.F32 R168, -RZ, R168.H1_H1 ;  /* 0x300000a8ffa87230 */ /* 0x000fe60000004100 */
[----:B------:R1:W-:Y:S01]  /*9b10*/  STL [R1+0x18], R169 ;  /* 0x000018a901007387 */ /* 0x0003e20000100800 */
[----:B----4-:R-:W-:Y:S03]  /*9b20*/  HADD2.F32 R170, -RZ, R163.H0_H0 ;  /* 0x200000a3ffaa7230 */ /* 0x010fe60000004100 */
[----:B------:R3:W-:Y:S04]  /*9b30*/  STL [R1+0x1c], R168 ;  /* 0x00001ca801007387 */ /* 0x0007e80000100800 */
[----:B------:R4:W-:Y:S01]  /*9b40*/  STL [R1+0x20], R170 ;  /* 0x000020aa01007387 */ /* 0x0009e20000100800 */
[--C-:B------:R-:W-:Y:S02]  /*9b50*/  HADD2.F32 R175, -RZ, R166.reuse.H0_H0 ;  /* 0x200000a6ffaf7230 */ /* 0x100fe40000004100 */
[----:B------:R-:W-:Y:S02]  /*9b60*/  HADD2.F32 R176, -RZ, R166.H1_H1 ;  /* 0x300000a6ffb07230 */ /* 0x000fe40000004100 */
[----:B------:R-:W-:Y:S02]  /*9b70*/  HADD2.F32 R166, -RZ, R165.H1_H1 ;  /* 0x300000a5ffa67230 */ /* 0x000fe40000004100 */
[----:B-1----:R-:W-:Y:S02]  /*9b80*/  HADD2.F32 R169, -RZ, R163.H1_H1 ;  /* 0x300000a3ffa97230 */ /* 0x002fe40000004100 */
[----:B------:R-:W2:Y:S01]  /*9b90*/  LDL.LU R163, [R1+0x4c] ;  /* 0x00004c0001a37983 */ /* 0x000ea20000300800 */
[--C-:B---3--:R-:W-:Y:S03]  /*9ba0*/  HADD2.F32 R168, -RZ, R167.reuse.H0_H0 ;  /* 0x200000a7ffa87230 */ /* 0x108fe60000004100 */
[----:B------:R-:W-:Y:S01]  /*9bb0*/  STL [R1+0x24], R169 ;  /* 0x000024a901007387 */ /* 0x000fe20000100800 */
[----:B------:R-:W-:Y:S03]  /*9bc0*/  HADD2.F32 R167, -RZ, R167.H1_H1 ;  /* 0x300000a7ffa77230 */ /* 0x000fe60000004100 */
[----:B------:R-:W-:Y:S04]  /*9bd0*/  STL [R1+0x28], R168 ;  /* 0x000028a801007387 */ /* 0x000fe80000100800 */
[----:B------:R1:W-:Y:S04]  /*9be0*/  STL [R1+0x2c], R167 ;  /* 0x00002ca701007387 */ /* 0x0003e80000100800 */
[----:B----4-:R-:W3:Y:S01]  /*9bf0*/  LDL.LU R170, [R1+0x50] ;  /* 0x0000500001aa7983 */ /* 0x010ee20000300800 */
[----:B-1----:R-:W-:Y:S05]  /*9c00*/  HADD2.F32 R167, -RZ, R165.H0_H0 ;  /* 0x200000a5ffa77230 */ /* 0x002fea0000004100 */
[----:B------:R1:W-:Y:S04]  /*9c10*/  STL [R1+0x30], R167 ;  /* 0x000030a701007387 */ /* 0x0003e80000100800 */
[----:B------:R-:W-:Y:S04]  /*9c20*/  STL [R1+0x34], R166 ;  /* 0x000034a601007387 */ /* 0x000fe80000100800 */
[----:B------:R-:W4:Y:S04]  /*9c30*/  LDL.LU R169, [R1+0x54] ;  /* 0x0000540001a97983 */ /* 0x000f280000300800 */
[----:B------:R-:W4:Y:S01]  /*9c40*/  LDL.LU R168, [R1+0x58] ;  /* 0x0000580001a87983 */ /* 0x000f220000300800 */
[--C-:B--2---:R-:W-:Y:S05]  /*9c50*/  HADD2.F32 R165, -RZ, R164.reuse.H0_H0 ;  /* 0x200000a4ffa57230 */ /* 0x104fea0000004100 */
[----:B------:R2:W-:Y:S04]  /*9c60*/  STL [R1+0x38], R165 ;  /* 0x000038a501007387 */ /* 0x0005e80000100800 */
[----:B-1----:R-:W4:Y:S01]  /*9c70*/  LDL.LU R167, [R1+0x5c] ;  /* 0x00005c0001a77983 */ /* 0x002f220000300800 */
[----:B--2---:R-:W-:Y:S05]  /*9c80*/  HADD2.F32 R165, -RZ, R164.H1_H1 ;  /* 0x300000a4ffa57230 */ /* 0x004fea0000004100 */
[----:B------:R1:W-:Y:S04]  /*9c90*/  STL [R1+0x3c], R165 ;  /* 0x00003ca501007387 */ /* 0x0003e80000100800 */
[----:B------:R-:W2:Y:S01]  /*9ca0*/  LDL.LU R166, [R1+0x60] ;  /* 0x0000600001a67983 */ /* 0x000ea20000300800 */
[--C-:B------:R-:W-:Y:S02]  /*9cb0*/  HADD2.F32 R164, -RZ, R163.reuse.H0_H0 ;  /* 0x200000a3ffa47230 */ /* 0x100fe40000004100 */
[----:B------:R-:W-:Y:S03]  /*9cc0*/  HADD2.F32 R163, -RZ, R163.H1_H1 ;  /* 0x300000a3ffa37230 */ /* 0x000fe60000004100 */
[----:B------:R3:W-:Y:S04]  /*9cd0*/  STL [R1+0x40], R164 ;  /* 0x000040a401007387 */ /* 0x0007e80000100800 */
[----:B-1----:R-:W2:Y:S04]  /*9ce0*/  LDL.LU R165, [R1+0x64] ;  /* 0x0000640001a57983 */ /* 0x002ea80000300800 */
[----:B------:R1:W-:Y:S01]  /*9cf0*/  STL [R1+0x44], R163 ;  /* 0x000044a301007387 */ /* 0x0003e20000100800 */
[--C-:B---3--:R-:W-:Y:S02]  /*9d00*/  HADD2.F32 R177, -RZ, R170.reuse.H0_H0 ;  /* 0x200000aaffb17230 */ /* 0x108fe40000004100 */
[----:B------:R-:W-:Y:S01]  /*9d10*/  HADD2.F32 R178, -RZ, R170.H1_H1 ;  /* 0x300000aaffb27230 */ /* 0x000fe20000004100 */
[----:B------:R-:W3:Y:S04]  /*9d20*/  LDL.LU R164, [R1+0x68] ;  /* 0x0000680001a47983 */ /* 0x000ee80000300800 */
[----:B-1----:R-:W3:Y:S01]  /*9d30*/  LDL.LU R163, [R1+0x6c] ;  /* 0x00006c0001a37983 */ /* 0x002ee20000300800 */
[--C-:B----4-:R-:W-:Y:S02]  /*9d40*/  HADD2.F32 R179, -RZ, R169.reuse.H0_H0 ;  /* 0x200000a9ffb37230 */ /* 0x110fe40000004100 */
[----:B------:R-:W-:Y:S02]  /*9d50*/  HADD2.F32 R180, -RZ, R169.H1_H1 ;  /* 0x300000a9ffb47230 */ /* 0x000fe40000004100 */
[--C-:B------:R-:W-:Y:S02]  /*9d60*/  HADD2.F32 R170, -RZ, R168.reuse.H0_H0 ;  /* 0x200000a8ffaa7230 */ /* 0x100fe40000004100 */
[----:B------:R-:W-:Y:S03]  /*9d70*/  HADD2.F32 R169, -RZ, R168.H1_H1 ;  /* 0x300000a8ffa97230 */ /* 0x000fe60000004100 */
[----:B------:R-:W-:Y:S04]  /*9d80*/  STL [R1+0x48], R170 ;  /* 0x000048aa01007387 */ /* 0x000fe80000100800 */
[----:B------:R1:W-:Y:S01]  /*9d90*/  STL [R1+0x4c], R169 ;  /* 0x00004ca901007387 */ /* 0x0003e20000100800 */
[--C-:B------:R-:W-:Y:S02]  /*9da0*/  HADD2.F32 R168, -RZ, R167.reuse.H0_H0 ;  /* 0x200000a7ffa87230 */ /* 0x100fe40000004100 */
[----:B------:R-:W-:Y:S03]  /*9db0*/  HADD2.F32 R167, -RZ, R167.H1_H1 ;  /* 0x300000a7ffa77230 */ /* 0x000fe60000004100 */
[----:B------:R4:W-:Y:S04]  /*9dc0*/  STL [R1+0x50], R168 ;  /* 0x000050a801007387 */ /* 0x0009e80000100800 */
[----:B------:R-:W-:Y:S01]  /*9dd0*/  STL [R1+0x54], R167 ;  /* 0x000054a701007387 */ /* 0x000fe20000100800 */
[--C-:B--2---:R-:W-:Y:S02]  /*9de0*/  HADD2.F32 R181, -RZ, R166.reuse.H0_H0 ;  /* 0x200000a6ffb57230 */ /* 0x104fe40000004100 */
[----:B------:R-:W-:Y:S02]  /*9df0*/  HADD2.F32 R182, -RZ, R166.H1_H1 ;  /* 0x300000a6ffb67230 */ /* 0x000fe40000004100 */
[--C-:B------:R-:W-:Y:S02]  /*9e00*/  HADD2.F32 R183, -RZ, R165.reuse.H0_H0 ;  /* 0x200000a5ffb77230 */ /* 0x100fe40000004100 */
[----:B------:R-:W-:Y:S02]  /*9e10*/  HADD2.F32 R184, -RZ, R165.H1_H1 ;  /* 0x300000a5ffb87230 */ /* 0x000fe40000004100 */
[--C-:B---3--:R-:W-:Y:S02]  /*9e20*/  HADD2.F32 R166, -RZ, R164.reuse.H0_H0 ;  /* 0x200000a4ffa67230 */ /* 0x108fe40000004100 */
[----:B------:R-:W-:Y:S03]  /*9e30*/  HADD2.F32 R165, -RZ, R164.H1_H1 ;  /* 0x300000a4ffa57230 */ /* 0x000fe60000004100 */
[----:B------:R-:W-:Y:S01]  /*9e40*/  STL [R1+0x58], R166 ;  /* 0x000058a601007387 */ /* 0x000fe20000100800 */
[--C-:B------:R-:W-:Y:S03]  /*9e50*/  HADD2.F32 R164, -RZ, R163.reuse.H0_H0 ;  /* 0x200000a3ffa47230 */ /* 0x100fe60000004100 */
[----:B------:R-:W-:Y:S01]  /*9e60*/  STL [R1+0x5c], R165 ;  /* 0x00005ca501007387 */ /* 0x000fe20000100800 */
[----:B------:R-:W-:Y:S03]  /*9e70*/  HADD2.F32 R163, -RZ, R163.H1_H1 ;  /* 0x300000a3ffa37230 */ /* 0x000fe60000004100 */
[----:B-1----:R-:W2:Y:S04]  /*9e80*/  LDL.LU R169, [R1+0x70] ;  /* 0x0000700001a97983 */ /* 0x002ea80000300800 */
[----:B------:R-:W-:Y:S04]  /*9e90*/  STL [R1+0x60], R164 ;  /* 0x000060a401007387 */ /* 0x000fe80000100800 */
[----:B----4-:R-:W3:Y:S04]  /*9ea0*/  LDL.LU R168, [R1+0x74] ;  /* 0x0000740001a87983 */ /* 0x010ee80000300800 */
[----:B------:R1:W-:Y:S04]  /*9eb0*/  STL [R1+0x64], R163 ;  /* 0x000064a301007387 */ /* 0x0003e80000100800 */
[----:B-1----:R-:W4:Y:S04]  /*9ec0*/  LDL.LU R163, [R1+0x78] ;  /* 0x0000780001a37983 */ /* 0x002f280000300800 */
[----:B------:R-:W4:Y:S04]  /*9ed0*/  LDL.LU R167, [R1+0x7c] ;  /* 0x00007c0001a77983 */ /* 0x000f280000300800 */
[----:B------:R-:W4:Y:S04]  /*9ee0*/  LDL.LU R166, [R1+0x80] ;  /* 0x0000800001a67983 */ /* 0x000f280000300800 */
[----:B------:R-:W4:Y:S04]  /*9ef0*/  LDL.LU R165, [R1+0x84] ;  /* 0x0000840001a57983 */ /* 0x000f280000300800 */
[----:B------:R-:W4:Y:S01]  /*9f00*/  LDL.LU R164, [R1+0x88] ;  /* 0x0000880001a47983 */ /* 0x000f220000300800 */
[--C-:B--2---:R-:W-:Y:S02]  /*9f10*/  HADD2.F32 R185, -RZ, R169.reuse.H0_H0 ;  /* 0x200000a9ffb97230 */ /* 0x104fe40000004100 */
[----:B------:R-:W-:Y:S02]  /*9f20*/  HADD2.F32 R186, -RZ, R169.H1_H1 ;  /* 0x300000a9ffba7230 */ /* 0x000fe40000004100 */
[--C-:B---3--:R-:W-:Y:S02]  /*9f30*/  HADD2.F32 R187, -RZ, R168.reuse.H0_H0 ;  /* 0x200000a8ffbb7230 */ /* 0x108fe40000004100 */
[----:B------:R-:W-:Y:S02]  /*9f40*/  HADD2.F32 R188, -RZ, R168.H1_H1 ;  /* 0x300000a8ffbc7230 */ /* 0x000fe40000004100 */
[--C-:B----4-:R-:W-:Y:S02]  /*9f50*/  HADD2.F32 R168, -RZ, R163.reuse.H0_H0 ;  /* 0x200000a3ffa87230 */ /* 0x110fe40000004100 */
[----:B------:R-:W-:Y:S02]  /*9f60*/  HADD2.F32 R169, -RZ, R163.H1_H1 ;  /* 0x300000a3ffa97230 */ /* 0x000fe40000004100 */
[----:B------:R-:W2:Y:S04]  /*9f70*/  LDL.LU R163, [R1+0x8c] ;  /* 0x00008c0001a37983 */ /* 0x000ea80000300800 */
[----:B------:R1:W-:Y:S01]  /*9f80*/  STL [R1+0x68], R168 ;  /* 0x000068a801007387 */ /* 0x0003e20000100800 */
[--C-:B------:R-:W-:Y:S02]  /*9f90*/  HADD2.F32 R189, -RZ, R166.reuse.H0_H0 ;  /* 0x200000a6ffbd7230 */ /* 0x100fe40000004100 */
[----:B------:R-:W-:Y:S01]  /*9fa0*/  HADD2.F32 R190, -RZ, R166.H1_H1 ;  /* 0x300000a6ffbe7230 */ /* 0x000fe20000004100 */
[----:B------:R3:W-:Y:S01]  /*9fb0*/  STL [R1+0x6c], R169 ;  /* 0x00006ca901007387 */ /* 0x0007e20000100800 */
[--C-:B------:R-:W-:Y:S02]  /*9fc0*/  HADD2.F32 R191, -RZ, R165.reuse.H0_H0 ;  /* 0x200000a5ffbf7230 */ /* 0x100fe40000004100 */
[----:B------:R-:W-:Y:S01]  /*9fd0*/  HADD2.F32 R192, -RZ, R165.H1_H1 ;  /* 0x300000a5ffc07230 */ /* 0x000fe20000004100 */
[----:B------:R-:W4:Y:S01]  /*9fe0*/  LDL.LU R170, [R1+0x90] ;  /* 0x0000900001aa7983 */ /* 0x000f220000300800 */
[--C-:B------:R-:W-:Y:S02]  /*9ff0*/  HADD2.F32 R166, -RZ, R164.reuse.H0_H0 ;  /* 0x200000a4ffa67230 */ /* 0x100fe40000004100 */
[----:B------:R-:W-:Y:S02]  /*a000*/  HADD2.F32 R165, -RZ, R164.H1_H1 ;  /* 0x300000a4ffa57230 */ /* 0x000fe40000004100 */
[--C-:B-1----:R-:W-:Y:S02]  /*a010*/  HADD2.F32 R168, -RZ, R167.reuse.H0_H0 ;  /* 0x200000a7ffa87230 */ /* 0x102fe40000004100 */
[----:B------:R-:W-:Y:S03]  /*a020*/  HADD2.F32 R167, -RZ, R167.H1_H1 ;  /* 0x300000a7ffa77230 */ /* 0x000fe60000004100 */
[----:B------:R1:W-:Y:S04]  /*a030*/  STL [R1+0x70], R168 ;  /* 0x000070a801007387 */ /* 0x0003e80000100800 */
[----:B------:R1:W-:Y:S04]  /*a040*/  STL [R1+0x74], R167 ;  /* 0x000074a701007387 */ /* 0x0003e80000100800 */
[----:B---3--:R-:W3:Y:S04]  /*a050*/  LDL.LU R169, [R1+0x94] ;  /* 0x0000940001a97983 */ /* 0x008ee80000300800 */
[----:B------:R2:W-:Y:S04]  /*a060*/  STL [R1+0x78], R166 ;  /* 0x000078a601007387 */ /* 0x0005e80000100800 */
[----:B-1----:R-:W3:Y:S04]  /*a070*/  LDL.LU R168, [R1+0x98] ;  /* 0x0000980001a87983 */ /* 0x002ee80000300800 */
[----:B------:R1:W-:Y:S04]  /*a080*/  STL [R1+0x7c], R165 ;  /* 0x00007ca501007387 */ /* 0x0003e80000100800 */
[----:B------:R-:W3:Y:S01]  /*a090*/  LDL.LU R167, [R1+0x9c] ;  /* 0x00009c0001a77983 */ /* 0x000ee20000300800 */
[--C-:B--2---:R-:W-:Y:S02]  /*a0a0*/  HADD2.F32 R164, -RZ, R163.reuse.H0_H0 ;  /* 0x200000a3ffa47230 */ /* 0x104fe40000004100 */
[----:B------:R-:W-:Y:S03]  /*a0b0*/  HADD2.F32 R163, -RZ, R163.H1_H1 ;  /* 0x300000a3ffa37230 */ /* 0x000fe60000004100 */
[----:B------:R2:W-:Y:S04]  /*a0c0*/  STL [R1+0x80], R164 ;  /* 0x000080a401007387 */ /* 0x0005e80000100800 */
[----:B------:R-:W3:Y:S01]  /*a0d0*/  LDL.LU R166, [R1+0xb0] ;  /* 0x0000b00001a67983 */ /* 0x000ee20000300800 */
[--C-:B----4-:R-:W-:Y:S03]  /*a0e0*/  HADD2.F32 R193, -RZ, R170.reuse.H0_H0 ;  /* 0x200000aaffc17230 */ /* 0x110fe60000004100 */
[----:B-1----:R-:W4:Y:S01]  /*a0f0*/  LDL.LU R165, [R1+0xb4] ;  /* 0x0000b40001a57983 */ /* 0x002f220000300800 */
[----:B------:R-:W-:Y:S03]  /*a100*/  HADD2.F32 R194, -RZ, R170.H1_H1 ;  /* 0x300000aaffc27230 */ /* 0x000fe60000004100 */
[----:B------:R1:W-:Y:S04]  /*a110*/  STL [R1+0x84], R163 ;  /* 0x000084a301007387 */ /* 0x0003e80000100800 */
[----:B--2---:R-:W2:Y:S04]  /*a120*/  LDL.LU R164, [R1+0xb8] ;  /* 0x0000b80001a47983 */ /* 0x004ea80000300800 */
[----:B-1----:R-:W2:Y:S01]  /*a130*/  LDL.LU R163, [R1+0xbc] ;  /* 0x0000bc0001a37983 */ /* 0x002ea20000300800 */
[--C-:B---3--:R-:W-:Y:S02]  /*a140*/  HADD2.F32 R170, -RZ, R169.reuse.H0_H0 ;  /* 0x200000a9ffaa7230 */ /* 0x108fe40000004100 */
[----:B------:R-:W-:Y:S03]  /*a150*/  HADD2.F32 R149, -RZ, R169.H1_H1 ;  /* 0x300000a9ff957230 */ /* 0x000fe60000004100 */
[----:B------:R-:W-:Y:S04]  /*a160*/  STL [R1+0x88], R170 ;  /* 0x000088aa01007387 */ /* 0x000fe80000100800 */
[----:B------:R1:W-:Y:S01]  /*a170*/  STL [R1+0x8c], R149 ;  /* 0x00008c9501007387 */ /* 0x0003e20000100800 */
[--C-:B------:R-:W-:Y:S02]  /*a180*/  HADD2.F32 R148, -RZ, R168.reuse.H0_H0 ;  /* 0x200000a8ff947230 */ /* 0x100fe40000004100 */
[----:B------:R-:W-:Y:S03]  /*a190*/  HADD2.F32 R168, -RZ, R168.H1_H1 ;  /* 0x300000a8ffa87230 */ /* 0x000fe60000004100 */
[----:B------:R3:W-:Y:S04]  /*a1a0*/  STL [R1+0x90], R148 ;  /* 0x0000909401007387 */ /* 0x0007e80000100800 */
[----:B------:R-:W-:Y:S01]  /*a1b0*/  STL [R1+0x94], R168 ;  /* 0x000094a801007387 */ /* 0x000fe20000100800 */
[--C-:B-1----:R-:W-:Y:S05]  /*a1c0*/  HADD2.F32 R149, -RZ, R167.reuse.H0_H0 ;  /* 0x200000a7ff957230 */ /* 0x102fea0000004100 */
[----:B------:R1:W-:Y:S01]  /*a1d0*/  STL [R1+0x98], R149 ;  /* 0x0000989501007387 */ /* 0x0003e20000100800 */
[----:B---3--:R-:W-:Y:S01]  /*a1e0*/  HADD2.F32 R148, -RZ, R167.H1_H1 ;  /* 0x300000a7ff947230 */ /* 0x008fe20000004100 */
[----:B------:R-:W-:Y:S04]  /*a1f0*/  F2FP.F16.F32.PACK_AB R167, R9, R8 ;  /* 0x0000000809a7723e */ /* 0x000fe800000000ff */
[----:B------:R2:W-:Y:S01]  /*a200*/  STL [R1+0x9c], R148 ;  /* 0x00009c9401007387 */ /* 0x0005e20000100800 */
[--C-:B------:R-:W-:Y:S02]  /*a210*/  HADD2.F32 R195, -RZ, R166.reuse.H0_H0 ;  /* 0x200000a6ffc37230 */ /* 0x100fe40000004100 */
[----:B------:R-:W-:Y:S01]  /*a220*/  HADD2.F32 R196, -RZ, R166.H1_H1 ;  /* 0x300000a6ffc47230 */ /* 0x000fe20000004100 */
[----:B------:R-:W-:Y:S01]  /*a230*/  F2FP.F16.F32.PACK_AB R166, R7, R6 ;  /* 0x0000000607a6723e */ /* 0x000fe200000000ff */
[--C-:B----4-:R-:W-:Y:S02]  /*a240*/  HADD2.F32 R150, -RZ, R165.reuse.H0_H0 ;  /* 0x200000a5ff967230 */ /* 0x110fe40000004100 */
[----:B-1----:R-:W-:Y:S01]  /*a250*/  HADD2.F32 R149, -RZ, R165.H1_H1 ;  /* 0x300000a5ff957230 */ /* 0x002fe20000004100 */
[----:B------:R-:W-:Y:S02]  /*a260*/  MOV R165, R55 ;  /* 0x0000003700a57202 */ /* 0x000fe40000000f00 */
[----:B------:R1:W-:Y:S04]  /*a270*/  STL [R1+0xa0], R150 ;  /* 0x0000a09601007387 */ /* 0x0003e80000100800 */
[----:B------:R3:W-:Y:S01]  /*a280*/  STL [R1+0xa4], R149 ;  /* 0x0000a49501007387 */ /* 0x0007e20000100800 */
[--C-:B--2---:R-:W-:Y:S05]  /*a290*/  HADD2.F32 R148, -RZ, R164.reuse.H0_H0 ;  /* 0x200000a4ff947230 */ /* 0x104fea0000004100 */
[----:B------:R2:W-:Y:S01]  /*a2a0*/  STL [R1+0xa8], R148 ;  /* 0x0000a89401007387 */ /* 0x0005e20000100800 */
[----:B-1----:R-:W-:Y:S01]  /*a2b0*/  HADD2.F32 R150, -RZ, R164.H1_H1 ;  /* 0x300000a4ff967230 */ /* 0x002fe20000004100 */
[----:B------:R-:W-:Y:S01]  /*a2c0*/  MOV R164, R54 ;  /* 0x0000003600a47202 */ /* 0x000fe20000000f00 */
[--C-:B---3--:R-:W-:Y:S03]  /*a2d0*/  HADD2.F32 R149, -RZ, R163.reuse.H0_H0 ;  /* 0x200000a3ff957230 */ /* 0x108fe60000004100 */
[----:B------:R-:W-:Y:S04]  /*a2e0*/  STL [R1+0xac], R150 ;  /* 0x0000ac9601007387 */ /* 0x000fe80000100800 */
[----:B------:R-:W-:Y:S04]  /*a2f0*/  STL [R1+0xb0], R149 ;  /* 0x0000b09501007387 */ /* 0x000fe80000100800 */
[----:B------:R-:W3:Y:S04]  /*a300*/  LDL.LU R54, [R1+0x1a4] ;  /* 0x0001a40001367983 */ /* 0x000ee80000300800 */
[----:B------:R1:W-:Y:S01]  /*a310*/  STS.128 [R14+0x2200], R164 ;  /* 0x002200a40e007388 */ /* 0x0003e20000000c00 */
[----:B--2---:R-:W-:Y:S05]  /*a320*/  HADD2.F32 R148, -RZ, R163.H1_H1 ;  /* 0x300000a3ff947230 */ /* 0x004fea0000004100 */
[----:B------:R2:W-:Y:S04]  /*a330*/  STL [R1+0xb4], R148 ;  /* 0x0000b49401007387 */ /* 0x0005e80000100800 */
[----:B------:R-:W4:Y:S04]  /*a340*/  LDL.LU R55, [R1+0x1a0] ;  /* 0x0001a00001377983 */ /* 0x000f280000300800 */
[----:B------:R-:W4:Y:S04]  /*a350*/  LDL.LU R170, [R1+0xc0] ;  /* 0x0000c00001aa7983 */ /* 0x000f280000300800 */
[----:B------:R-:W4:Y:S04]  /*a360*/  LDL.LU R169, [R1+0xc4] ;  /* 0x0000c40001a97983 */ /* 0x000f280000300800 */
[----:B------:R-:W4:Y:S04]  /*a370*/  LDL.LU R168, [R1+0xc8] ;  /* 0x0000c80001a87983 */ /* 0x000f280000300800 */
[----:B------:R-:W4:Y:S04]  /*a380*/  LDL.LU R163, [R1+0xcc] ;  /* 0x0000cc0001a37983 */ /* 0x000f280000300800 */
[----:B------:R-:W4:Y:S01]  /*a390*/  LDL.LU R151, [R1+0xe0] ;  /* 0x0000e00001977983 */ /* 0x000f220000300800 */
[C---:B-1----:R-:W-:Y:S01]  /*a3a0*/  FMUL R167, R248.reuse, R240 ;  /* 0x000000f0f8a77220 */ /* 0x042fe20000400000 */
[C---:B------:R-:W-:Y:S01]  /*a3b0*/  FMUL R166, R248.reuse, R239 ;  /* 0x000000eff8a67220 */ /* 0x040fe20000400000 */
[C---:B------:R-:W-:Y:S01]  /*a3c0*/  FMUL R165, R248.reuse, R238 ;  /* 0x000000eef8a57220 */ /* 0x040fe20000400000 */
[----:B------:R-:W4:Y:S04]  /*a3d0*/  LDL.LU R150, [R1+0xe4] ;  /* 0x0000e40001967983 */ /* 0x000f280000300800 */
[----:B------:R-:W4:Y:S04]  /*a3e0*/  LDL.LU R149, [R1+0xe8] ;  /* 0x0000e80001957983 */ /* 0x000f280000300800 */
[----:B--2---:R-:W2:Y:S01]  /*a3f0*/  LDL.LU R148, [R1+0xec] ;  /* 0x0000ec0001947983 */ /* 0x004ea20000300800 */
[C---:B---3--:R-:W-:Y:S01]  /*a400*/  FMUL R54, R248.reuse, R54 ;  /* 0x00000036f8367220 */ /* 0x048fe20000400000 */
[C---:B----4-:R-:W-:Y:S01]  /*a410*/  FMUL R55, R248.reuse, R55 ;  /* 0x00000037f8377220 */ /* 0x050fe20000400000 */
[--C-:B------:R-:W-:Y:S02]  /*a420*/  HADD2.F32 R197, -RZ, R170.reuse.H0_H0 ;  /* 0x200000aaffc57230 */ /* 0x100fe40000004100 */
[----:B------:R-:W-:Y:S02]  /*a430*/  HADD2.F32 R198, -RZ, R170.H1_H1 ;  /* 0x300000aaffc67230 */ /* 0x000fe40000004100 */
[C---:B------:R-:W-:Y:S01]  /*a440*/  FMUL R170, R248.reuse, R243 ;  /* 0x000000f3f8aa7220 */ /* 0x040fe20000400000 */
[--C-:B------:R-:W-:Y:S02]  /*a450*/  HADD2.F32 R199, -RZ, R169.reuse.H0_H0 ;  /* 0x200000a9ffc77230 */ /* 0x100fe40000004100 */
[----:B------:R-:W-:Y:S02]  /*a460*/  HADD2.F32 R200, -RZ, R169.H1_H1 ;  /* 0x300000a9ffc87230 */ /* 0x000fe40000004100 */
[C---:B------:R-:W-:Y:S01]  /*a470*/  FMUL R169, R248.reuse, R242 ;  /* 0x000000f2f8a97220 */ /* 0x040fe20000400000 */
[--C-:B------:R-:W-:Y:S02]  /*a480*/  HADD2.F32 R6, -RZ, R168.reuse.H0_H0 ;  /* 0x200000a8ff067230 */ /* 0x100fe40000004100 */
[----:B------:R-:W-:Y:S02]  /*a490*/  HADD2.F32 R8, -RZ, R168.H1_H1 ;  /* 0x300000a8ff087230 */ /* 0x000fe40000004100 */
[----:B------:R-:W-:Y:S01]  /*a4a0*/  FMUL R168, R248, R241 ;  /* 0x000000f1f8a87220 */ /* 0x000fe20000400000 */
[--C-:B------:R-:W-:Y:S01]  /*a4b0*/  HADD2.F32 R7, -RZ, R163.reuse.H0_H0 ;  /* 0x200000a3ff077230 */ /* 0x100fe20000004100 */
[----:B------:R1:W-:Y:S04]  /*a4c0*/  STL [R1+0xb8], R6 ;  /* 0x0000b80601007387 */ /* 0x0003e80000100800 */
[----:B------:R3:W-:Y:S01]  /*a4d0*/  STL [R1+0xbc], R8 ;  /* 0x0000bc0801007387 */ /* 0x0007e20000100800 */
[--C-:B------:R-:W-:Y:S03]  /*a4e0*/  HADD2.F32 R9, -RZ, R150.reuse.H1_H1 ;  /* 0x30000096ff097230 */ /* 0x100fe60000004100 */
[----:B------:R4:W-:Y:S04]  /*a4f0*/  STL [R1+0xc0], R7 ;  /* 0x0000c00701007387 */ /* 0x0009e80000100800 */
[----:B------:R-:W2:Y:S01]  /*a500*/  LDL.LU R164, [R1+0x100] ;  /* 0x0001000001a47983 */ /* 0x000ea20000300800 */
[----:B-1----:R-:W-:Y:S02]  /*a510*/  HADD2.F32 R6, -RZ, R163.H1_H1 ;  /* 0x300000a3ff067230 */ /* 0x002fe40000004100 */
[----:B---3--:R-:W-:Y:S03]  /*a520*/  HADD2.F32 R8, -RZ, R149.H0_H0 ;  /* 0x20000095ff087230 */ /* 0x008fe60000004100 */
[----:B------:R1:W-:Y:S01]  /*a530*/  STL [R1+0xc4], R6 ;  /* 0x0000c40601007387 */ /* 0x0003e20000100800 */
[--C-:B----4-:R-:W-:Y:S03]  /*a540*/  HADD2.F32 R7, -RZ, R151.reuse.H1_H1 ;  /* 0x30000097ff077230 */ /* 0x110fe60000004100 */
[----:B------:R-:W3:Y:S01]  /*a550*/  LDL.LU R163, [R1+0x104] ;  /* 0x0001040001a37983 */ /* 0x000ee20000300800 */
[----:B-1----:R-:W-:Y:S05]  /*a560*/  HADD2.F32 R6, -RZ, R151.H0_H0 ;  /* 0x20000097ff067230 */ /* 0x002fea0000004100 */
[----:B------:R1:W-:Y:S04]  /*a570*/  STL [R1+0xc8], R6 ;  /* 0x0000c80601007387 */ /* 0x0003e80000100800 */
[----:B------:R4:W-:Y:S01]  /*a580*/  STL [R1+0xcc], R7 ;  /* 0x0000cc0701007387 */ /* 0x0009e20000100800 */
[----:B-1----:R-:W-:Y:S03]  /*a590*/  HADD2.F32 R6, -RZ, R150.H0_H0 ;  /* 0x20000096ff067230 */ /* 0x002fe60000004100 */
[----:B----4-:R-:W4:Y:S04]  /*a5a0*/  LDL.LU R7, [R1+0x108] ;  /* 0x0001080001077983 */ /* 0x010f280000300800 */
[----:B------:R1:W-:Y:S04]  /*a5b0*/  STL [R1+0xd0], R6 ;  /* 0x0000d00601007387 */ /* 0x0003e80000100800 */
[----:B------:R2:W-:Y:S04]  /*a5c0*/  STL [R1+0xd4], R9 ;  /* 0x0000d40901007387 */ /* 0x0005e80000100800 */
[----:B------:R2:W-:Y:S01]  /*a5d0*/  STL [R1+0xd8], R8 ;  /* 0x0000d80801007387 */ /* 0x0005e20000100800 */
[----:B-1----:R-:W-:Y:S02]  /*a5e0*/  HADD2.F32 R6, -RZ, R149.H1_H1 ;  /* 0x30000095ff067230 */ /* 0x002fe40000004100 */
[--C-:B--2---:R-:W-:Y:S03]  /*a5f0*/  HADD2.F32 R9, -RZ, R148.reuse.H0_H0 ;  /* 0x20000094ff097230 */ /* 0x104fe60000004100 */
[----:B------:R1:W-:Y:S01]  /*a600*/  STL [R1+0xdc], R6 ;  /* 0x0000dc0601007387 */ /* 0x0003e20000100800 */
[----:B------:R-:W-:Y:S03]  /*a610*/  HADD2.F32 R8, -RZ, R148.H1_H1 ;  /* 0x30000094ff087230 */ /* 0x000fe60000004100 */
[----:B-1----:R-:W2:Y:S04]  /*a620*/  LDL.LU R6, [R1+0x10c] ;  /* 0x00010c0001067983 */ /* 0x002ea80000300800 */
[----:B------:R1:W-:Y:S04]  /*a630*/  STL [R1+0xe0], R9 ;  /* 0x0000e00901007387 */ /* 0x0003e80000100800 */
[----:B------:R-:W2:Y:S04]  /*a640*/  LDL.LU R151, [R1+0x120] ;  /* 0x0001200001977983 */ /* 0x000ea80000300800 */
[----:B------:R1:W-:Y:S04]  /*a650*/  STL [R1+0xe4], R8 ;  /* 0x0000e40801007387 */ /* 0x0003e80000100800 */
[----:B------:R-:W2:Y:S04]  /*a660*/  LDL.LU R150, [R1+0x124] ;  /* 0x0001240001967983 */ /* 0x000ea80000300800 */
[----:B------:R-:W2:Y:S04]  /*a670*/  LDL.LU R149, [R1+0x128] ;  /* 0x0001280001957983 */ /* 0x000ea80000300800 */
[----:B------:R-:W2:Y:S01]  /*a680*/  LDL.LU R148, [R1+0x12c] ;  /* 0x00012c0001947983 */ /* 0x000ea20000300800 */
[----:B-1----:R-:W-:Y:S03]  /*a690*/  F2FP.F16.F32.PACK_AB R9, R13, R12 ;  /* 0x0000000c0d09723e */ /* 0x002fe600000000ff */
[----:B------:R-:W2:Y:S01]  /*a6a0*/  LDL.LU R13, [R1+0x140] ;  /* 0x00014000010d7983 */ /* 0x000ea20000300800 */
[----:B------:R-:W-:Y:S02]  /*a6b0*/  F2FP.F16.F32.PACK_AB R8, R11, R10 ;  /* 0x0000000a0b08723e */ /* 0x000fe400000000ff */
[----:B------:R-:W-:Y:S02]  /*a6c0*/  F2FP.F16.F32.PACK_AB R10, R16, R15 ;  /* 0x0000000f100a723e */ /* 0x000fe400000000ff */
[----:B------:R-:W-:Y:S01]  /*a6d0*/  F2FP.F16.F32.PACK_AB R11, R18, R17 ;  /* 0x00000011120b723e */ /* 0x000fe200000000ff */
[C---:B------:R-:W-:Y:S01]  /*a6e0*/  FMUL R17, R248.reuse, R226 ;  /* 0x000000e2f8117220 */ /* 0x040fe20000400000 */
[C---:B------:R-:W-:Y:S01]  /*a6f0*/  FMUL R18, R248.reuse, R227 ;  /* 0x000000e3f8127220 */ /* 0x040fe20000400000 */
[--C-:B------:R-:W-:Y:S02]  /*a700*/  HADD2.F32 R12, -RZ, R164.reuse.H0_H0 ;  /* 0x200000a4ff0c7230 */ /* 0x100fe40000004100 */
[----:B------:R-:W-:Y:S02]  /*a710*/  HADD2.F32 R15, -RZ, R164.H1_H1 ;  /* 0x300000a4ff0f7230 */ /* 0x000fe40000004100 */
[----:B------:R-:W-:Y:S01]  /*a720*/  FMUL R164, R248, R237 ;  /* 0x000000edf8a47220 */ /* 0x000fe20000400000 */
[----:B------:R1:W-:Y:S04]  /*a730*/  STL [R1+0xe8], R12 ;  /* 0x0000e80c01007387 */ /* 0x0003e80000100800 */
[----:B------:R-:W-:Y:S01]  /*a740*/  STL [R1+0xec], R15 ;  /* 0x0000ec0f01007387 */ /* 0x000fe20000100800 */
[--C-:B---3--:R-:W-:Y:S02]  /*a750*/  HADD2.F32 R16, -RZ, R163.reuse.H1_H1 ;  /* 0x300000a3ff107230 */ /* 0x108fe40000004100 */
[----:B-1----:R-:W-:Y:S02]  /*a760*/  HADD2.F32 R12, -RZ, R163.H0_H0 ;  /* 0x200000a3ff0c7230 */ /* 0x002fe40000004100 */
[----:B------:R-:W1:Y:S03]  /*a770*/  S2R R163, SR_TID.X ;  /* 0x0000000000a37919 */ /* 0x000e660000002100 */
[----:B------:R-:W-:Y:S04]  /*a780*/  STL [R1+0xf0], R12 ;  /* 0x0000f00c01007387 */ /* 0x000fe80000100800 */
[----:B------:R3:W-:Y:S01]  /*a790*/  STL [R1+0xf4], R16 ;  /* 0x0000f41001007387 */ /* 0x0007e20000100800 */
[----:B-1----:R-:W-:Y:S02]  /*a7a0*/  SHF.L.U32 R163, R163, 0x4, RZ ;  /* 0x00000004a3a37819 */ /* 0x002fe400000006ff */
[----:B---3--:R-:W-:Y:S01]  /*a7b0*/  F2FP.F16.F32.PACK_AB R16, R20, R19 ;  /* 0x000000131410723e */ /* 0x008fe200000000ff */
[C---:B------:R-:W-:Y:S01]  /*a7c0*/  FMUL R20, R248.reuse, R229 ;  /* 0x000000e5f8147220 */ /* 0x040fe20000400000 */
[----:B------:R-:W-:Y:S01]  /*a7d0*/  LOP3.LUT R163, R163, 0x20, RZ, 0xc0, !PT ;  /* 0x00000020a3a37812 */ /* 0x000fe200078ec0ff */
[----:B------:R-:W-:Y:S03]  /*a7e0*/  FMUL R19, R248, R228 ;  /* 0x000000e4f8137220 */ /* 0x000fe60000400000 */
[--C-:B------:R-:W-:Y:S05]  /*a7f0*/  IADD3 R163, PT, PT, -R163, 0x200, R14.reuse ;  /* 0x00000200a3a37810 */ /* 0x100fea0007ffe10e */
[----:B------:R-:W-:Y:S01]  /*a800*/  STS.128 [R163+0x2010], R8 ;  /* 0x00201008a3007388 */ /* 0x000fe20000000c00 */
[--C-:B----4-:R-:W-:Y:S02]  /*a810*/  HADD2.F32 R15, -RZ, R7.reuse.H0_H0 ;  /* 0x20000007ff0f7230 */ /* 0x110fe40000004100 */
[----:B------:R-:W-:Y:S03]  /*a820*/  HADD2.F32 R12, -RZ, R7.H1_H1 ;  /* 0x30000007ff0c7230 */ /* 0x000fe60000004100 */
[----:B------:R1:W-:Y:S04]  /*a830*/  STL [R1+0xf8], R15 ;  /* 0x0000f80f01007387 */ /* 0x0003e80000100800 */
[----:B------:R3:W-:Y:S01]  /*a840*/  STL [R1+0xfc], R12 ;  /* 0x0000fc0c01007387 */ /* 0x0007e20000100800 */
[----:B-1----:R-:W-:Y:S01]  /*a850*/  F2FP.F16.F32.PACK_AB R15, R22, R21 ;  /* 0x00000015160f723e */ /* 0x002fe200000000ff */
[C---:B------:R-:W-:Y:S01]  /*a860*/  FMUL R11, R248.reuse, R221 ;  /* 0x000000ddf80b7220 */ /* 0x040fe20000400000 */
[C---:B------:R-:W-:Y:S01]  /*a870*/  FMUL R22, R248.reuse, R231 ;  /* 0x000000e7f8167220 */ /* 0x040fe20000400000 */
[C---:B------:R-:W-:Y:S01]  /*a880*/  FMUL R21, R248.reuse, R230 ;  /* 0x000000e6f8157220 */ /* 0x040fe20000400000 */
[----:B------:R-:W-:Y:S01]  /*a890*/  MOV R221, R15 ;  /* 0x0000000f00dd7202 */ /* 0x000fe20000000f00 */
[C---:B------:R-:W-:Y:S01]  /*a8a0*/  FMUL R15, R248.reuse, R224 ;  /* 0x000000e0f80f7220 */ /* 0x040fe20000400000 */
[C---:B------:R-:W-:Y:S01]  /*a8b0*/  FMUL R163, R248.reuse, R236 ;  /* 0x000000ecf8a37220 */ /* 0x040fe20000400000 */
[--C-:B--2---:R-:W-:Y:S02]  /*a8c0*/  HADD2.F32 R7, -RZ, R6.reuse.H0_H0 ;  /* 0x20000006ff077230 */ /* 0x104fe40000004100 */
[----:B------:R-:W-:Y:S03]  /*a8d0*/  HADD2.F32 R6, -RZ, R6.H1_H1 ;  /* 0x30000006ff067230 */ /* 0x000fe60000004100 */
[----:B------:R1:W-:Y:S01]  /*a8e0*/  STL [R1+0x100], R7 ;  /* 0x0001000701007387 */ /* 0x0003e20000100800 */
[--C-:B------:R-:W-:Y:S03]  /*a8f0*/  HADD2.F32 R9, -RZ, R151.reuse.H0_H0 ;  /* 0x20000097ff097230 */ /* 0x100fe60000004100 */
[----:B------:R2:W-:Y:S01]  /*a900*/  STL [R1+0x104], R6 ;  /* 0x0001040601007387 */ /* 0x0005e20000100800 */
[----:B------:R-:W-:Y:S02]  /*a910*/  HADD2.F32 R8, -RZ, R151.H1_H1 ;  /* 0x30000097ff087230 */ /* 0x000fe40000004100 */
[C---:B------:R-:W-:Y:S01]  /*a920*/  FMUL R151, R248.reuse, R235 ;  /* 0x000000ebf8977220 */ /* 0x040fe20000400000 */
[----:B---3--:R-:W3:Y:S01]  /*a930*/  LDL.LU R12, [R1+0x144] ;  /* 0x00014400010c7983 */ /* 0x008ee20000300800 */
[--C-:B------:R-:W-:Y:S03]  /*a940*/  HADD2.F32 R10, -RZ, R150.reuse.H0_H0 ;  /* 0x20000096ff0a7230 */ /* 0x100fe60000004100 */
[----:B-1----:R-:W4:Y:S04]  /*a950*/  LDL.LU R7, [R1+0x148] ;  /* 0x0001480001077983 */ /* 0x002f280000300800 */
[----:B--2---:R-:W2:Y:S04]  /*a960*/  LDL.LU R6, [R1+0x14c] ;  /* 0x00014c0001067983 */ /* 0x004ea80000300800 */
[----:B------:R1:W-:Y:S04]  /*a970*/  STL [R1+0x108], R9 ;  /* 0x0001080901007387 */ /* 0x0003e80000100800 */
[----:B------:R1:W-:Y:S04]  /*a980*/  STL [R1+0x10c], R8 ;  /* 0x00010c0801007387 */ /* 0x0003e80000100800 */
[----:B------:R1:W-:Y:S02]  /*a990*/  STL [R1+0x110], R10 ;  /* 0x0001100a01007387 */ /* 0x0003e40000100800 */
[----:B-1----:R-:W-:Y:S02]  /*a9a0*/  HADD2.F32 R9, -RZ, R150.H1_H1 ;  /* 0x30000096ff097230 */ /* 0x002fe40000004100 */
[C---:B------:R-:W-:Y:S01]  /*a9b0*/  FMUL R150, R248.reuse, R234 ;  /* 0x000000eaf8967220 */ /* 0x040fe20000400000 */
[--C-:B------:R-:W-:Y:S02]  /*a9c0*/  HADD2.F32 R8, -RZ, R149.reuse.H0_H0 ;  /* 0x20000095ff087230 */ /* 0x100fe40000004100 */
[----:B------:R1:W-:Y:S01]  /*a9d0*/  STL [R1+0x114], R9 ;  /* 0x0001140901007387 */ /* 0x0003e20000100800 */
[----:B------:R-:W-:Y:S03]  /*a9e0*/  HADD2.F32 R10, -RZ, R149.H1_H1 ;  /* 0x30000095ff0a7230 */ /* 0x000fe60000004100 */
[----:B------:R1:W-:Y:S01]  /*a9f0*/  STL [R1+0x118], R8 ;  /* 0x0001180801007387 */ /* 0x0003e20000100800 */
[C---:B------:R-:W-:Y:S03]  /*aa00*/  FMUL R149, R248.reuse, R233 ;  /* 0x000000e9f8957220 */ /* 0x040fe60000400000 */
[----:B------:R1:W-:Y:S02]  /*aa10*/  STL [R1+0x11c], R10 ;  /* 0x00011c0a01007387 */ /* 0x0003e40000100800 */
[--C-:B-1----:R-:W-:Y:S02]  /*aa20*/  HADD2.F32 R9, -RZ, R148.reuse.H0_H0 ;  /* 0x20000094ff097230 */ /* 0x102fe40000004100 */
[----:B------:R-:W-:Y:S03]  /*aa30*/  HADD2.F32 R8, -RZ, R148.H1_H1 ;  /* 0x30000094ff087230 */ /* 0x000fe60000004100 */
[----:B------:R-:W-:Y:S01]  /*aa40*/  STL [R1+0x120], R9 ;  /* 0x0001200901007387 */ /* 0x000fe20000100800 */
[C---:B------:R-:W-:Y:S01]  /*aa50*/  FMUL R148, R248.reuse, R232 ;  /* 0x000000e8f8947220 */ /* 0x040fe20000400000 */
[--C-:B------:R-:W-:Y:S02]  /*aa60*/  HADD2.F32 R10, -RZ, R13.reuse.H0_H0 ;  /* 0x2000000dff0a7230 */ /* 0x100fe40000004100 */
[----:B------:R1:W-:Y:S04]  /*aa70*/  STL [R1+0x124], R8 ;  /* 0x0001240801007387 */ /* 0x0003e80000100800 */
[----:B------:R3:W-:Y:S01]  /*aa80*/  STL [R1+0x128], R10 ;  /* 0x0001280a01007387 */ /* 0x0007e20000100800 */
[----:B-1----:R-:W-:Y:S02]  /*aa90*/  HADD2.F32 R8, -RZ, R13.H1_H1 ;  /* 0x3000000dff087230 */ /* 0x002fe40000004100 */
[----:B------:R-:W-:Y:S01]  /*aaa0*/  FMUL R13, R248, R223 ;  /* 0x000000dff80d7220 */ /* 0x000fe20000400000 */
[----:B------:R-:W-:Y:S02]  /*aab0*/  F2FP.F16.F32.PACK_AB R223, R154, R153 ;  /* 0x000000999adf723e */ /* 0x000fe400000000ff */
[----:B------:R-:W-:Y:S01]  /*aac0*/  F2FP.F16.F32.PACK_AB R153, R5, R4 ;  /* 0x000000040599723e */ /* 0x000fe200000000ff */
[----:B------:R4:W-:Y:S01]  /*aad0*/  STL [R1+0x12c], R8 ;  /* 0x00012c0801007387 */ /* 0x0009e20000100800 */
[----:B------:R-:W-:Y:S01]  /*aae0*/  F2FP.F16.F32.PACK_AB R154, R121, R120 ;  /* 0x00000078799a723e */ /* 0x000fe200000000ff */
[--C-:B---3--:R-:W-:Y:S02]  /*aaf0*/  HADD2.F32 R9, -RZ, R12.reuse.H0_H0 ;  /* 0x2000000cff097230 */ /* 0x108fe40000004100 */
[----:B------:R-:W-:Y:S02]  /*ab00*/  HADD2.F32 R10, -RZ, R12.H1_H1 ;  /* 0x3000000cff0a7230 */ /* 0x000fe40000004100 */
[----:B------:R-:W-:Y:S01]  /*ab10*/  FMUL R12, R248, R222 ;  /* 0x000000def80c7220 */ /* 0x000fe20000400000 */
[----:B------:R-:W-:Y:S01]  /*ab20*/  F2FP.F16.F32.PACK_AB R222, R152, R23 ;  /* 0x0000001798de723e */ /* 0x000fe200000000ff */
[----:B------:R1:W-:Y:S01]  /*ab30*/  STL [R1+0x130], R9 ;  /* 0x0001300901007387 */ /* 0x0003e20000100800 */
[----:B------:R-:W-:Y:S03]  /*ab40*/  F2FP.F16.F32.PACK_AB R152, R3, R0 ;  /* 0x000000000398723e */ /* 0x000fe600000000ff */
[----:B------:R3:W-:Y:S01]  /*ab50*/  STL [R1+0x134], R10 ;  /* 0x0001340a01007387 */ /* 0x0007e20000100800 */
[--C-:B----4-:R-:W-:Y:S05]  /*ab60*/  HADD2.F32 R8, -RZ, R7.reuse.H0_H0 ;  /* 0x20000007ff087230 */ /* 0x110fea0000004100 */
[----:B------:R4:W-:Y:S01]  /*ab70*/  STL [R1+0x138], R8 ;  /* 0x0001380801007387 */ /* 0x0009e20000100800 */
[----:B-1----:R-:W-:Y:S02]  /*ab80*/  HADD2.F32 R9, -RZ, R7.H1_H1 ;  /* 0x30000007ff097230 */ /* 0x002fe40000004100 */
[--C-:B--2---:R-:W-:Y:S02]  /*ab90*/  HADD2.F32 R7, -RZ, R6.reuse.H0_H0 ;  /* 0x20000006ff077230 */ /* 0x104fe40000004100 */
[C---:B---3--:R-:W-:Y:S01]  /*aba0*/  FMUL R10, R248.reuse, R220 ;  /* 0x000000dcf80a7220 */ /* 0x048fe20000400000 */
[----:B------:R1:W-:Y:S01]  /*abb0*/  STL [R1+0x13c], R9 ;  /* 0x00013c0901007387 */ /* 0x0003e20000100800 */
[----:B------:R-:W-:Y:S01]  /*abc0*/  MOV R220, R16 ;  /* 0x0000001000dc7202 */ /* 0x000fe20000000f00 */
[C---:B------:R-:W-:Y:S02]  /*abd0*/  FMUL R16, R248.reuse, R225 ;  /* 0x000000e1f8107220 */ /* 0x040fe40000400000 */
[----:B------:R2:W-:Y:S01]  /*abe0*/  STL [R1+0x140], R7 ;  /* 0x0001400701007387 */ /* 0x0005e20000100800 */
[----:B----4-:R-:W-:Y:S02]  /*abf0*/  HADD2.F32 R8, -RZ, R6.H1_H1 ;  /* 0x30000006ff087230 */ /* 0x010fe40000004100 */
[C---:B------:R-:W-:Y:S02]  /*ac00*/  FMUL R6, R248.reuse, R216 ;  /* 0x000000d8f8067220 */ /* 0x040fe40000400000 */
[----:B------:R-:W3:Y:S01]  /*ac10*/  S2R R216, SR_TID.X ;  /* 0x0000000000d87919 */ /* 0x000ee20000002100 */
[----:B------:R4:W-:Y:S01]  /*ac20*/  STL [R1+0x144], R8 ;  /* 0x0001440801007387 */ /* 0x0009e20000100800 */
[C---:B-1----:R-:W-:Y:S01]  /*ac30*/  FMUL R9, R248.reuse, R219 ;  /* 0x000000dbf8097220 */ /* 0x042fe20000400000 */
[C---:B--2---:R-:W-:Y:S02]  /*ac40*/  FMUL R7, R248.reuse, R217 ;  /* 0x000000d9f8077220 */ /* 0x044fe40000400000 */
[----:B------:R-:W1:Y:S01]  /*ac50*/  S2R R217, SR_TID.X ;  /* 0x0000000000d97919 */ /* 0x000e620000002100 */
[----:B----4-:R-:W-:Y:S01]  /*ac60*/  FMUL R8, R248, R218 ;  /* 0x000000daf8087220 */ /* 0x010fe20000400000 */
[----:B---3--:R-:W-:Y:S04]  /*ac70*/  SHF.L.U32 R216, R216, 0x4, RZ ;  /* 0x00000004d8d87819 */ /* 0x008fe800000006ff */
[----:B------:R-:W-:Y:S04]  /*ac80*/  LOP3.LUT R216, R216, 0x40, RZ, 0xc0, !PT ;  /* 0x00000040d8d87812 */ /* 0x000fe800078ec0ff */
[--C-:B------:R-:W-:Y:S05]  /*ac90*/  IADD3 R216, PT, PT, -R216, 0x200, R14.reuse ;  /* 0x00000200d8d87810 */ /* 0x100fea0007ffe10e */
[----:B------:R2:W-:Y:S01]  /*aca0*/  STS.128 [R216+0x2020], R220 ;  /* 0x002020dcd8007388 */ /* 0x0005e20000000c00 */
[----:B-1----:R-:W-:Y:S03]  /*acb0*/  SHF.L.U32 R217, R217, 0x4, RZ ;  /* 0x00000004d9d97819 */ /* 0x002fe600000006ff */
[----:B------:R-:W-:Y:S01]  /*acc0*/  STS.128 [R2+0x2030], R156 ;  /* 0x0020309c02007388 */ /* 0x000fe20000000c00 */
[----:B------:R-:W-:Y:S03]  /*acd0*/  LOP3.LUT R217, R217, 0x20, RZ, 0xc0, !PT ;  /* 0x00000020d9d97812 */ /* 0x000fe600078ec0ff */
[----:B------:R-:W-:Y:S01]  /*ace0*/  STS.128 [R14+0x4200], R152 ;  /* 0x004200980e007388 */ /* 0x000fe20000000c00 */
[----:B------:R-:W-:Y:S05]  /*acf0*/  IADD3 R217, PT, PT, -R217, 0x200, R14 ;  /* 0x00000200d9d97810 */ /* 0x000fea0007ffe10e */
[----:B------:R-:W-:Y:S04]  /*ad00*/  STS.128 [R217+0x4010], R124 ;  /* 0x0040107cd9007388 */ /* 0x000fe80000000c00 */
[----:B------:R-:W-:Y:S04]  /*ad10*/  STS.128 [R216+0x4020], R132 ;  /* 0x00402084d8007388 */ /* 0x000fe80000000c00 */
[----:B------:R-:W-:Y:S04]  /*ad20*/  STS.128 [R2+0x4030], R140 ;  /* 0x0040308c02007388 */ /* 0x000fe80000000c00 */
[----:B------:R-:W-:Y:S04]  /*ad30*/  STS.128 [R14+0x6200], R88 ;  /* 0x006200580e007388 */ /* 0x000fe80000000c00 */
[----:B--2---:R-:W2:Y:S04]  /*ad40*/  LDL.LU R223, [R1] ;  /* 0x0000000001df7983 */ /* 0x004ea80000300800 */
[----:B------:R-:W3:Y:S04]  /*ad50*/  LDL.LU R222, [R1+0x4] ;  /* 0x0000040001de7983 */ /* 0x000ee80000300800 */
[----:B------:R-:W4:Y:S04]  /*ad60*/  LDL.LU R221, [R1+0x8] ;  /* 0x0000080001dd7983 */ /* 0x000f280000300800 */
        /* <DEDUP_REMOVED lines=11> */
[----:B------:R-:W-:Y:S01]  /*ae20*/  STS.128 [R217+0x6010], R96 ;  /* 0x00601060d9007388 */ /* 0x000fe20000000c00 */
[C---:B--2---:R-:W-:Y:S03]  /*ae30*/  FFMA R108, R249.reuse, R223, R108 ;  /* 0x000000dff96c7223 */ /* 0x044fe6000000006c */
[----:B------:R-:W2:Y:S01]  /*ae40*/  LDL.LU R223, [R1+0x38] ;  /* 0x0000380001df7983 */ /* 0x000ea20000300800 */
[C---:B---3--:R-:W-:Y:S03]  /*ae50*/  FFMA R109, R249.reuse, R222, R109 ;  /* 0x000000def96d7223 */ /* 0x048fe6000000006d */
[----:B------:R-:W3:Y:S01]  /*ae60*/  LDL.LU R222, [R1+0x3c] ;  /* 0x00003c0001de7983 */ /* 0x000ee20000300800 */
[----:B----4-:R-:W-:Y:S01]  /*ae70*/  FFMA R110, R249, R221, R110 ;  /* 0x000000ddf96e7223 */ /* 0x010fe2000000006e */
[----:B------:R-:W-:Y:S02]  /*ae80*/  F2FP.F16.F32.PACK_AB R106, R109, R108 ;  /* 0x0000006c6d6a723e */ /* 0x000fe400000000ff */
[----:B------:R-:W4:Y:S01]  /*ae90*/  LDL.LU R221, [R1+0x40] ;  /* 0x0000400001dd7983 */ /* 0x000f220000300800 */
[C---:B------:R-:W-:Y:S03]  /*aea0*/  FFMA R111, R249.reuse, R224, R111 ;  /* 0x000000e0f96f7223 */ /* 0x040fe6000000006f */
[----:B------:R-:W4:Y:S01]  /*aeb0*/  LDL.LU R224, [R1+0x44] ;  /* 0x0000440001e07983 */ /* 0x000f220000300800 */
[----:B------:R-:W-:Y:S01]  /*aec0*/  FFMA R112, R249, R231, R112 ;  /* 0x000000e7f9707223 */ /* 0x000fe20000000070 */
[----:B------:R-:W-:Y:S01]  /*aed0*/  F2FP.F16.F32.PACK_AB R107, R111, R110 ;  /* 0x0000006e6f6b723e */ /* 0x000fe200000000ff */
[C---:B------:R-:W-:Y:S04]  /*aee0*/  FFMA R113, R249.reuse, R230, R113 ;  /* 0x000000e6f9717223 */ /* 0x040fe80000000071 */
[----:B------:R-:W-:Y:S01]  /*aef0*/  STS.128 [R216+0x6020], R104 ;  /* 0x00602068d8007388 */ /* 0x000fe20000000c00 */
[----:B------:R-:W-:Y:S01]  /*af00*/  FFMA R114, R249, R229, R114 ;  /* 0x000000e5f9727223 */ /* 0x000fe20000000072 */
[----:B------:R-:W-:Y:S01]  /*af10*/  F2FP.F16.F32.PACK_AB R112, R113, R112 ;  /* 0x000000707170723e */ /* 0x000fe200000000ff */
[C---:B------:R-:W-:Y:S01]  /*af20*/  FFMA R115, R249.reuse, R228, R115 ;  /* 0x000000e4f9737223 */ /* 0x040fe20000000073 */
[----:B------:R-:W-:Y:S04]  /*af30*/  FFMA R116, R249, R220, R116 ;  /* 0x000000dcf9747223 */ /* 0x000fe80000000074 */
[----:B------:R-:W-:Y:S01]  /*af40*/  F2FP.F16.F32.PACK_AB R113, R115, R114 ;  /* 0x000000727371723e */ /* 0x000fe200000000ff */
[----:B------:R-:W4:Y:S01]  /*af50*/  LDL.LU R220, [R1+0x48] ;  /* 0x0000480001dc7983 */ /* 0x000f220000300800 */
[C---:B------:R-:W-:Y:S03]  /*af60*/  FFMA R117, R249.reuse, R219, R117 ;  /* 0x000000dbf9757223 */ /* 0x040fe60000000075 */
[----:B------:R-:W4:Y:S01]  /*af70*/  LDL.LU R219, [R1+0x4c] ;  /* 0x00004c0001db7983 */ /* 0x000f220000300800 */
[----:B------:R-:W-:Y:S01]  /*af80*/  FFMA R118, R249, R218, R118 ;  /* 0x000000daf9767223 */ /* 0x000fe20000000076 */
[----:B------:R-:W-:Y:S02]  /*af90*/  F2FP.F16.F32.PACK_AB R114, R117, R116 ;  /* 0x000000747572723e */ /* 0x000fe400000000ff */
[----:B------:R-:W4:Y:S01]  /*afa0*/  LDL.LU R218, [R1+0x50] ;  /* 0x0000500001da7983 */ /* 0x000f220000300800 */
[C---:B------:R-:W-:Y:S01]  /*afb0*/  FFMA R119, R249.reuse, R226, R119 ;  /* 0x000000e2f9777223 */ /* 0x040fe20000000077 */
[C---:B------:R-:W-:Y:S02]  /*afc0*/  FFMA R56, R249.reuse, R175, R56 ;  /* 0x000000aff9387223 */ /* 0x040fe40000000038 */
[----:B------:R-:W4:Y:S01]  /*afd0*/  LDL.LU R226, [R1+0x54] ;  /* 0x0000540001e27983 */ /* 0x000f220000300800 */
[C---:B------:R-:W-:Y:S01]  /*afe0*/  FFMA R57, R249.reuse, R176, R57 ;  /* 0x000000b0f9397223 */ /* 0x040fe20000000039 */
[----:B------:R-:W-:Y:S01]  /*aff0*/  FFMA R58, R249, R227, R58 ;  /* 0x000000e3f93a7223 */ /* 0x000fe2000000003a */
[----:B------:R-:W-:Y:S01]  /*b000*/  F2FP.F16.F32.PACK_AB R115, R119, R118 ;  /* 0x000000767773723e */ /* 0x000fe200000000ff */
[----:B------:R-:W-:Y:S02]  /*b010*/  FFMA R59, R249, R225, R59 ;  /* 0x000000e1f93b7223 */ /* 0x000fe4000000003b */
[----:B------:R-:W-:Y:S01]  /*b020*/  F2FP.F16.F32.PACK_AB R56, R57, R56 ;  /* 0x000000383938723e */ /* 0x000fe200000000ff */
[----:B------:R-:W4:Y:S02]  /*b030*/  LDL.LU R225, [R1+0x58] ;  /* 0x0000580001e17983 */ /* 0x000f240000300800 */
[----:B------:R-:W-:Y:S02]  /*b040*/  F2FP.F16.F32.PACK_AB R57, R59, R58 ;  /* 0x0000003a3b39723e */ /* 0x000fe400000000ff */
        /* <DEDUP_REMOVED lines=8> */
[C---:B------:R-:W-:Y:S01]  /*b0d0*/  FFMA R63, R249.reuse, R224, R63 ;  /* 0x000000e0f93f7223 */ /* 0x040fe2000000003f */
[C---:B------:R-:W-:Y:S02]  /*b0e0*/  FFMA R64, R249.reuse, R177, R64 ;  /* 0x000000b1f9407223 */ /* 0x040fe40000000040 */
[----:B------:R-:W4:Y:S01]  /*b0f0*/  LDL.LU R224, [R1+0x68] ;  /* 0x0000680001e07983 */ /* 0x000f220000300800 */
[C---:B------:R-:W-:Y:S01]  /*b100*/  FFMA R65, R249.reuse, R178, R65 ;  /* 0x000000b2f9417223 */ /* 0x040fe20000000041 */
[C---:B------:R-:W-:Y:S01]  /*b110*/  FFMA R66, R249.reuse, R179, R66 ;  /* 0x000000b3f9427223 */ /* 0x040fe20000000042 */
[----:B------:R-:W-:Y:S01]  /*b120*/  FFMA R67, R249, R180, R67 ;  /* 0x000000b4f9437223 */ /* 0x000fe20000000043 */
[----:B------:R-:W-:Y:S02]  /*b130*/  F2FP.F16.F32.PACK_AB R59, R63, R62 ;  /* 0x0000003e3f3b723e */ /* 0x000fe400000000ff */
[----:B------:R-:W-:Y:S02]  /*b140*/  F2FP.F16.F32.PACK_AB R64, R65, R64 ;  /* 0x000000404140723e */ /* 0x000fe400000000ff */
[----:B------:R-:W-:Y:S01]  /*b150*/  F2FP.F16.F32.PACK_AB R65, R67, R66 ;  /* 0x000000424341723e */ /* 0x000fe200000000ff */
[----:B------:R-:W-:Y:S01]  /*b160*/  STS.128 [R14+0x8200], R56 ;  /* 0x008200380e007388 */ /* 0x000fe20000000c00 */
[C---:B------:R-:W-:Y:S03]  /*b170*/  FFMA R68, R249.reuse, R220, R68 ;  /* 0x000000dcf9447223 */ /* 0x040fe60000000044 */
        /* <DEDUP_REMOVED lines=12> */
[----:B------:R-:W-:Y:S01]  /*b240*/  F2FP.F16.F32.PACK_AB R67, R71, R70 ;  /* 0x000000464743723e */ /* 0x000fe200000000ff */
[----:B------:R-:W-:Y:S01]  /*b250*/  FFMA R76, R249, R225, R76 ;  /* 0x000000e1f94c7223 */ /* 0x000fe2000000004c */
[----:B------:R-:W-:Y:S03]  /*b260*/  F2FP.F16.F32.PACK_AB R72, R73, R72 ;  /* 0x000000484948723e */ /* 0x000fe600000000ff */
[----:B------:R-:W-:Y:S01]  /*b270*/  STS.128 [R217+0x8010], R64 ;  /* 0x00801040d9007388 */ /* 0x000fe20000000c00 */
[----:B------:R-:W-:Y:S01]  /*b280*/  F2FP.F16.F32.PACK_AB R73, R75, R74 ;  /* 0x0000004a4b49723e */ /* 0x000fe200000000ff */
[C---:B--2---:R-:W-:Y:S02]  /*b290*/  FFMA R77, R249.reuse, R223, R77 ;  /* 0x000000dff94d7223 */ /* 0x044fe4000000004d */
[----:B------:R-:W2:Y:S01]  /*b2a0*/  LDL.LU R223, [R1+0x7c] ;  /* 0x00007c0001df7983 */ /* 0x000ea20000300800 */
[----:B---3--:R-:W-:Y:S02]  /*b2b0*/  FFMA R78, R249, R222, R78 ;  /* 0x000000def94e7223 */ /* 0x008fe4000000004e */
[----:B------:R-:W-:Y:S01]  /*b2c0*/  F2FP.F16.F32.PACK_AB R74, R77, R76 ;  /* 0x0000004c4d4a723e */ /* 0x000fe200000000ff */
[----:B------:R-:W3:Y:S01]  /*b2d0*/  LDL.LU R222, [R1+0x80] ;  /* 0x0000800001de7983 */ /* 0x000ee20000300800 */
[C---:B----4-:R-:W-:Y:S01]  /*b2e0*/  FFMA R79, R249.reuse, R221, R79 ;  /* 0x000000ddf94f7223 */ /* 0x050fe2000000004f */
[C---:B------:R-:W-:Y:S02]  /*b2f0*/  FFMA R80, R249.reuse, R185, R80 ;  /* 0x000000b9f9507223 */ /* 0x040fe40000000050 */
[----:B------:R-:W4:Y:S01]  /*b300*/  LDL.LU R221, [R1+0x84] ;  /* 0x0000840001dd7983 */ /* 0x000f220000300800 */
[C---:B------:R-:W-:Y:S01]  /*b310*/  FFMA R81, R249.reuse, R186, R81 ;  /* 0x000000baf9517223 */ /* 0x040fe20000000051 */
[----:B------:R-:W-:Y:S01]  /*b320*/  FFMA R82, R249, R187, R82 ;  /* 0x000000bbf9527223 */ /* 0x000fe20000000052 */
[----:B------:R-:W-:Y:S01]  /*b330*/  F2FP.F16.F32.PACK_AB R75, R79, R78 ;  /* 0x0000004e4f4b723e */ /* 0x000fe200000000ff */
[----:B------:R-:W4:Y:S01]  /*b340*/  LDL.LU R226, [R1+0x88] ;  /* 0x0000880001e27983 */ /* 0x000f220000300800 */
[C---:B------:R-:W-:Y:S01]  /*b350*/  FFMA R83, R249.reuse, R188, R83 ;  /* 0x000000bcf9537223 */ /* 0x040fe20000000053 */
[----:B------:R-:W-:Y:S01]  /*b360*/  FFMA R84, R249, R224, R84 ;  /* 0x000000e0f9547223 */ /* 0x000fe20000000054 */
[----:B------:R-:W-:Y:S01]  /*b370*/  F2FP.F16.F32.PACK_AB R80, R81, R80 ;  /* 0x000000505150723e */ /* 0x000fe200000000ff */
[----:B------:R-:W4:Y:S02]  /*b380*/  LDL.LU R225, [R1+0x8c] ;  /* 0x00008c0001e17983 */ /* 0x000f240000300800 */
[----:B------:R-:W-:Y:S02]  /*b390*/  F2FP.F16.F32.PACK_AB R81, R83, R82 ;  /* 0x000000525351723e */ /* 0x000fe400000000ff */
[----:B------:R-:W4:Y:S04]  /*b3a0*/  LDL.LU R224, [R1+0x90] ;  /* 0x0000900001e07983 */ /* 0x000f280000300800 */
[----:B------:R-:W-:Y:S01]  /*b3b0*/  STS.128 [R216+0x8020], R72 ;  /* 0x00802048d8007388 */ /* 0x000fe20000000c00 */
        /* <DEDUP_REMOVED lines=10> */
[C---:B------:R-:W-:Y:S01]  /*b460*/  FFMA R27, R249.reuse, R192, R27 ;  /* 0x000000c0f91b7223 */ /* 0x040fe2000000001b */
[----:B------:R-:W-:Y:S01]  /*b470*/  FFMA R28, R249, R227, R28 ;  /* 0x000000e3f91c7223 */ /* 0x000fe2000000001c */
[----:B------:R-:W-:Y:S02]  /*b480*/  F2FP.F16.F32.PACK_AB R83, R87, R86 ;  /* 0x000000565753723e */ /* 0x000fe400000000ff */
[----:B------:R-:W-:Y:S02]  /*b490*/  F2FP.F16.F32.PACK_AB R24, R25, R24 ;  /* 0x000000181918723e */ /* 0x000fe400000000ff */
[----:B------:R-:W-:Y:S01]  /*b4a0*/  F2FP.F16.F32.PACK_AB R25, R27, R26 ;  /* 0x0000001a1b19723e */ /* 0x000fe200000000ff */
[----:B------:R-:W-:Y:S01]  /*b4b0*/  STS.128 [R2+0x8030], R80 ;  /* 0x0080305002007388 */ /* 0x000fe20000000c00 */
[C---:B--2---:R-:W-:Y:S03]  /*b4c0*/  FFMA R29, R249.reuse, R223, R29 ;  /* 0x000000dff91d7223 */ /* 0x044fe6000000001d */
[----:B------:R-:W2:Y:S01]  /*b4d0*/  LDL.LU R223, [R1+0xa0] ;  /* 0x0000a00001df7983 */ /* 0x000ea20000300800 */
[----:B---3--:R-:W-:Y:S01]  /*b4e0*/  FFMA R30, R249, R222, R30 ;  /* 0x000000def91e7223 */ /* 0x008fe2000000001e */
[----:B------:R-:W-:Y:S02]  /*b4f0*/  F2FP.F16.F32.PACK_AB R26, R29, R28 ;  /* 0x0000001c1d1a723e */ /* 0x000fe400000000ff */
        /* <DEDUP_REMOVED lines=8> */
[----:B------:R-:W-:Y:S01]  /*b580*/  FFMA R35, R249, R225, R35 ;  /* 0x000000e1f9237223 */ /* 0x000fe20000000023 */
[----:B------:R-:W-:Y:S02]  /*b590*/  F2FP.F16.F32.PACK_AB R32, R33, R32 ;  /* 0x000000202120723e */ /* 0x000fe400000000ff */
[----:B------:R-:W4:Y:S01]  /*b5a0*/  LDL.LU R228, [R1+0xb0] ;  /* 0x0000b00001e47983 */ /* 0x000f220000300800 */
[----:B------:R-:W-:Y:S01]  /*b5b0*/  FFMA R36, R249, R224, R36 ;  /* 0x000000e0f9247223 */ /* 0x000fe20000000024 */
[----:B------:R-:W-:Y:S02]  /*b5c0*/  F2FP.F16.F32.PACK_AB R33, R35, R34 ;  /* 0x000000222321723e */ /* 0x000fe400000000ff */
[----:B------:R-:W4:Y:S04]  /*b5d0*/  LDL.LU R221, [R1+0xb4] ;  /* 0x0000b40001dd7983 */ /* 0x000f280000300800 */
        /* <DEDUP_REMOVED lines=10> */
[----:B------:R-:W-:Y:S01]  /*b680*/  FFMA R41, R249, R196, R41 ;  /* 0x000000c4f9297223 */ /* 0x000fe20000000029 */
[----:B------:R-:W-:Y:S02]  /*b690*/  F2FP.F16.F32.PACK_AB R35, R39, R38 ;  /* 0x000000262723723e */ /* 0x000fe400000000ff */
[----:B------:R-:W4:Y:S02]  /*b6a0*/  LDL.LU R226, [R1+0xc8] ;  /* 0x0000c80001e27983 */ /* 0x000f240000300800 */
[----:B------:R-:W-:Y:S02]  /*b6b0*/  F2FP.F16.F32.PACK_AB R40, R41, R40 ;  /* 0x000000282928723e */ /* 0x000fe400000000ff */
        /* <DEDUP_REMOVED lines=8> */
[----:B------:R-:W-:Y:S01]  /*b740*/  F2FP.F16.F32.PACK_AB R41, R43, R42 ;  /* 0x0000002a2b29723e */ /* 0x000fe200000000ff */
[C---:B------:R-:W-:Y:S01]  /*b750*/  FFMA R45, R249.reuse, R229, R45 ;  /* 0x000000e5f92d7223 */ /* 0x040fe2000000002d */
[----:B------:R-:W-:Y:S04]  /*b760*/  FFMA R46, R249, R228, R46 ;  /* 0x000000e4f92e7223 */ /* 0x000fe8000000002e */
[----:B------:R-:W-:Y:S01]  /*b770*/  F2FP.F16.F32.PACK_AB R42, R45, R44 ;  /* 0x0000002c2d2a723e */ /* 0x000fe200000000ff */
[C---:B------:R-:W-:Y:S01]  /*b780*/  FFMA R47, R249.reuse, R221, R47 ;  /* 0x000000ddf92f7223 */ /* 0x040fe2000000002f */
[C---:B------:R-:W-:Y:S01]  /*b790*/  FFMA R48, R249.reuse, R197, R48 ;  /* 0x000000c5f9307223 */ /* 0x040fe20000000030 */
        /* <DEDUP_REMOVED lines=11> */
[----:B------:R-:W-:Y:S01]  /*b850*/  FFMA R54, R249, R219, R54 ;  /* 0x000000dbf9367223 */ /* 0x000fe20000000036 */
[----:B------:R-:W-:Y:S02]  /*b860*/  F2FP.F16.F32.PACK_AB R50, R53, R52 ;  /* 0x000000343532723e */ /* 0x000fe400000000ff */
[----:B------:R-:W4:Y:S01]  /*b870*/  LDL.LU R219, [R1+0xe4] ;  /* 0x0000e40001db7983 */ /* 0x000f220000300800 */
        /* <DEDUP_REMOVED lines=27> */
[----:B---3--:R-:W-:Y:S01]  /*ba30*/  FFMA R10, R249, R222, R10 ;  /* 0x000000def90a7223 */ /* 0x008fe2000000000a */
[----:B------:R-:W-:Y:S02]  /*ba40*/  F2FP.F16.F32.PACK_AB R5, R9, R8 ;  /* 0x000000080905723e */ /* 0x000fe400000000ff */
[----:B------:R-:W3:Y:S01]  /*ba50*/  LDL.LU R222, [R1+0x134] ;  /* 0x0001340001de7983 */ /* 0x000ee20000300800 */
[----:B----4-:R-:W-:Y:S03]  /*ba60*/  FFMA R11, R249, R221, R11 ;  /* 0x000000ddf90b7223 */ /* 0x010fe6000000000b */
[----:B------:R-:W4:Y:S02]  /*ba70*/  LDL.LU R221, [R1+0x138] ;  /* 0x0001380001dd7983 */ /* 0x000f240000300800 */
[----:B------:R-:W-:Y:S01]  /*ba80*/  F2FP.F16.F32.PACK_AB R6, R11, R10 ;  /* 0x0000000a0b06723e */ /* 0x000fe200000000ff */
[C---:B------:R-:W-:Y:S02]  /*ba90*/  FFMA R12, R249.reuse, R220, R12 ;  /* 0x000000dcf90c7223 */ /* 0x040fe4000000000c */
[----:B------:R-:W4:Y:S01]  /*baa0*/  LDL.LU R220, [R1+0x13c] ;  /* 0x00013c0001dc7983 */ /* 0x000f220000300800 */
[C---:B------:R-:W-:Y:S03]  /*bab0*/  FFMA R13, R249.reuse, R219, R13 ;  /* 0x000000dbf90d7223 */ /* 0x040fe6000000000d */
[----:B------:R-:W4:Y:S01]  /*bac0*/  LDL.LU R219, [R1+0x140] ;  /* 0x0001400001db7983 */ /* 0x000f220000300800 */
[----:B------:R-:W-:Y:S01]  /*bad0*/  FFMA R15, R249, R218, R15 ;  /* 0x000000daf90f7223 */ /* 0x000fe2000000000f */
[----:B------:R-:W-:Y:S02]  /*bae0*/  F2FP.F16.F32.PACK_AB R7, R13, R12 ;  /* 0x0000000c0d07723e */ /* 0x000fe400000000ff */
[----:B------:R-:W4:Y:S01]  /*baf0*/  LDL.LU R218, [R1+0x144] ;  /* 0x0001440001da7983 */ /* 0x000f220000300800 */
[C---:B------:R-:W-:Y:S03]  /*bb00*/  FFMA R16, R249.reuse, R240, R16 ;  /* 0x000000f0f9107223 */ /* 0x040fe60000000010 */
[----:B------:R-:W-:Y:S01]  /*bb10*/  STS.128 [R14+0xc200], R4 ;  /* 0x00c200040e007388 */ /* 0x000fe20000000c00 */
[C---:B------:R-:W-:Y:S01]  /*bb20*/  FFMA R17, R249.reuse, R239, R17 ;  /* 0x000000eff9117223 */ /* 0x040fe20000000011 */
[----:B------:R-:W-:Y:S01]  /*bb30*/  F2FP.F16.F32.PACK_AB R16, R16, R15 ;  /* 0x0000000f1010723e */ /* 0x000fe200000000ff */
[C---:B------:R-:W-:Y:S01]  /*bb40*/  FFMA R18, R249.reuse, R238, R18 ;  /* 0x000000eef9127223 */ /* 0x040fe20000000012 */
[C---:B------:R-:W-:Y:S04]  /*bb50*/  FFMA R19, R249.reuse, R237, R19 ;  /* 0x000000edf9137223 */ /* 0x040fe80000000013 */
[----:B------:R-:W-:Y:S01]  /*bb60*/  F2FP.F16.F32.PACK_AB R17, R18, R17 ;  /* 0x000000111211723e */ /* 0x000fe200000000ff */
[C---:B------:R-:W-:Y:S01]  /*bb70*/  FFMA R20, R249.reuse, R236, R20 ;  /* 0x000000ecf9147223 */ /* 0x040fe20000000014 */
[C---:B------:R-:W-:Y:S04]  /*bb80*/  FFMA R21, R249.reuse, R235, R21 ;  /* 0x000000ebf9157223 */ /* 0x040fe80000000015 */
[----:B------:R-:W-:Y:S01]  /*bb90*/  F2FP.F16.F32.PACK_AB R18, R20, R19 ;  /* 0x000000131412723e */ /* 0x000fe200000000ff */
[C---:B------:R-:W-:Y:S01]  /*bba0*/  FFMA R22, R249.reuse, R234, R22 ;  /* 0x000000eaf9167223 */ /* 0x040fe20000000016 */
[C---:B------:R-:W-:Y:S04]  /*bbb0*/  FFMA R148, R249.reuse, R233, R148 ;  /* 0x000000e9f9947223 */ /* 0x040fe80000000094 */
        /* <DEDUP_REMOVED lines=16> */
[----:B------:R-:W-:Y:S01]  /*bcc0*/  F2FP.F16.F32.PACK_AB R168, R168, R167 ;  /* 0x000000a7a8a8723e */ /* 0x000fe200000000ff */
[C---:B--2---:R-:W-:Y:S01]  /*bcd0*/  FFMA R169, R249.reuse, R223, R169 ;  /* 0x000000dff9a97223 */ /* 0x044fe200000000a9 */
[C---:B---3--:R-:W-:Y:S05]  /*bce0*/  FFMA R170, R249.reuse, R222, R170 ;  /* 0x000000def9aa7223 */ /* 0x048fea00000000aa */
[----:B------:R-:W-:Y:S01]  /*bcf0*/  F2FP.F16.F32.PACK_AB R169, R170, R169 ;  /* 0x000000a9aaa9723e */ /* 0x000fe200000000ff */
[C---:B----4-:R-:W-:Y:S01]  /*bd00*/  FFMA R171, R249.reuse, R221, R171 ;  /* 0x000000ddf9ab7223 */ /* 0x050fe200000000ab */
[C---:B------:R-:W-:Y:S01]  /*bd10*/  FFMA R172, R249.reuse, R220, R172 ;  /* 0x000000dcf9ac7223 */ /* 0x040fe200000000ac */
[C---:B------:R-:W-:Y:S04]  /*bd20*/  FFMA R173, R249.reuse, R219, R173 ;  /* 0x000000dbf9ad7223 */ /* 0x040fe800000000ad */
[----:B------:R-:W-:Y:S01]  /*bd30*/  F2FP.F16.F32.PACK_AB R170, R172, R171 ;  /* 0x000000abacaa723e */ /* 0x000fe200000000ff */
[----:B------:R-:W-:Y:S05]  /*bd40*/  FFMA R174, R249, R218, R174 ;  /* 0x000000daf9ae7223 */ /* 0x000fea00000000ae */
[----:B------:R-:W-:Y:S05]  /*bd50*/  F2FP.F16.F32.PACK_AB R171, R174, R173 ;  /* 0x000000adaeab723e */ /* 0x000fea00000000ff */
[----:B------:R1:W-:Y:S01]  /*bd60*/  STS.128 [R2+0xc030], R168 ;  /* 0x00c030a802007388 */ /* 0x0003e20000000c00 */
[----:B------:R-:W-:Y:S01]  /*bd70*/  @!PT LDS RZ, [RZ] ;  /* 0x00000000fffff984 */ /* 0x000fe20000000800 */
[----:B------:R-:W-:Y:S01]  /*bd80*/  @!PT LDS RZ, [RZ] ;  /* 0x00000000fffff984 */ /* 0x000fe20000000800 */
[----:B------:R-:W-:Y:S01]  /*bd90*/  @!PT LDS RZ, [RZ] ;  /* 0x00000000fffff984 */ /* 0x000fe20000000800 */
[----:B------:R-:W-:Y:S01]  /*bda0*/  @!PT LDS RZ, [RZ] ;  /* 0x00000000fffff984 */ /* 0x000fe20000000800 */
[----:B------:R2:W-:Y:S06]  /*bdb0*/  MEMBAR.ALL.CTA ;  /* 0x0000000000007992 */ /* 0x0005ec0000008000 */
[----:B--2---:R-:W2:Y:S02]  /*bdc0*/  FENCE.VIEW.ASYNC.S ;  /* 0x00000000000073c6 */ /* 0x004ea40000000000 */
[----:B--2---:R-:W-:Y:S06]  /*bdd0*/  BAR.SYNC.DEFER_BLOCKING 0x1, 0x80 ;  /* 0x0042000000007b1d */ /* 0x004fec0000010000 */
[----:B-1----:R1:W5:Y:S01]  /*bde0*/  LDL.LU R2, [R1+0x19c] ;  /* 0x00019c0001027983 */ /* 0x0023620000300800 */
[----:B------:R-:W-:Y:S05]  /*bdf0*/  @P1 BRA `(.L_x_104) ;  /* 0x0000000000981947 */ /* 0x000fea0003800000 */
[----:B------:R-:W2:Y:S01]  /*be00*/  LDCU.64 UR8, c[0x0][0x348] ;  /* 0x00006900ff0877ac */ /* 0x000ea20008000a00 */
[----:B------:R-:W-:Y:S02]  /*be10*/  UIMAD UR5, UR44, 0xe000, UR4 ;  /* 0x0000e0002c0578a4 */ /* 0x000fe4000f8e0204 */
[----:B------:R-:W-:Y:S02]  /*be20*/  UIMAD UR13, UR47, 0xe0, URZ ;  /* 0x000000e02f0d78a4 */ /* 0x000fe4000f8e02ff */
[----:B------:R-:W-:Y:S02]  /*be30*/  USHF.L.U32 UR14, UR46, 0x7, URZ ;  /* 0x000000072e0e7899 */ /* 0x000fe400080006ff */
[----:B------:R-:W-:Y:S01]  /*be40*/  UIADD3 UR12, UPT, UPT, UR5, 0x200, URZ ;  /* 0x00000200050c7890 */ /* 0x000fe2000fffe0ff */
[----:B------:R-:W-:Y:S01]  /*be50*/  UMOV UR15, UR36 ;  /* 0x00000024000f7c82 */ /* 0x000fe20008000000 */
[----:B------:R-:W-:Y:S02]  /*be60*/  UIADD3 UR17, UPT, UPT, UR13, 0x20, URZ ;  /* 0x000000200d117890 */ /* 0x000fe4000fffe0ff */
[----:B------:R-:W-:Y:S01]  /*be70*/  UIADD3 UR16, UPT, UPT, UR5, 0x2200, URZ ;  /* 0x0000220005107890 */ /* 0x000fe2000fffe0ff */
[----:B------:R-:W-:Y:S01]  /*be80*/  UMOV UR19, UR36 ;  /* 0x0000002400137c82 */ /* 0x000fe20008000000 */
[----:B--2---:R-:W-:Y:S01]  /*be90*/  UIADD3 UR8, UP0, UPT, UR8, 0x680, URZ ;  /* 0x0000068008087890 */ /* 0x004fe2000ff1e0ff */
[----:B------:R-:W-:Y:S01]  /*bea0*/  UMOV UR18, UR14 ;  /* 0x0000000e00127c82 */ /* 0x000fe20008000000 */
[----:B------:R-:W-:Y:S02]  /*beb0*/  UIADD3 UR29, UPT, UPT, UR13, 0x40, URZ ;  /* 0x000000400d1d7890 */ /* 0x000fe4000fffe0ff */
[----:B------:R-:W-:Y:S02]  /*bec0*/  UIADD3.X UR9, UPT, UPT, URZ, UR9, URZ, UP0, !UPT ;  /* 0x00000009ff097290 */ /* 0x000fe400087fe4ff */
[----:B------:R-:W-:Y:S01]  /*bed0*/  UIADD3 UR28, UPT, UPT, UR5, 0x4200, URZ ;  /* 0x00004200051c7890 */ /* 0x000fe2000fffe0ff */
[----:B------:R-:W-:Y:S01]  /*bee0*/  UMOV UR31, UR36 ;  /* 0x00000024001f7c82 */ /* 0x000fe20008000000 */
[----:B------:R-:W-:Y:S01]  /*bef0*/  UMOV UR30, UR14 ;  /* 0x0000000e001e7c82 */ /* 0x000fe20008000000 */
[----:B------:R-:W-:Y:S02]  /*bf00*/  UIADD3 UR33, UPT, UPT, UR13, 0x60, URZ ;  /* 0x000000600d217890 */ /* 0x000fe4000fffe0ff */
[----:B------:R-:W-:Y:S02]  /*bf10*/  UIADD3 UR32, UPT, UPT, UR5, 0x6200, URZ ;  /* 0x0000620005207890 */ /* 0x000fe4000fffe0ff */
[----:B------:R2:W-:Y:S01]  /*bf20*/  UTMASTG.3D [UR12], [UR8] ;  /* 0x0000000c080073b5 */ /* 0x0005e20008010000 */
[----:B------:R-:W-:Y:S01]  /*bf30*/  UMOV UR35, UR36 ;  /* 0x0000002400237c82 */ /* 0x000fe20008000000 */
[----:B------:R-:W-:Y:S01]  /*bf40*/  UMOV UR34, UR14 ;  /* 0x0000000e00227c82 */ /* 0x000fe20008000000 */
[----:B------:R-:W-:Y:S02]  /*bf50*/  UIADD3 UR25, UPT, UPT, UR13, 0x80, URZ ;  /* 0x000000800d197890 */ /* 0x000fe4000fffe0ff */
[----:B------:R-:W-:Y:S01]  /*bf60*/  UIADD3 UR24, UPT, UPT, UR5, 0x8200, URZ ;  /* 0x0000820005187890 */ /* 0x000fe2000fffe0ff */
[----:B------:R-:W-:Y:S01]  /*bf70*/  UMOV UR27, UR36 ;  /* 0x00000024001b7c82 */ /* 0x000fe20008000000 */
[----:B------:R3:W-:Y:S01]  /*bf80*/  UTMASTG.3D [UR16], [UR8] ;  /* 0x00000010080073b5 */ /* 0x0007e20008010000 */
[----:B------:R-:W-:Y:S01]  /*bf90*/  UMOV UR26, UR14 ;  /* 0x0000000e001a7c82 */ /* 0x000fe20008000000 */
[----:B------:R-:W-:Y:S02]  /*bfa0*/  UIADD3 UR21, UPT, UPT, UR13, 0xa0, URZ ;  /* 0x000000a00d157890 */ /* 0x000fe4000fffe0ff */
[----:B------:R-:W-:Y:S01]  /*bfb0*/  UIADD3 UR20, UPT, UPT, UR5, 0xa200, URZ ;  /* 0x0000a20005147890 */ /* 0x000fe2000fffe0ff */
[----:B------:R-:W-:Y:S01]  /*bfc0*/  UMOV UR23, UR36 ;  /* 0x0000002400177c82 */ /* 0x000fe20008000000 */
[----:B------:R-:W-:Y:S01]  /*bfd0*/  UMOV UR22, UR14 ;  /* 0x0000000e00167c82 */ /* 0x000fe20008000000 */
[----:B------:R3:W-:Y:S01]  /*bfe0*/  UTMASTG.3D [UR28], [UR8] ;  /* 0x0000001c080073b5 */ /* 0x0007e20008010000 */
[----:B------:R3:W-:Y:S01]  /*bff0*/  UTMASTG.3D [UR32], [UR8] ;  /* 0x00000020080073b5 */ /* 0x0007e20008010000 */
[----:B------:R3:W-:Y:S01]  /*c000*/  UTMASTG.3D [UR24], [UR8] ;  /* 0x00000018080073b5 */ /* 0x0007e20008010000 */
[----:B--2---:R-:W-:Y:S02]  /*c010*/  UIADD3 UR13, UPT, UPT, UR13, 0xc0, URZ ;  /* 0x000000c00d0d7890 */ /* 0x004fe4000fffe0ff */
[----:B------:R-:W-:Y:S01]  /*c020*/  UIADD3 UR12, UPT, UPT, UR5, 0xc200, URZ ;  /* 0x0000c200050c7890 */ /* 0x000fe2000fffe0ff */
[----:B------:R3:W-:Y:S08]  /*c030*/  UTMASTG.3D [UR20], [UR8] ;  /* 0x00000014080073b5 */ /* 0x0007f00008010000 */
[----:B------:R3:W-:Y:S02]  /*c040*/  UTMASTG.3D [UR12], [UR8] ;  /* 0x0000000c080073b5 */ /* 0x0007e40008010000 */
[----:B---3--:R0:W-:Y:S02]  /*c050*/  UTMACMDFLUSH ;  /* 0x00000000000079b7 */ /* 0x0081e40000000000 */
.L_x_104:
[----:B------:R-:W-:Y:S05]  /*c060*/  BSYNC.RECONVERGENT B0 ;  /* 0x0000000000007941 */ /* 0x000fea0003800200 */
.L_x_103:
[----:B------:R-:W-:Y:S04]  /*c070*/  BSSY.RECONVERGENT B0, `(.L_x_105) ;  /* 0x0000003000007945 */ /* 0x000fe80003800200 */
[----:B------:R-:W-:Y:S05]  /*c080*/  @P0 BRA `(.L_x_106) ;  /* 0x0000000000040947 */ /* 0x000fea0003800000 */
[----:B------:R-:W-:Y:S04]  /*c090*/  DEPBAR.LE SB0, 0x0 ;  /* 0x000080000000791a */ /* 0x000fe80000000000 */
.L_x_106:
[----:B------:R-:W-:Y:S05]  /*c0a0*/  BSYNC.RECONVERGENT B0 ;  /* 0x0000000000007941 */ /* 0x000fea0003800200 */
.L_x_105:
[----:B------:R-:W-:Y:S01]  /*c0b0*/  BAR.SYNC.DEFER_BLOCKING 0x1, 0x80 ;  /* 0x0042000000007b1d */ /* 0x000fe20000010000 */
[----:B------:R-:W-:Y:S04]  /*c0c0*/  UIADD3 UR50, UPT, UPT, UR50, 0x1, URZ ;  /* 0x0000000132327890 */ /* 0x000fe8000fffe0ff */
[----:B------:R-:W-:Y:S09]  /*c0d0*/  UISETP.NE.AND UP0, UPT, UR50, URZ, UPT ;  /* 0x000000ff3200728c */ /* 0x000ff2000bf05270 */
[----:B------:R-:W-:Y:S05]  /*c0e0*/  BRA.U !UP0, `(.L_x_107) ;  /* 0x0000000108307547 */ /* 0x000fea000b800000 */
[----:B------:R-:W2:Y:S01]  /*c0f0*/  LDL.LU R0, [R1+0x198] ;  /* 0x0001980001007983 */ /* 0x000ea20000300800 */
[----:B------:R-:W3:Y:S01]  /*c100*/  S2R R3, SR_CgaCtaId ;  /* 0x0000000000037919 */ /* 0x000ee20000008800 */
[----:B--2---:R-:W-:Y:S01]  /*c110*/  ISETP.NE.AND P0, PT, R0, RZ, PT ;  /* 0x000000ff0000720c */ /* 0x004fe20003f05270 */
[----:B------:R-:W-:Y:S11]  /*c120*/  IMAD.U32 R0, RZ, RZ, UR49 ;  /* 0x00000031ff007e24 */ /* 0x000ff6000f8e00ff */
[----:B------:R-:W-:Y:S01]  /*c130*/  @!UPT UIADD3 URZ, UPT, UPT, URZ, URZ, URZ ;  /* 0x000000fffffff290 */ /* 0x000fe2000fffe0ff */
[----:B------:R-:W-:Y:S01]  /*c140*/  @P0 LEA R0, R0, UR4, 0x3 ;  /* 0x0000000400000c11 */ /* 0x000fe2000f8e18ff */
[----:B------:R-:W-:Y:S04]  /*c150*/  UIADD3 UR4, UPT, UPT, UR49, 0x1, URZ ;  /* 0x0000000131047890 */ /* 0x000fe8000fffe0ff */
[----:B------:R-:W-:Y:S01]  /*c160*/  @P0 VIADD R0, R0, 0xb0 ;  /* 0x000000b000000836 */ /* 0x000fe20000000000 */
[----:B------:R-:W-:Y:S04]  /*c170*/  UISETP.NE.AND UP0, UPT, UR4, 0x2, UPT ;  /* 0x000000020400788c */ /* 0x000fe8000bf05270 */
[----:B---3--:R-:W-:Y:S01]  /*c180*/  @P0 PRMT R0, R3, 0x654, R0 ;  /* 0x0000065403000816 */ /* 0x008fe20000000000 */
[----:B------:R-:W-:Y:S03]  /*c190*/  USEL UR49, UR4, URZ, UP0 ;  /* 0x000000ff04317287 */ /* 0x000fe60008000000 */
[----:B------:R2:W-:Y:S09]  /*c1a0*/  @P0 SYNCS.ARRIVE.TRANS64.RED.A1T0 RZ, [R0+URZ], RZ ;  /* 0x000000ff00ff09a7 */ /* 0x0005f200081004ff */
.L_x_107:
[----:B------:R-:W-:Y:S02]  /*c1b0*/  UISETP.NE.AND UP3, UPT, UR54, URZ, UPT ;  /* 0x000000ff3600728c */ /* 0x000fe4000bf65270 */
[----:B------:R-:W-:Y:S02]  /*c1c0*/  UISETP.NE.AND UP0, UPT, UR48, 0x2, UPT ;  /* 0x000000023000788c */ /* 0x000fe4000bf05270 */
[----:B------:R-:W-:Y:S02]  /*c1d0*/  UISETP.NE.AND UP1, UPT, UR7, 0x2, UPT ;  /* 0x000000020700788c */ /* 0x000fe4000bf25270 */
[----:B------:R-:W-:Y:S02]  /*c1e0*/  UISETP.NE.AND UP2, UPT, UR10, 0x2, UPT ;  /* 0x000000020a00788c */ /* 0x000fe4000bf45270 */
[----:B------:R-:W-:Y:S02]  /*c1f0*/  USEL UR6, URZ, 0x1, UP0 ;  /* 0x00000001ff067887 */ /* 0x000fe40008000000 */
[----:B------:R-:W-:Y:S02]  /*c200*/  USEL UR5, URZ, 0x1, UP1 ;  /* 0x00000001ff057887 */ /* 0x000fe40008800000 */
[----:B------:R-:W-:Y:S02]  /*c210*/  USEL UR4, URZ, 0x1, UP2 ;  /* 0x00000001ff047887 */ /* 0x000fe40009000000 */
[----:B------:R-:W-:Y:S02]  /*c220*/  UIADD3 UR47, UPT, UPT, UR37, UR60, URZ ;  /* 0x0000003c252f7290 */ /* 0x000fe4000fffe0ff */
[----:B------:R-:W-:Y:S02]  /*c230*/  UIADD3 UR46, UPT, UPT, UR38, UR61, URZ ;  /* 0x0000003d262e7290 */ /* 0x000fe4000fffe0ff */
[----:B------:R-:W-:Y:S02]  /*c240*/  USEL UR18, UR48, URZ, UP0 ;  /* 0x000000ff30127287 */ /* 0x000fe40008000000 */
[----:B------:R-:W-:Y:S02]  /*c250*/  USEL UR45, UR7, URZ, UP1 ;  /* 0x000000ff072d7287 */ /* 0x000fe40008800000 */
[----:B------:R-:W-:Y:S02]  /*c260*/  USEL UR44, UR10, URZ, UP2 ;  /* 0x000000ff0a2c7287 */ /* 0x000fe40009000000 */
[----:B------:R-:W-:Y:S02]  /*c270*/  ULOP3.LUT UR51, UR51, UR6, URZ, 0x3c, !UPT ;  /* 0x0000000633337292 */ /* 0x000fe4000f8e3cff */
[----:B------:R-:W-:Y:S02]  /*c280*/  ULOP3.LUT UR52, UR52, UR5, URZ, 0x3c, !UPT ;  /* 0x0000000534347292 */ /* 0x000fe4000f8e3cff */
[----:B------:R-:W-:Y:S01]  /*c290*/  ULOP3.LUT UR53, UR53, UR4, URZ, 0x3c, !UPT ;  /* 0x0000000435357292 */ /* 0x000fe2000f8e3cff */
[----:B------:R-:W-:Y:S01]  /*c2a0*/  UMOV UR36, UR55 ;  /* 0x0000003700247c82 */ /* 0x000fe20008000000 */
[----:B------:R-:W-:Y:S10]  /*c2b0*/  BRA.U UP3, `(.L_x_108) ;  /* 0xffffff8903d47547 */ /* 0x000ff4000b83ffff */
[----:B--2---:R-:W2:Y:S02]  /*c2c0*/  LDL.LU R0, [R1+0x194] ;  /* 0x0001940001007983 */ /* 0x004ea40000300800 */
[----:B--2---:R-:W-:-:S13]  /*c2d0*/  R2UR UR4, R0 ;  /* 0x00000000000472ca */ /* 0x004fda00000e0000 */
[----:B------:R-:W-:-:S09]  /*c2e0*/  UISETP.NE.AND UP0, UPT, UR4, URZ, UPT ;  /* 0x000000ff0400728c */ /* 0x000fd2000bf05270 */
[----:B------:R-:W-:Y:S05]  /*c2f0*/  BRA.U !UP0, `(.L_x_109) ;  /* 0x00000001084c7547 */ /* 0x000fea000b800000 */
[----:B------:R-:W2:Y:S02]  /*c300*/  LDCU.64 UR4, c[0x0][0x890] ;  /* 0x00011200ff0477ac */ /* 0x000ea40008000a00 */
[----:B--2---:R-:W-:-:S04]  /*c310*/  UISETP.NE.U32.AND UP0, UPT, UR4, URZ, UPT ;  /* 0x000000ff0400728c */ /* 0x004fc8000bf05070 */
[----:B------:R-:W-:-:S09]  /*c320*/  UISETP.NE.AND.EX UP0, UPT, UR5, URZ, UPT, UP0 ;  /* 0x000000ff0500728c */ /* 0x000fd2000bf05300 */
[----:B------:R-:W-:Y:S05]  /*c330*/  BRA.U UP0, `(.L_x_110) ;  /* 0x00000001000c7547 */ /* 0x000fea000b800000 */
[----:B------:R-:W-:-:S13]  /*c340*/  FSETP.NEU.AND P0, PT, R249, RZ, PT ;  /* 0x000000fff900720b */ /* 0x000fda0003f0d000 */
[----:B------:R-:W-:Y:S05]  /*c350*/  @!P0 EXIT ;  /* 0x000000000000894d */ /* 0x000fea0003800000 */
[----:B------:R-:W-:Y:S05]  /*c360*/  BRA `(.L_x_109) ;  /* 0x0000000000307947 */ /* 0x000fea0003800000 */
.L_x_110:
[----:B------:R-:W2:Y:S01]  /*c370*/  LDL.LU R0, [R1+0x190] ;  /* 0x0001900001007983 */ /* 0x000ea20000300800 */
[----:B------:R-:W-:Y:S01]  /*c380*/  BSSY.RECONVERGENT B0, `(.L_x_109) ;  /* 0x000000a000007945 */ /* 0x000fe20003800200 */
[----:B--2---:R-:W-:-:S13]  /*c390*/  LOP3.LUT P0, RZ, R0, 0xff, RZ, 0xc0, !PT ;  /* 0x000000ff00ff7812 */ /* 0x004fda000780c0ff */
[----:B------:R-:W-:Y:S05]  /*c3a0*/  @P0 BRA `(.L_x_111) ;  /* 0x0000000000140947 */ /* 0x000fea0003800000 */
[----:B------:R-:W2:Y:S02]  /*c3b0*/  LDCU.64 UR4, c[0x0][0x888] ;  /* 0x00011100ff0477ac */ /* 0x000ea40008000a00 */
[----:B--2---:R-:W-:-:S04]  /*c3c0*/  ISETP.NE.U32.AND P0, PT, RZ, UR4, PT ;  /* 0x00000004ff007c0c */ /* 0x004fc8000bf05070 */
[----:B------:R-:W-:-:S13]  /*c3d0*/  ISETP.NE.AND.EX P0, PT, RZ, UR5, PT, P0 ;  /* 0x00000005ff007c0c */ /* 0x000fda000bf05300 */
[----:B------:R-:W-:Y:S05]  /*c3e0*/  @!P0 EXIT ;  /* 0x000000000000894d */ /* 0x000fea0003800000 */
[----:B------:R-:W-:Y:S05]  /*c3f0*/  BRA `(.L_x_112) ;  /* 0x0000000000087947 */ /* 0x000fea0003800000 */
.L_x_111:
[----:B------:R-:W-:-:S13]  /*c400*/  FSETP.NEU.AND P0, PT, R249, RZ, PT ;  /* 0x000000fff900720b */ /* 0x000fda0003f0d000 */
[----:B------:R-:W-:Y:S05]  /*c410*/  @!P0 EXIT ;  /* 0x000000000000894d */ /* 0x000fea0003800000 */
.L_x_112:
[----:B------:R-:W-:Y:S05]  /*c420*/  BSYNC.RECONVERGENT B0 ;  /* 0x0000000000007941 */ /* 0x000fea0003800200 */
.L_x_109:
[----:B------:R-:W-:-:S04]  /*c430*/  DEPBAR.LE SB0, 0x0 ;  /* 0x000080000000791a */ /* 0x000fc80000000000 */
[----:B------:R-:W-:Y:S05]  /*c440*/  EXIT ;  /* 0x000000000000794d */ /* 0x000fea0003800000 */
.L_x_20:
[----:B--2---:R2:W3:Y:S02]  /*c450*/  SYNCS.PHASECHK.TRANS64.TRYWAIT P0, [R0+URZ+0x120], R2 ;  /* 0x00012002000075a7 */ /* 0x0044e400080011ff */
[----:B---3--:R-:W-:Y:S05]  /*c460*/  @!P0 NANOSLEEP.SYNCS 0x989680 ;  /* 0x009896800000895d */ /* 0x008fea0003900000 */
[----:B------:R-:W3:Y:S02]  /*c470*/  @!P0 SYNCS.PHASECHK.TRANS64 P0, [R0+URZ+0x120], R2 ;  /* 0x00012002000085a7 */ /* 0x000ee400080010ff */
[----:B---3--:R-:W-:Y:S05]  /*c480*/  @!P0 BRA `(.L_x_20) ;  /* 0xfffffffc00f08947 */ /* 0x008fea000383ffff */
[----:B------:R-:W-:Y:S05]  /*c490*/  BRA `(.L_x_113) ;  /* 0xffffff5000c87947 */ /* 0x000fea000383ffff */
.L_x_23:
[----:B-1----:R-:W-:Y:S07]  /*c4a0*/  MOV R0, UR33 ;  /* 0x0000002100007c02 */ /* 0x002fee0008000f00 */
.L_x_114:
[----:B-1----:R1:W2:Y:S02]  /*c4b0*/  SYNCS.PHASECHK.TRANS64.TRYWAIT P0, [R0+URZ+0x50], R3 ;  /* 0x00005003000075a7 */ /* 0x0022a400080011ff */
[----:B--2---:R-:W-:Y:S05]  /*c4c0*/  @!P0 NANOSLEEP.SYNCS 0x989680 ;  /* 0x009896800000895d */ /* 0x004fea0003900000 */
[----:B------:R-:W2:Y:S02]  /*c4d0*/  @!P0 SYNCS.PHASECHK.TRANS64 P0, [R0+URZ+0x50], R3 ;  /* 0x00005003000085a7 */ /* 0x000ea400080010ff */
[----:B--2---:R-:W-:Y:S05]  /*c4e0*/  @!P0 BRA `(.L_x_114) ;  /* 0xfffffffc00f08947 */ /* 0x004fea000383ffff */
[----:B------:R-:W-:Y:S05]  /*c4f0*/  BRA `(.L_x_22) ;  /* 0xffffff5400107947 */ /* 0x000fea000383ffff */
.L_x_29:
[----:B-1----:R-:W-:Y:S07]  /*c500*/  MOV R0, UR17 ;  /* 0x0000001100007c02 */ /* 0x002fee0008000f00 */
.L_x_115:
[----:B-1----:R1:W2:Y:S02]  /*c510*/  SYNCS.PHASECHK.TRANS64.TRYWAIT P0, [R0+URZ+0x50], R3 ;  /* 0x00005003000075a7 */ /* 0x0022a400080011ff */
[----:B--2---:R-:W-:Y:S05]  /*c520*/  @!P0 NANOSLEEP.SYNCS 0x989680 ;  /* 0x009896800000895d */ /* 0x004fea0003900000 */
[----:B------:R-:W2:Y:S02]  /*c530*/  @!P0 SYNCS.PHASECHK.TRANS64 P0, [R0+URZ+0x50], R3 ;  /* 0x00005003000085a7 */ /* 0x000ea400080010ff */
[----:B--2---:R-:W-:Y:S05]  /*c540*/  @!P0 BRA `(.L_x_115) ;  /* 0xfffffffc00f08947 */ /* 0x004fea000383ffff */
[----:B------:R-:W-:Y:S05]  /*c550*/  BRA `(.L_x_28) ;  /* 0xffffff5400b87947 */ /* 0x000fea000383ffff */
.L_x_33:
[----:B-1----:R1:W2:Y:S02]  /*c560*/  SYNCS.PHASECHK.TRANS64.TRYWAIT P0, [R3+URZ+0xd0], R0 ;  /* 0x0000d000030075a7 */ /* 0x0022a400080011ff */
[----:B--2---:R-:W-:Y:S05]  /*c570*/  @!P0 NANOSLEEP.SYNCS 0x989680 ;  /* 0x009896800000895d */ /* 0x004fea0003900000 */
[----:B------:R-:W2:Y:S02]  /*c580*/  @!P0 SYNCS.PHASECHK.TRANS64 P0, [R3+URZ+0xd0], R0 ;  /* 0x0000d000030085a7 */ /* 0x000ea400080010ff */
[----:B--2---:R-:W-:Y:S05]  /*c590*/  @!P0 BRA `(.L_x_33) ;  /* 0xfffffffc00f08947 */ /* 0x004fea000383ffff */
[----:B------:R-:W-:Y:S05]  /*c5a0*/  BRA `(.L_x_116) ;  /* 0xffffff5800487947 */ /* 0x000fea000383ffff */
.L_x_37:
[----:B------:R-:W-:-:S07]  /*c5b0*/  MOV R0, UR4 ;  /* 0x0000000400007c02 */ /* 0x000fce0008000f00 */
.L_x_117:
[----:B-1----:R1:W2:Y:S02]  /*c5c0*/  SYNCS.PHASECHK.TRANS64.TRYWAIT P0, [R0+URZ], R2 ;  /* 0x00000002000075a7 */ /* 0x0022a400080011ff */
[----:B--2---:R-:W-:Y:S05]  /*c5d0*/  @!P0 NANOSLEEP.SYNCS 0x989680 ;  /* 0x009896800000895d */ /* 0x004fea0003900000 */
[----:B------:R-:W2:Y:S02]  /*c5e0*/  @!P0 SYNCS.PHASECHK.TRANS64 P0, [R0+URZ], R2 ;  /* 0x00000002000085a7 */ /* 0x000ea400080010ff */
[----:B--2---:R-:W-:Y:S05]  /*c5f0*/  @!P0 BRA `(.L_x_117) ;  /* 0xfffffffc00f08947 */ /* 0x004fea000383ffff */
[----:B------:R-:W-:Y:S05]  /*c600*/  BRA `(.L_x_118) ;  /* 0xffffff5c00ec7947 */ /* 0x000fea000383ffff */
.L_x_38:
[----:B------:R-:W-:-:S07]  /*c610*/  MOV R0, UR5 ;  /* 0x0000000500007c02 */ /* 0x000fce0008000f00 */
.L_x_119:
[----:B-1----:R1:W2:Y:S02]  /*c620*/  SYNCS.PHASECHK.TRANS64.TRYWAIT P0, [R0+URZ], R3 ;  /* 0x00000003000075a7 */ /* 0x0022a400080011ff */
[----:B--2---:R-:W-:Y:S05]  /*c630*/  @!P0 NANOSLEEP.SYNCS 0x989680 ;  /* 0x009896800000895d */ /* 0x004fea0003900000 */
[----:B------:R-:W2:Y:S02]  /*c640*/  @!P0 SYNCS.PHASECHK.TRANS64 P0, [R0+URZ], R3 ;  /* 0x00000003000085a7 */ /* 0x000ea400080010ff */
[----:B--2---:R-:W-:Y:S05]  /*c650*/  @!P0 BRA `(.L_x_119) ;  /* 0xfffffffc00f08947 */ /* 0x004fea000383ffff */
[----:B------:R-:W-:Y:S05]  /*c660*/  BRA `(.L_x_120) ;  /* 0xffffff5c00f87947 */ /* 0x000fea000383ffff */
.L_x_39:
[----:B------:R-:W-:-:S07]  /*c670*/  MOV R0, UR5 ;  /* 0x0000000500007c02 */ /* 0x000fce0008000f00 */
.L_x_121:
[----:B-1----:R1:W2:Y:S02]  /*c680*/  SYNCS.PHASECHK.TRANS64.TRYWAIT P0, [R0+URZ], R3 ;  /* 0x00000003000075a7 */ /* 0x0022a400080011ff */
[----:B--2---:R-:W-:Y:S05]  /*c690*/  @!P0 NANOSLEEP.SYNCS 0x989680 ;  /* 0x009896800000895d */ /* 0x004fea0003900000 */
[----:B------:R-:W2:Y:S02]  /*c6a0*/  @!P0 SYNCS.PHASECHK.TRANS64 P0, [R0+URZ], R3 ;  /* 0x00000003000085a7 */ /* 0x000ea400080010ff */
[----:B--2---:R-:W-:Y:S05]  /*c6b0*/  @!P0 BRA `(.L_x_121) ;  /* 0xfffffffc00f08947 */ /* 0x004fea000383ffff */
[----:B------:R-:W-:Y:S05]  /*c6c0*/  BRA `(.L_x_122) ;  /* 0xffffff6000047947 */ /* 0x000fea000383ffff */
.L_x_40:
[----:B------:R-:W-:-:S07]  /*c6d0*/  MOV R0, UR5 ;  /* 0x0000000500007c02 */ /* 0x000fce0008000f00 */
.L_x_123:
[----:B-1----:R1:W2:Y:S02]  /*c6e0*/  SYNCS.PHASECHK.TRANS64.TRYWAIT P0, [R0+URZ], R3 ;  /* 0x00000003000075a7 */ /* 0x0022a400080011ff */
[----:B--2---:R-:W-:Y:S05]  /*c6f0*/  @!P0 NANOSLEEP.SYNCS 0x989680 ;  /* 0x009896800000895d */ /* 0x004fea0003900000 */
[----:B------:R-:W2:Y:S02]  /*c700*/  @!P0 SYNCS.PHASECHK.TRANS64 P0, [R0+URZ], R3 ;  /* 0x00000003000085a7 */ /* 0x000ea400080010ff */
[----:B--2---:R-:W-:Y:S05]  /*c710*/  @!P0 BRA `(.L_x_123) ;  /* 0xfffffffc00f08947 */ /* 0x004fea000383ffff */
[----:B------:R-:W-:Y:S05]  /*c720*/  BRA `(.L_x_124) ;  /* 0xffffff6000107947 */ /* 0x000fea000383ffff */
.L_x_41:
[----:B------:R-:W-:-:S07]  /*c730*/  MOV R0, UR5 ;  /* 0x0000000500007c02 */ /* 0x000fce0008000f00 */
.L_x_125:
[----:B-1----:R1:W2:Y:S02]  /*c740*/  SYNCS.PHASECHK.TRANS64.TRYWAIT P0, [R0+URZ], R3 ;  /* 0x00000003000075a7 */ /* 0x0022a400080011ff */
[----:B--2---:R-:W-:Y:S05]  /*c750*/  @!P0 NANOSLEEP.SYNCS 0x989680 ;  /* 0x009896800000895d */ /* 0x004fea0003900000 */
[----:B------:R-:W2:Y:S02]  /*c760*/  @!P0 SYNCS.PHASECHK.TRANS64 P0, [R0+URZ], R3 ;  /* 0x00000003000085a7 */ /* 0x000ea400080010ff */
[----:B--2---:R-:W-:Y:S05]  /*c770*/  @!P0 BRA `(.L_x_125) ;  /* 0xfffffffc00f08947 */ /* 0x004fea000383ffff */
[----:B------:R-:W-:Y:S05]  /*c780*/  BRA `(.L_x_126) ;  /* 0xffffff60001c7947 */ /* 0x000fea000383ffff */
.L_x_42:
[----:B------:R-:W-:-:S07]  /*c790*/  MOV R0, UR5 ;  /* 0x0000000500007c02 */ /* 0x000fce0008000f00 */
.L_x_127:
[----:B-1----:R1:W2:Y:S02]  /*c7a0*/  SYNCS.PHASECHK.TRANS64.TRYWAIT P0, [R0+URZ], R3 ;  /* 0x00000003000075a7 */ /* 0x0022a400080011ff */
[----:B--2---:R-:W-:Y:S05]  /*c7b0*/  @!P0 NANOSLEEP.SYNCS 0x989680 ;  /* 0x009896800000895d */ /* 0x004fea0003900000 */
[----:B------:R-:W2:Y:S02]  /*c7c0*/  @!P0 SYNCS.PHASECHK.TRANS64 P0, [R0+URZ], R3 ;  /* 0x00000003000085a7 */ /* 0x000ea400080010ff */
[----:B--2---:R-:W-:Y:S05]  /*c7d0*/  @!P0 BRA `(.L_x_127) ;  /* 0xfffffffc00f08947 */ /* 0x004fea000383ffff */
[----:B------:R-:W-:Y:S05]  /*c7e0*/  BRA `(.L_x_128) ;  /* 0xffffff6000287947 */ /* 0x000fea000383ffff */
.L_x_43:
[----:B------:R-:W-:-:S07]  /*c7f0*/  MOV R0, UR5 ;  /* 0x0000000500007c02 */ /* 0x000fce0008000f00 */
.L_x_129:
[----:B-1----:R1:W2:Y:S02]  /*c800*/  SYNCS.PHASECHK.TRANS64.TRYWAIT P0, [R0+URZ], R3 ;  /* 0x00000003000075a7 */ /* 0x0022a400080011ff */
[----:B--2---:R-:W-:Y:S05]  /*c810*/  @!P0 NANOSLEEP.SYNCS 0x989680 ;  /* 0x009896800000895d */ /* 0x004fea0003900000 */
[----:B------:R-:W2:Y:S02]  /*c820*/  @!P0 SYNCS.PHASECHK.TRANS64 P0, [R0+URZ], R3 ;  /* 0x00000003000085a7 */ /* 0x000ea400080010ff */
[----:B--2---:R-:W-:Y:S05]  /*c830*/  @!P0 BRA `(.L_x_129) ;  /* 0xfffffffc00f08947 */ /* 0x004fea000383ffff */
[----:B------:R-:W-:Y:S05]  /*c840*/  BRA `(.L_x_130) ;  /* 0xffffff6000347947 */ /* 0x000fea000383ffff */
.L_x_44:
[----:B------:R-:W-:-:S07]  /*c850*/  MOV R0, UR5 ;  /* 0x0000000500007c02 */ /* 0x000fce0008000f00 */
.L_x_131:
[----:B-1----:R1:W2:Y:S02]  /*c860*/  SYNCS.PHASECHK.TRANS64.TRYWAIT P0, [R0+URZ], R3 ;  /* 0x00000003000075a7 */ /* 0x0022a400080011ff */
[----:B--2---:R-:W-:Y:S05]  /*c870*/  @!P0 NANOSLEEP.SYNCS 0x989680 ;  /* 0x009896800000895d */ /* 0x004fea0003900000 */
[----:B------:R-:W2:Y:S02]  /*c880*/  @!P0 SYNCS.PHASECHK.TRANS64 P0, [R0+URZ], R3 ;  /* 0x00000003000085a7 */ /* 0x000ea400080010ff */
[----:B--2---:R-:W-:Y:S05]  /*c890*/  @!P0 BRA `(.L_x_131) ;  /* 0xfffffffc00f08947 */ /* 0x004fea000383ffff */
[----:B------:R-:W-:Y:S05]  /*c8a0*/  BRA `(.L_x_132) ;  /* 0xffffff6000407947 */ /* 0x000fea000383ffff */
.L_x_45:
[----:B------:R-:W-:-:S07]  /*c8b0*/  MOV R0, UR5 ;  /* 0x0000000500007c02 */ /* 0x000fce0008000f00 */
.L_x_133:
[----:B-1----:R1:W2:Y:S02]  /*c8c0*/  SYNCS.PHASECHK.TRANS64.TRYWAIT P0, [R0+URZ], R3 ;  /* 0x00000003000075a7 */ /* 0x0022a400080011ff */
[----:B--2---:R-:W-:Y:S05]  /*c8d0*/  @!P0 NANOSLEEP.SYNCS 0x989680 ;  /* 0x009896800000895d */ /* 0x004fea0003900000 */
[----:B------:R-:W2:Y:S02]  /*c8e0*/  @!P0 SYNCS.PHASECHK.TRANS64 P0, [R0+URZ], R3 ;  /* 0x00000003000085a7 */ /* 0x000ea400080010ff */
[----:B--2---:R-:W-:Y:S05]  /*c8f0*/  @!P0 BRA `(.L_x_133) ;  /* 0xfffffffc00f08947 */ /* 0x004fea000383ffff */
[----:B------:R-:W-:Y:S05]  /*c900*/  BRA `(.L_x_134) ;  /* 0xffffff60004c7947 */ /* 0x000fea000383ffff */
.L_x_48:
[----:B--2---:R2:W3:Y:S02]  /*c910*/  SYNCS.PHASECHK.TRANS64.TRYWAIT P0, [R2+URZ+0x110], R4 ;  /* 0x00011004020075a7 */ /* 0x0044e400080011ff */
[----:B---3--:R-:W-:Y:S05]  /*c920*/  @!P0 NANOSLEEP.SYNCS 0x989680 ;  /* 0x009896800000895d */ /* 0x008fea0003900000 */
[----:B------:R-:W3:Y:S02]  /*c930*/  @!P0 SYNCS.PHASECHK.TRANS64 P0, [R2+URZ+0x110], R4 ;  /* 0x00011004020085a7 */ /* 0x000ee400080010ff */
[----:B---3--:R-:W-:Y:S05]  /*c940*/  @!P0 BRA `(.L_x_48) ;  /* 0xfffffffc00f08947 */ /* 0x008fea000383ffff */
[----:B------:R-:W-:Y:S05]  /*c950*/  BRA `(.L_x_135) ;  /* 0xffffff6000a87947 */ /* 0x000fea000383ffff */
.L_x_49:
[----:B------:R-:W-:-:S07]  /*c960*/  MOV R2, UR4 ;  /* 0x0000000400027c02 */ /* 0x000fce0008000f00 */
.L_x_136:
[----:B--2---:R2:W3:Y:S02]  /*c970*/  SYNCS.PHASECHK.TRANS64.TRYWAIT P0, [R2+URZ+0xe0], R5 ;  /* 0x0000e005020075a7 */ /* 0x0044e400080011ff */
[----:B---3--:R-:W-:Y:S05]  /*c980*/  @!P0 NANOSLEEP.SYNCS 0x989680 ;  /* 0x009896800000895d */ /* 0x008fea0003900000 */
[----:B------:R-:W3:Y:S02]  /*c990*/  @!P0 SYNCS.PHASECHK.TRANS64 P0, [R2+URZ+0xe0], R5 ;  /* 0x0000e005020085a7 */ /* 0x000ee400080010ff */
[----:B---3--:R-:W-:Y:S05]  /*c9a0*/  @!P0 BRA `(.L_x_136) ;  /* 0xfffffffc00f08947 */ /* 0x008fea000383ffff */
[----:B------:R-:W-:Y:S05]  /*c9b0*/  BRA `(.L_x_137) ;  /* 0xffffff6000b87947 */ /* 0x000fea000383ffff */
.L_x_50:
[----:B--2---:R2:W3:Y:S02]  /*c9c0*/  SYNCS.PHASECHK.TRANS64.TRYWAIT P1, [R2+URZ+0xd0], R4 ;  /* 0x0000d004020075a7 */ /* 0x0044e400080211ff */
[----:B---3--:R-:W-:Y:S05]  /*c9d0*/  @!P1 NANOSLEEP.SYNCS 0x989680 ;  /* 0x009896800000995d */ /* 0x008fea0003900000 */
[----:B------:R-:W3:Y:S02]  /*c9e0*/  @!P1 SYNCS.PHASECHK.TRANS64 P1, [R2+URZ+0xd0], R4 ;  /* 0x0000d004020095a7 */ /* 0x000ee400080210ff */
[----:B---3--:R-:W-:Y:S05]  /*c9f0*/  @!P1 BRA `(.L_x_50) ;  /* 0xfffffffc00f09947 */ /* 0x008fea000383ffff */
[----:B------:R-:W-:Y:S05]  /*ca00*/  BRA `(.L_x_138) ;  /* 0xffffff6000e87947 */ /* 0x000fea000383ffff */
.L_x_53:
[----:B------:R-:W-:-:S07]  /*ca10*/  MOV R0, UR4 ;  /* 0x0000000400007c02 */ /* 0x000fce0008000f00 */
.L_x_139:
[----:B--2---:R2:W3:Y:S02]  /*ca20*/  SYNCS.PHASECHK.TRANS64.TRYWAIT P0, [R0+URZ+0xe0], R2 ;  /* 0x0000e002000075a7 */ /* 0x0044e400080011ff */
[----:B---3--:R-:W-:Y:S05]  /*ca30*/  @!P0 NANOSLEEP.SYNCS 0x989680 ;  /* 0x009896800000895d */ /* 0x008fea0003900000 */
[----:B------:R-:W3:Y:S02]  /*ca40*/  @!P0 SYNCS.PHASECHK.TRANS64 P0, [R0+URZ+0xe0], R2 ;  /* 0x0000e002000085a7 */ /* 0x000ee400080010ff */
[----:B---3--:R-:W-:Y:S05]  /*ca50*/  @!P0 BRA `(.L_x_139) ;  /* 0xfffffffc00f08947 */ /* 0x008fea000383ffff */
[----:B------:R-:W-:Y:S05]  /*ca60*/  BRA `(.L_x_52) ;  /* 0xffffff64003c7947 */ /* 0x000fea000383ffff */
.L_x_60:
[----:B-1----:R1:W2:Y:S02]  /*ca70*/  SYNCS.PHASECHK.TRANS64.TRYWAIT P1, [R0+URZ+0xd0], R2 ;  /* 0x0000d002000075a7 */ /* 0x0022a400080211ff */
[----:B--2---:R-:W-:Y:S05]  /*ca80*/  @!P1 NANOSLEEP.SYNCS 0x989680 ;  /* 0x009896800000995d */ /* 0x004fea0003900000 */
[----:B------:R-:W2:Y:S02]  /*ca90*/  @!P1 SYNCS.PHASECHK.TRANS64 P1, [R0+URZ+0xd0], R2 ;  /* 0x0000d002000095a7 */ /* 0x000ea400080210ff */
[----:B--2---:R-:W-:Y:S05]  /*caa0*/  @!P1 BRA `(.L_x_60) ;  /* 0xfffffffc00f09947 */ /* 0x004fea000383ffff */
[----:B------:R-:W-:Y:S05]  /*cab0*/  BRA `(.L_x_140) ;  /* 0xffffff6800947947 */ /* 0x000fea000383ffff */
.L_x_61:
[----:B------:R-:W-:-:S07]  /*cac0*/  MOV R2, UR17 ;  /* 0x0000001100027c02 */ /* 0x000fce0008000f00 */
.L_x_141:
[----:B-1----:R1:W2:Y:S02]  /*cad0*/  SYNCS.PHASECHK.TRANS64.TRYWAIT P0, [R2+URZ+0x100], R0 ;  /* 0x00010000020075a7 */ /* 0x0022a400080011ff */
[----:B--2---:R-:W-:Y:S05]  /*cae0*/  @!P0 NANOSLEEP.SYNCS 0x989680 ;  /* 0x009896800000895d */ /* 0x004fea0003900000 */
[----:B------:R-:W2:Y:S02]  /*caf0*/  @!P0 SYNCS.PHASECHK.TRANS64 P0, [R2+URZ+0x100], R0 ;  /* 0x00010000020085a7 */ /* 0x000ea400080010ff */
[----:B--2---:R-:W-:Y:S05]  /*cb00*/  @!P0 BRA `(.L_x_141) ;  /* 0xfffffffc00f08947 */ /* 0x004fea000383ffff */
[----:B------:R-:W-:Y:S05]  /*cb10*/  BRA `(.L_x_142) ;  /* 0xffffff6800c47947 */ /* 0x000fea000383ffff */
.L_x_64:
[----:B------:R-:W-:Y:S07]  /*cb20*/  MOV R0, UR7 ;  /* 0x0000000700007c02 */ /* 0x000fee0008000f00 */
.L_x_143:
[----:B-1----:R1:W2:Y:S02]  /*cb30*/  SYNCS.PHASECHK.TRANS64.TRYWAIT P0, [R0+URZ], R2 ;  /* 0x00000002000075a7 */ /* 0x0022a400080011ff */
[----:B--2---:R-:W-:Y:S05]  /*cb40*/  @!P0 NANOSLEEP.SYNCS 0x989680 ;  /* 0x009896800000895d */ /* 0x004fea0003900000 */
[----:B------:R-:W2:Y:S02]  /*cb50*/  @!P0 SYNCS.PHASECHK.TRANS64 P0, [R0+URZ], R2 ;  /* 0x00000002000085a7 */ /* 0x000ea400080010ff */
[----:B--2---:R-:W-:Y:S05]  /*cb60*/  @!P0 BRA `(.L_x_143) ;  /* 0xfffffffc00f08947 */ /* 0x004fea000383ffff */
[----:B------:R-:W-:Y:S05]  /*cb70*/  BRA `(.L_x_63) ;  /* 0xffffff6800e47947 */ /* 0x000fea000383ffff */
.L_x_67:
[----:B------:R-:W-:-:S07]  /*cb80*/  MOV R0, UR4 ;  /* 0x0000000400007c02 */ /* 0x000fce0008000f00 */
.L_x_144:
[----:B--2---:R2:W3:Y:S02]  /*cb90*/  SYNCS.PHASECHK.TRANS64.TRYWAIT P0, [R0+URZ], R2 ;  /* 0x00000002000075a7 */ /* 0x0044e400080011ff */
[----:B---3--:R-:W-:Y:S05]  /*cba0*/  @!P0 NANOSLEEP.SYNCS 0x989680 ;  /* 0x009896800000895d */ /* 0x008fea0003900000 */
[----:B------:R-:W3:Y:S02]  /*cbb0*/  @!P0 SYNCS.PHASECHK.TRANS64 P0, [R0+URZ], R2 ;  /* 0x00000002000085a7 */ /* 0x000ee400080010ff */
[----:B---3--:R-:W-:Y:S05]  /*cbc0*/  @!P0 BRA `(.L_x_144) ;  /* 0xfffffffc00f08947 */ /* 0x008fea000383ffff */
[----:B------:R-:W-:Y:S05]  /*cbd0*/  BRA `(.L_x_145) ;  /* 0xffffff6c00887947 */ /* 0x000fea000383ffff */
.L_x_68:
[----:B------:R-:W-:-:S07]  /*cbe0*/  MOV R0, UR4 ;  /* 0x0000000400007c02 */ /* 0x000fce0008000f00 */
.L_x_146:
[----:B--2---:R2:W3:Y:S02]  /*cbf0*/  SYNCS.PHASECHK.TRANS64.TRYWAIT P0, [R0+URZ], R2 ;  /* 0x00000002000075a7 */ /* 0x0044e400080011ff */
[----:B---3--:R-:W-:Y:S05]  /*cc00*/  @!P0 NANOSLEEP.SYNCS 0x989680 ;  /* 0x009896800000895d */ /* 0x008fea0003900000 */
[----:B------:R-:W3:Y:S02]  /*cc10*/  @!P0 SYNCS.PHASECHK.TRANS64 P0, [R0+URZ], R2 ;  /* 0x00000002000085a7 */ /* 0x000ee400080010ff */
[----:B---3--:R-:W-:Y:S05]  /*cc20*/  @!P0 BRA `(.L_x_146) ;  /* 0xfffffffc00f08947 */ /* 0x008fea000383ffff */
[----:B------:R-:W-:Y:S05]  /*cc30*/  BRA `(.L_x_147) ;  /* 0xffffff6c00947947 */ /* 0x000fea000383ffff */
.L_x_73:
[----:B--2---:R2:W4:Y:S02]  /*cc40*/  SYNCS.PHASECHK.TRANS64.TRYWAIT P0, [R3+URZ+0xd0], R0 ;  /* 0x0000d000030075a7 */ /* 0x00452400080011ff */
[----:B----4-:R-:W-:Y:S05]  /*cc50*/  @!P0 NANOSLEEP.SYNCS 0x989680 ;  /* 0x009896800000895d */ /* 0x010fea0003900000 */
[----:B------:R-:W4:Y:S02]  /*cc60*/  @!P0 SYNCS.PHASECHK.TRANS64 P0, [R3+URZ+0xd0], R0 ;  /* 0x0000d000030085a7 */ /* 0x000f2400080010ff */
[----:B----4-:R-:W-:Y:S05]  /*cc70*/  @!P0 BRA `(.L_x_73) ;  /* 0xfffffffc00f08947 */ /* 0x010fea000383ffff */
[----:B------:R-:W-:Y:S05]  /*cc80*/  BRA `(.L_x_148) ;  /* 0xffffff7000b47947 */ /* 0x000fea000383ffff */
.L_x_76:
[----:B-1----:R-:W-:Y:S07]  /*cc90*/  MOV R0, UR6 ;  /* 0x0000000600007c02 */ /* 0x002fee0008000f00 */
.L_x_149:
[----:B-1----:R1:W2:Y:S02]  /*cca0*/  SYNCS.PHASECHK.TRANS64.TRYWAIT P1, [R0+URZ+0xc8], R2 ;  /* 0x0000c802000075a7 */ /* 0x0022a400080211ff */
[----:B--2---:R-:W-:Y:S05]  /*ccb0*/  @!P1 NANOSLEEP.SYNCS 0x989680 ;  /* 0x009896800000995d */ /* 0x004fea0003900000 */
[----:B------:R-:W2:Y:S02]  /*ccc0*/  @!P1 SYNCS.PHASECHK.TRANS64 P1, [R0+URZ+0xc8], R2 ;  /* 0x0000c802000095a7 */ /* 0x000ea400080210ff */
[----:B--2---:R-:W-:Y:S05]  /*ccd0*/  @!P1 BRA `(.L_x_149) ;  /* 0xfffffffc00f09947 */ /* 0x004fea000383ffff */
[----:B------:R-:W-:Y:S05]  /*cce0*/  BRA `(.L_x_75) ;  /* 0xffffff7800247947 */ /* 0x000fea000383ffff */
.L_x_79:
[----:B------:R-:W-:Y:S07]  /*ccf0*/  MOV R2, UR5 ;  /* 0x0000000500027c02 */ /* 0x000fee0008000f00 */
.L_x_150:
[----:B-1----:R1:W2:Y:S02]  /*cd00*/  SYNCS.PHASECHK.TRANS64.TRYWAIT P2, [R2+URZ+0xb0], R0 ;  /* 0x0000b000020075a7 */ /* 0x0022a400080411ff */
[----:B--2---:R-:W-:Y:S05]  /*cd10*/  @!P2 NANOSLEEP.SYNCS 0x989680 ;  /* 0x009896800000a95d */ /* 0x004fea0003900000 */
[----:B------:R-:W2:Y:S02]  /*cd20*/  @!P2 SYNCS.PHASECHK.TRANS64 P2, [R2+URZ+0xb0], R0 ;  /* 0x0000b0000200a5a7 */ /* 0x000ea400080410ff */
[----:B--2---:R-:W-:Y:S05]  /*cd30*/  @!P2 BRA `(.L_x_150) ;  /* 0xfffffffc00f0a947 */ /* 0x004fea000383ffff */
[----:B------:R-:W-:Y:S05]  /*cd40*/  BRA `(.L_x_151) ;  /* 0xffffff7800907947 */ /* 0x000fea000383ffff */
.L_x_81:
[----:B------:R-:W-:-:S07]  /*cd50*/  MOV R0, UR4 ;  /* 0x0000000400007c02 */ /* 0x000fce0008000f00 */
.L_x_152:
[----:B-1----:R1:W4:Y:S02]  /*cd60*/  SYNCS.PHASECHK.TRANS64.TRYWAIT P0, [R0+URZ], R2 ;  /* 0x00000002000075a7 */ /* 0x00232400080011ff */
[----:B----4-:R-:W-:Y:S05]  /*cd70*/  @!P0 NANOSLEEP.SYNCS 0x989680 ;  /* 0x009896800000895d */ /* 0x010fea0003900000 */
[----:B------:R-:W4:Y:S02]  /*cd80*/  @!P0 SYNCS.PHASECHK.TRANS64 P0, [R0+URZ], R2 ;  /* 0x00000002000085a7 */ /* 0x000f2400080010ff */
[----:B----4-:R-:W-:Y:S05]  /*cd90*/  @!P0 BRA `(.L_x_152) ;  /* 0xfffffffc00f08947 */ /* 0x010fea000383ffff */
[----:B------:R-:W-:Y:S05]  /*cda0*/  BRA `(.L_x_153) ;  /* 0xffffff7c00887947 */ /* 0x000fea000383ffff */
.L_x_83:
[----:B------:R-:W-:Y:S07]  /*cdb0*/  MOV R0, UR4 ;  /* 0x0000000400007c02 */ /* 0x000fee0008000f00 */
.L_x_154:
[----:B-1----:R1:W2:Y:S02]  /*cdc0*/  SYNCS.PHASECHK.TRANS64.TRYWAIT P0, [R0+URZ+0xd0], R3 ;  /* 0x0000d003000075a7 */ /* 0x0022a400080011ff */
[----:B--2---:R-:W-:Y:S05]  /*cdd0*/  @!P0 NANOSLEEP.SYNCS 0x989680 ;  /* 0x009896800000895d */ /* 0x004fea0003900000 */
[----:B------:R-:W2:Y:S02]  /*cde0*/  @!P0 SYNCS.PHASECHK.TRANS64 P0, [R0+URZ+0xd0], R3 ;  /* 0x0000d003000085a7 */ /* 0x000ea400080010ff */
[----:B--2---:R-:W-:Y:S05]  /*cdf0*/  @!P0 BRA `(.L_x_154) ;  /* 0xfffffffc00f08947 */ /* 0x004fea000383ffff */
[----:B------:R-:W-:Y:S05]  /*ce00*/  BRA `(.L_x_155) ;  /* 0xffffff8000207947 */ /* 0x000fea000383ffff */
.L_x_93:
[----:B-1----:R1:W4:Y:S02]  /*ce10*/  SYNCS.PHASECHK.TRANS64.TRYWAIT P0, [R8+URZ+0xa0], R6 ;  /* 0x0000a006080075a7 */ /* 0x00232400080011ff */
[----:B----4-:R-:W-:Y:S05]  /*ce20*/  @!P0 NANOSLEEP.SYNCS 0x989680 ;  /* 0x009896800000895d */ /* 0x010fea0003900000 */
[----:B------:R-:W4:Y:S02]  /*ce30*/  @!P0 SYNCS.PHASECHK.TRANS64 P0, [R8+URZ+0xa0], R6 ;  /* 0x0000a006080085a7 */ /* 0x000f2400080010ff */
[----:B----4-:R-:W-:Y:S05]  /*ce40*/  @!P0 BRA `(.L_x_93) ;  /* 0xfffffffc00f08947 */ /* 0x010fea000383ffff */
[----:B------:R-:W-:Y:S05]  /*ce50*/  BRA `(.L_x_92) ;  /* 0xffffff94003c7947 */ /* 0x000fea000383ffff */
.L_x_95:
[----:B-1----:R1:W4:Y:S02]  /*ce60*/  SYNCS.PHASECHK.TRANS64.TRYWAIT P1, [R5+URZ+0xf0], R7 ;  /* 0x0000f007050075a7 */ /* 0x00232400080211ff */
[----:B----4-:R-:W-:Y:S05]  /*ce70*/  @!P1 NANOSLEEP.SYNCS 0x989680 ;  /* 0x009896800000995d */ /* 0x010fea0003900000 */
[----:B------:R-:W4:Y:S02]  /*ce80*/  @!P1 SYNCS.PHASECHK.TRANS64 P1, [R5+URZ+0xf0], R7 ;  /* 0x0000f007050095a7 */ /* 0x000f2400080210ff */
[----:B----4-:R-:W-:Y:S05]  /*ce90*/  @!P1 BRA `(.L_x_95) ;  /* 0xfffffffc00f09947 */ /* 0x010fea000383ffff */
[----:B------:R-:W-:Y:S05]  /*cea0*/  BRA `(.L_x_94) ;  /* 0xffffff9c008c7947 */ /* 0x000fea000383ffff */
        .weak           $__internal_0_$__cuda_sm10x_tcgen05_guardrail_trap_col_being_dealloced_not_returned_by_alloc
        .type           $__internal_0_$__cuda_sm10x_tcgen05_guardrail_trap_col_being_dealloced_not_returned_by_alloc,@function
        .size           $__internal_0_$__cuda_sm10x_tcgen05_guardrail_trap_col_being_dealloced_not_returned_by_alloc,($__internal_1_$__cuda_sm10x_tcgen05_guardrail_trap_phase_invalid_during_alloc - $__internal_0_$__cuda_sm10x_tcgen05_guardrail_trap_col_being_dealloced_not_returned_by_alloc)
$__internal_0_$__cuda_sm10x_tcgen05_guardrail_trap_col_being_dealloced_not_returned_by_alloc:
[----:B------:R-:W-:Y:S05]  /*ceb0*/  BPT.TRAP 0x1 ;  /* 0x000000040000795c */ /* 0x000fea0000300000 */
[----:B------:R-:W-:-:S04]  /*cec0*/  HFMA2 R3, -RZ, RZ, 0, 0 ;  /* 0x00000000ff037431 */ /* 0x000fc800000001ff */
[----:B------:R-:W-:Y:S05]  /*ced0*/  RET.REL.NODEC R2 `(_ZN7cutlass13device_kernelINS_4gemm6kernel13GemmUniversalIN4cute5tupleIJiiiiEEENS1_10collective13CollectiveMmaINS1_35MainloopSm100TmaUmmaWarpSpecializedILi10ELi2ELi2ENS5_IJNS4_1CILi1EEESB_SB_EEEEENS5_IJNSA_ILi128EEENSA_ILi224EEENSA_ILi16EEEEEENS_6half_tENS5_IJlSB_lEEESI_SJ_NS4_8TiledMMAINS4_8MMA_AtomIJNS4_20SM100_MMA_F16BF16_SSISI_SI_fLi128ELi224ELNS4_4UMMA5MajorE0ELSO_0ELNSN_7ScaleInE0ELSP_0EEEEEENS4_6LayoutISC_NS5_IJNSA_ILi0EEEST_ST_EEEEENS5_IJNS4_10UnderscoreESW_SW_EEEEENS4_13SM90_TMA_LOADENS4_14ComposedLayoutINS4_7SwizzleILi1ELi4ELi3EEENS4_18smem_ptr_flag_bitsILi16EEENSS_INS5_IJNSA_ILi8EEESG_EEENS5_IJSG_SB_EEEEEEEvNS4_8identityESZ_S19_vS1A_EENS_8epilogue10collective18CollectiveEpilogueINS1C_23Sm100TmaWarpSpecializedILi2ELi1ELi224ELb1ELb0EEEJSH_NS5_IJNSS_ISE_SB_EENSS_ISF_SB_EEEEESI_SJ_SI_SJ_NS1C_6fusion15FusionCallbacksIS1G_NS1K_17LinearCombinationISI_fSI_fLNS_15FloatRoundStyleE2EEESH_S1J_JEEENS4_5SM1004TMEM4LOAD26SM100_TMEM_LOAD_32dp32b32xESZ_NS10_INS11_ILi2ELi4ELi3EEES14_NSS_INS5_IJS15_NSA_ILi32EEEEEENS5_IJS1V_SB_EEEEEEENS4_39AutoVectorizingCopyWithAssumedAlignmentILi128EEENS4_14SM90_TMA_STOREES1Z_S21_S21_EEEvvEEEEvNT_6ParamsE) ;  /* 0xffffff3002487950 */ /* 0x000fea0003c3ffff */
        .weak           $__internal_1_$__cuda_sm10x_tcgen05_guardrail_trap_phase_invalid_during_alloc
        .type           $__internal_1_$__cuda_sm10x_tcgen05_guardrail_trap_phase_invalid_during_alloc,@function
        .size           $__internal_1_$__cuda_sm10x_tcgen05_guardrail_trap_phase_invalid_during_alloc,($__internal_2_$__cuda_sm10x_tcgen05_guardrail_trap_unallocated_columns_being_dealloced - $__internal_1_$__cuda_sm10x_tcgen05_guardrail_trap_phase_invalid_during_alloc)
$__internal_1_$__cuda_sm10x_tcgen05_guardrail_trap_phase_invalid_during_alloc:
[----:B------:R-:W-:Y:S05]  /*cee0*/  BPT.TRAP 0x1 ;  /* 0x000000040000795c */ /* 0x000fea0000300000 */
[----:B------:R-:W-:-:S04]  /*cef0*/  MOV R3, 0x0 ;  /* 0x0000000000037802 */ /* 0x000fc80000000f00 */
[----:B------:R-:W-:Y:S05]  /*cf00*/  RET.REL.NODEC R2 `(_ZN7cutlass13device_kernelINS_4gemm6kernel13GemmUniversalIN4cute5tupleIJiiiiEEENS1_10collective13CollectiveMmaINS1_35MainloopSm100TmaUmmaWarpSpecializedILi10ELi2ELi2ENS5_IJNS4_1CILi1EEESB_SB_EEEEENS5_IJNSA_ILi128EEENSA_ILi224EEENSA_ILi16EEEEEENS_6half_tENS5_IJlSB_lEEESI_SJ_NS4_8TiledMMAINS4_8MMA_AtomIJNS4_20SM100_MMA_F16BF16_SSISI_SI_fLi128ELi224ELNS4_4UMMA5MajorE0ELSO_0ELNSN_7ScaleInE0ELSP_0EEEEEENS4_6LayoutISC_NS5_IJNSA_ILi0EEEST_ST_EEEEENS5_IJNS4_10UnderscoreESW_SW_EEEEENS4_13SM90_TMA_LOADENS4_14ComposedLayoutINS4_7SwizzleILi1ELi4ELi3EEENS4_18smem_ptr_flag_bitsILi16EEENSS_INS5_IJNSA_ILi8EEESG_EEENS5_IJSG_SB_EEEEEEEvNS4_8identityESZ_S19_vS1A_EENS_8epilogue10collective18CollectiveEpilogueINS1C_23Sm100TmaWarpSpecializedILi2ELi1ELi224ELb1ELb0EEEJSH_NS5_IJNSS_ISE_SB_EENSS_ISF_SB_EEEEESI_SJ_SI_SJ_NS1C_6fusion15FusionCallbacksIS1G_NS1K_17LinearCombinationISI_fSI_fLNS_15FloatRoundStyleE2EEESH_S1J_JEEENS4_5SM1004TMEM4LOAD26SM100_TMEM_LOAD_32dp32b32xESZ_NS10_INS11_ILi2ELi4ELi3EEES14_NSS_INS5_IJS15_NSA_ILi32EEEEEENS5_IJS1V_SB_EEEEEEENS4_39AutoVectorizingCopyWithAssumedAlignmentILi128EEENS4_14SM90_TMA_STOREES1Z_S21_S21_EEEvvEEEEvNT_6ParamsE) ;  /* 0xffffff30023c7950 */ /* 0x000fea0003c3ffff */
        .weak           $__internal_2_$__cuda_sm10x_tcgen05_guardrail_trap_unallocated_columns_being_dealloced
        .type           $__internal_2_$__cuda_sm10x_tcgen05_guardrail_trap_unallocated_columns_being_dealloced,@function
        .size           $__internal_2_$__cuda_sm10x_tcgen05_guardrail_trap_unallocated_columns_being_dealloced,(.L_x_157 - $__internal_2_$__cuda_sm10x_tcgen05_guardrail_trap_unallocated_columns_being_dealloced)
$__internal_2_$__cuda_sm10x_tcgen05_guardrail_trap_unallocated_columns_being_dealloced:
[----:B------:R-:W-:Y:S05]  /*cf10*/  BPT.TRAP 0x1 ;  /* 0x000000040000795c */ /* 0x000fea0000300000 */
[----:B------:R-:W-:-:S04]  /*cf20*/  HFMA2 R3, -RZ, RZ, 0, 0 ;  /* 0x00000000ff037431 */ /* 0x000fc800000001ff */
[----:B------:R-:W-:Y:S05]  /*cf30*/  RET.REL.NODEC R2 `(_ZN7cutlass13device_kernelINS_4gemm6kernel13GemmUniversalIN4cute5tupleIJiiiiEEENS1_10collective13CollectiveMmaINS1_35MainloopSm100TmaUmmaWarpSpecializedILi10ELi2ELi2ENS5_IJNS4_1CILi1EEESB_SB_EEEEENS5_IJNSA_ILi128EEENSA_ILi224EEENSA_ILi16EEEEEENS_6half_tENS5_IJlSB_lEEESI_SJ_NS4_8TiledMMAINS4_8MMA_AtomIJNS4_20SM100_MMA_F16BF16_SSISI_SI_fLi128ELi224ELNS4_4UMMA5MajorE0ELSO_0ELNSN_7ScaleInE0ELSP_0EEEEEENS4_6LayoutISC_NS5_IJNSA_ILi0EEEST_ST_EEEEENS5_IJNS4_10UnderscoreESW_SW_EEEEENS4_13SM90_TMA_LOADENS4_14ComposedLayoutINS4_7SwizzleILi1ELi4ELi3EEENS4_18smem_ptr_flag_bitsILi16EEENSS_INS5_IJNSA_ILi8EEESG_EEENS5_IJSG_SB_EEEEEEEvNS4_8identityESZ_S19_vS1A_EENS_8epilogue10collective18CollectiveEpilogueINS1C_23Sm100TmaWarpSpecializedILi2ELi1ELi224ELb1ELb0EEEJSH_NS5_IJNSS_ISE_SB_EENSS_ISF_SB_EEEEESI_SJ_SI_SJ_NS1C_6fusion15FusionCallbacksIS1G_NS1K_17LinearCombinationISI_fSI_fLNS_15FloatRoundStyleE2EEESH_S1J_JEEENS4_5SM1004TMEM4LOAD26SM100_TMEM_LOAD_32dp32b32xESZ_NS10_INS11_ILi2ELi4ELi3EEES14_NSS_INS5_IJS15_NSA_ILi32EEEEEENS5_IJS1V_SB_EEEEEEENS4_39AutoVectorizingCopyWithAssumedAlignmentILi128EEENS4_14SM90_TMA_STOREES1Z_S21_S21_EEEvvEEEEvNT_6ParamsE) ;  /* 0xffffff3002307950 */ /* 0x000fea0003c3ffff */
.L_x_156:
[----:B------:R-:W-:-:S00]  /*cf40*/  BRA `(.L_x_156) ;  /* 0xfffffffc00fc7947 */ /* 0x000fc0000383ffff */
[----:B------:R-:W-:-:S00]  /*cf50*/  NOP ;  /* 0x0000000000007918 */ /* 0x000fc00000000000 */
        /* <DEDUP_REMOVED lines=10> */
.L_x_157:


//--------------------- .nv.global.init           --------------------------
	.section	.nv.global.init,"aw",@progbits
.nv.global.init:
	.type		$str$27,@object
	.size		$str$27,($str$28 - $str$27)
$str$27:
        /*0000*/ 	.byte	0x28, 0x61, 0x64, 0x64, 0x72, 0x65, 0x73, 0x73, 0x20, 0x26, 0x20, 0x6d, 0x61, 0x73, 0x6b, 0x29
        /*0010*/ 	.byte	0x20, 0x3d, 0x3d, 0x20, 0x30, 0x00
	.type		$str$28,@object
	.size		$str$28,($str$26 - $str$28)
$str$28:
        /*0016*/ 	.byte	0x2f, 0x74, 0x6d, 0x70, 0x2f, 0x63, 0x75, 0x74, 0x6c, 0x61, 0x73, 0x73, 0x5f, 0x73, 0x77, 0x65
        /*0026*/ 	.byte	0x65, 0x70, 0x5f, 0x73, 0x72, 0x63, 0x2f, 0x69, 0x6e, 0x63, 0x6c, 0x75, 0x64, 0x65, 0x2f, 0x63
        /*0036*/ 	.byte	0x75, 0x74, 0x65, 0x2f, 0x70, 0x6f, 0x69, 0x6e, 0x74, 0x65, 0x72, 0x5f, 0x66, 0x6c, 0x61, 0x67
        /*0046*/ 	.byte	0x67, 0x65, 0x64, 0x2e, 0x68, 0x70, 0x70, 0x00
	.type		$str$26,@object
	.size		$str$26,($str$25 - $str$26)
$str$26:
        /*004e*/ 	.byte	0x2f, 0x74, 0x6d, 0x70, 0x2f, 0x63, 0x75, 0x74, 0x6c, 0x61, 0x73, 0x73, 0x5f, 0x73, 0x77, 0x65
        /*005e*/ 	.byte	0x65, 0x70, 0x5f, 0x73, 0x72, 0x63, 0x2f, 0x69, 0x6e, 0x63, 0x6c, 0x75, 0x64, 0x65, 0x2f, 0x63
        /*006e*/ 	.byte	0x75, 0x74, 0x65, 0x2f, 0x61, 0x74, 0x6f, 0x6d, 0x2f, 0x63, 0x6f, 0x70, 0x79, 0x5f, 0x74, 0x72
        /*007e*/ 	.byte	0x61, 0x69, 0x74, 0x73, 0x5f, 0x73, 0x6d, 0x31, 0x30, 0x30, 0x2e, 0x68, 0x70, 0x70, 0x00
	.type		$str$25,@object
	.size		$str$25,(__unnamed_1 - $str$25)
$str$25:
        /*008d*/ 	.byte	0x28, 0x28, 0x75, 0x69, 0x6e, 0x74, 0x33, 0x32, 0x5f, 0x74, 0x28, 0x74, 0x68, 0x72, 0x65, 0x61
        /*009d*/ 	.byte	0x64, 0x49, 0x64, 0x78, 0x2e, 0x78, 0x29, 0x20, 0x2f, 0x20, 0x33, 0x32, 0x29, 0x20, 0x25, 0x20
        /*00ad*/ 	.byte	0x34, 0x29, 0x20, 0x3d, 0x3d, 0x20, 0x28, 0x28, 0x28, 0x74, 0x6d, 0x65, 0x6d, 0x5f, 0x61, 0x64
        /*00bd*/ 	.byte	0x64, 0x72, 0x20, 0x3e, 0x3e, 0x20, 0x31, 0x36, 0x29, 0x20, 0x2f, 0x20, 0x33, 0x32, 0x29, 0x20
        /*00cd*/ 	.byte	0x25, 0x20, 0x34, 0x29, 0x00
	.type		__unnamed_1,@object
	.size		__unnamed_1,(__unnamed_2 - __unnamed_1)
__unnamed_1:
        /* <DEDUP_REMOVED lines=25> */
        /*0262*/ 	.byte	0x38, 0x36, 0x37, 0x32, 0x3e, 0x3e, 0x3e, 0x3e, 0x5d, 0x00
	.type		__unnamed_2,@object
	.size		__unnamed_2,(.L_2 - __unnamed_2)
__unnamed_2:
        /* <DEDUP_REMOVED lines=42> */
        /*050c*/ 	.byte	0x3e, 0x3e, 0x5d, 0x00
.L_2:


//--------------------- .nv.shared._ZN7cutlass13device_kernelINS_4gemm6kernel13GemmUniversalIN4cute5tupleIJiiiiEEENS1_10collective13CollectiveMmaINS1_35MainloopSm100TmaUmmaWarpSpecializedILi10ELi2ELi2ENS5_IJNS4_1CILi1EEESB_SB_EEEEENS5_IJNSA_ILi128EEENSA_ILi224EEENSA_ILi16EEEEEENS_6half_tENS5_IJlSB_lEEESI_SJ_NS4_8TiledMMAINS4_8MMA_AtomIJNS4_20SM100_MMA_F16BF16_SSISI_SI_fLi128ELi224ELNS4_4UMMA5MajorE0ELSO_0ELNSN_7ScaleInE0ELSP_0EEEEEENS4_6LayoutISC_NS5_IJNSA_ILi0EEEST_ST_EEEEENS5_IJNS4_10UnderscoreESW_SW_EEEEENS4_13SM90_TMA_LOADENS4_14ComposedLayoutINS4_7SwizzleILi1ELi4ELi3EEENS4_18smem_ptr_flag_bitsILi16EEENSS_INS5_IJNSA_ILi8EEESG_EEENS5_IJSG_SB_EEEEEEEvNS4_8identityESZ_S19_vS1A_EENS_8epilogue10collective18CollectiveEpilogueINS1C_23Sm100TmaWarpSpecializedILi2ELi1ELi224ELb1ELb0EEEJSH_NS5_IJNSS_ISE_SB_EENSS_ISF_SB_EEEEESI_SJ_SI_SJ_NS1C_6fusion15FusionCallbacksIS1G_NS1K_17LinearCombinationISI_fSI_fLNS_15FloatRoundStyleE2EEESH_S1J_JEEENS4_5SM1004TMEM4LOAD26SM100_TMEM_LOAD_32dp32b32xESZ_NS10_INS11_ILi2ELi4ELi3EEES14_NSS_INS5_IJS15_NSA_ILi32EEEEEENS5_IJS1V_SB_EEEEEEENS4_39AutoVectorizingCopyWithAssumedAlignmentILi128EEENS4_14SM90_TMA_STOREES1Z_S21_S21_EEEvvEEEEvNT_6ParamsE --------------------------
	.section	.nv.shared._ZN7cutlass13device_kernelINS_4gemm6kernel13GemmUniversalIN4cute5tupleIJiiiiEEENS1_10collective13CollectiveMmaINS1_35MainloopSm100TmaUmmaWarpSpecializedILi10ELi2ELi2ENS5_IJNS4_1CILi1EEESB_SB_EEEEENS5_IJNSA_ILi128EEENSA_ILi224EEENSA_ILi16EEEEEENS_6half_tENS5_IJlSB_lEEESI_SJ_NS4_8TiledMMAINS4_8MMA_AtomIJNS4_20SM100_MMA_F16BF16_SSISI_SI_fLi128ELi224ELNS4_4UMMA5MajorE0ELSO_0ELNSN_7ScaleInE0ELSP_0EEEEEENS4_6LayoutISC_NS5_IJNSA_ILi0EEEST_ST_EEEEENS5_IJNS4_10UnderscoreESW_SW_EEEEENS4_13SM90_TMA_LOADENS4_14ComposedLayoutINS4_7SwizzleILi1ELi4ELi3EEENS4_18smem_ptr_flag_bitsILi16EEENSS_INS5_IJNSA_ILi8EEESG_EEENS5_IJSG_SB_EEEEEEEvNS4_8identityESZ_S19_vS1A_EENS_8epilogue10collective18CollectiveEpilogueINS1C_23Sm100TmaWarpSpecializedILi2ELi1ELi224ELb1ELb0EEEJSH_NS5_IJNSS_ISE_SB_EENSS_ISF_SB_EEEEESI_SJ_SI_SJ_NS1C_6fusion15FusionCallbacksIS1G_NS1K_17LinearCombinationISI_fSI_fLNS_15FloatRoundStyleE2EEESH_S1J_JEEENS4_5SM1004TMEM4LOAD26SM100_TMEM_LOAD_32dp32b32xESZ_NS10_INS11_ILi2ELi4ELi3EEES14_NSS_INS5_IJS15_NSA_ILi32EEEEEENS5_IJS1V_SB_EEEEEEENS4_39AutoVectorizingCopyWithAssumedAlignmentILi128EEENS4_14SM90_TMA_STOREES1Z_S21_S21_EEEvvEEEEvNT_6ParamsE,"aw",@nobits
	.sectionflags	@""
	.align	16
	.zero		1024


//--------------------- .nv.shared.reserved.0     --------------------------
	.section	.nv.shared.reserved.0,"aw",@nobits
	.weak		__nv_reservedSMEM_offset_0_alias
	.size		__nv_reservedSMEM_offset_0_alias, 0, 64
	.other		__nv_reservedSMEM_offset_0_alias,@"STO_CUDA_RESERVED_SHARED STV_DEFAULT"
__nv_reservedSMEM_offset_0_alias:
	.zero		0
.nv.shared.reserved.0:
	.zero		64
	.weak		__nv_reservedSMEM_tcgen05_partition
	.type		__nv_reservedSMEM_tcgen05_partition,@object
	.size		__nv_reservedSMEM_tcgen05_partition,(.L_0 - __nv_reservedSMEM_tcgen05_partition)
__nv_reservedSMEM_tcgen05_partition:
	.zero		32
.L_0:


//--------------------- .nv.global                --------------------------
	.section	.nv.global,"aw",@nobits
.nv.global:
	.type		_ZN39_INTERNAL_b9dd4007_4_k_cu_9e02a6d6_32614cute1_E,@object
	.size		_ZN39_INTERNAL_b9dd4007_4_k_cu_9e02a6d6_32614cute1_E,(_ZN39_INTERNAL_b9dd4007_4_k_cu_9e02a6d6_32614cuda3std3__45__cpo6cbeginE - _ZN39_INTERNAL_b9dd4007_4_k_cu_9e02a6d6_32614cute1_E)
_ZN39_INTERNAL_b9dd4007_4_k_cu_9e02a6d6_32614cute1_E:
	.zero		1
	.type		_ZN39_INTERNAL_b9dd4007_4_k_cu_9e02a6d6_32614cuda3std3__45__cpo6cbeginE,@object
	.size		_ZN39_INTERNAL_b9dd4007_4_k_cu_9e02a6d6_32614cuda3std3__45__cpo6cbeginE,(_ZN39_INTERNAL_b9dd4007_4_k_cu_9e02a6d6_32614cuda3std3__48in_placeE - _ZN39_INTERNAL_b9dd4007_4_k_cu_9e02a6d6_32614cuda3std3__45__cpo6cbeginE)
_ZN39_INTERNAL_b9dd4007_4_k_cu_9e02a6d6_32614cuda3std3__45__cpo6cbeginE:
	.zero		1
	.type		_ZN39_INTERNAL_b9dd4007_4_k_cu_9e02a6d6_32614cuda3std3__48in_placeE,@object
	.size		_ZN39_INTERNAL_b9dd4007_4_k_cu_9e02a6d6_32614cuda3std3__48in_placeE,(_ZN39_INTERNAL_b9dd4007_4_k_cu_9e02a6d6_32614cuda3std6ranges3__45__cpo9iter_moveE - _ZN39_INTERNAL_b9dd4007_4_k_cu_9e02a6d6_32614cuda3std3__48in_placeE)
_ZN39_INTERNAL_b9dd4007_4_k_cu_9e02a6d6_32614cuda3std3__48in_placeE:
	.zero		1
	.type		_ZN39_INTERNAL_b9dd4007_4_k_cu_9e02a6d6_32614cuda3std6ranges3__45__cpo9iter_moveE,@object
	.size		_ZN39_INTERNAL_b9dd4007_4_k_cu_9e02a6d6_32614cuda3std6ranges3__45__cpo9iter_moveE,(_ZN39_INTERNAL_b9dd4007_4_k_cu_9e02a6d6_32614cuda3std3__45__cpo5beginE - _ZN39_INTERNAL_b9dd4007_4_k_cu_9e02a6d6_32614cuda3std6ranges3__45__cpo9iter_moveE)
_ZN39_INTERNAL_b9dd4007_4_k_cu_9e02a6d6_32614cuda3std6ranges3__45__cpo9iter_moveE:
	.zero		1
	.type		_ZN39_INTERNAL_b9dd4007_4_k_cu_9e02a6d6_32614cuda3std3__45__cpo5beginE,@object
	.size		_ZN39_INTERNAL_b9dd4007_4_k_cu_9e02a6d6_32614cuda3std3__45__cpo5beginE,(_ZN39_INTERNAL_b9dd4007_4_k_cu_9e02a6d6_32614cuda3std3__441_GLOBAL__N__b9dd4007_4_k_cu_9e02a6d6_32616ignoreE - _ZN39_INTERNAL_b9dd4007_4_k_cu_9e02a6d6_32614cuda3std3__45__cpo5beginE)
_ZN39_INTERNAL_b9dd4007_4_k_cu_9e02a6d6_32614cuda3std3__45__cpo5beginE:
	.zero		1
	.type		_ZN39_INTERNAL_b9dd4007_4_k_cu_9e02a6d6_32614cuda3std3__441_GLOBAL__N__b9dd4007_4_k_cu_9e02a6d6_32616ignoreE,@object
	.size		_ZN39_INTERNAL_b9dd4007_4_k_cu_9e02a6d6_32614cuda3std3__441_GLOBAL__N__b9dd4007_4_k_cu_9e02a6d6_32616ignoreE,(_ZN39_INTERNAL_b9dd4007_4_k_cu_9e02a6d6_32614cute7productE - _ZN39_INTERNAL_b9dd4007_4_k_cu_9e02a6d6_32614cuda3std3__441_GLOBAL__N__b9dd4007_4_k_cu_9e02a6d6_32616ignoreE)
_ZN39_INTERNAL_b9dd4007_4_k_cu_9e02a6d6_32614cuda3std3__441_GLOBAL__N__b9dd4007_4_k_cu_9e02a6d6_32616ignoreE:
	.zero		1
	.type		_ZN39_INTERNAL_b9dd4007_4_k_cu_9e02a6d6_32614cute7productE,@object
	.size		_ZN39_INTERNAL_b9dd4007_4_k_cu_9e02a6d6_32614cute7productE,(_ZN39_INTERNAL_b9dd4007_4_k_cu_9e02a6d6_32614cuda3std3__45__cpo3endE - _ZN39_INTERNAL_b9dd4007_4_k_cu_9e02a6d6_32614cute7productE)
_ZN39_INTERNAL_b9dd4007_4_k_cu_9e02a6d6_32614cute7productE:
	.zero		1
	.type		_ZN39_INTERNAL_b9dd4007_4_k_cu_9e02a6d6_32614cuda3std3__45__cpo3endE,@object
	.size		_ZN39_INTERNAL_b9dd4007_4_k_cu_9e02a6d6_32614cuda3std3__45__cpo3endE,(_ZN39_INTERNAL_b9dd4007_4_k_cu_9e02a6d6_32614cuda3std3__419piecewise_constructE - _ZN39_INTERNAL_b9dd4007_4_k_cu_9e02a6d6_32614cuda3std3__45__cpo3endE)
_ZN39_INTERNAL_b9dd4007_4_k_cu_9e02a6d6_32614cuda3std3__45__cpo3endE:
	.zero		1
	.type		_ZN39_INTERNAL_b9dd4007_4_k_cu_9e02a6d6_32614cuda3std3__419piecewise_constructE,@object
	.size		_ZN39_INTERNAL_b9dd4007_4_k_cu_9e02a6d6_32614cuda3std3__419piecewise_constructE,(_ZN39_INTERNAL_b9dd4007_4_k_cu_9e02a6d6_32614cuda3std3__45__cpo4cendE - _ZN39_INTERNAL_b9dd4007_4_k_cu_9e02a6d6_32614cuda3std3__419piecewise_constructE)
_ZN39_INTERNAL_b9dd4007_4_k_cu_9e02a6d6_32614cuda3std3__419piecewise_constructE:
	.zero		1
	.type		_ZN39_INTERNAL_b9dd4007_4_k_cu_9e02a6d6_32614cuda3std3__45__cpo4cendE,@object
	.size		_ZN39_INTERNAL_b9dd4007_4_k_cu_9e02a6d6_32614cuda3std3__45__cpo4cendE,(_ZN39_INTERNAL_b9dd4007_4_k_cu_9e02a6d6_32614cuda3std6ranges3__45__cpo4swapE - _ZN39_INTERNAL_b9dd4007_4_k_cu_9e02a6d6_32614cuda3std3__45__cpo4cendE)
_ZN39_INTERNAL_b9dd4007_4_k_cu_9e02a6d6_32614cuda3std3__45__cpo4cendE:
	.zero		1
	.type		_ZN39_INTERNAL_b9dd4007_4_k_cu_9e02a6d6_32614cuda3std6ranges3__45__cpo4swapE,@object
	.size		_ZN39_INTERNAL_b9dd4007_4_k_cu_9e02a6d6_32614cuda3std6ranges3__45__cpo4swapE,(.L_10 - _ZN39_INTERNAL_b9dd4007_4_k_cu_9e02a6d6_32614cuda3std6ranges3__45__cpo4swapE)
_ZN39_INTERNAL_b9dd4007_4_k_cu_9e02a6d6_32614cuda3std6ranges3__45__cpo4swapE:
	.zero		1
.L_10:


//--------------------- .nv.constant0._ZN7cutlass13device_kernelINS_4gemm6kernel13GemmUniversalIN4cute5tupleIJiiiiEEENS1_10collective13CollectiveMmaINS1_35MainloopSm100TmaUmmaWarpSpecializedILi10ELi2ELi2ENS5_IJNS4_1CILi1EEESB_SB_EEEEENS5_IJNSA_ILi128EEENSA_ILi224EEENSA_ILi16EEEEEENS_6half_tENS5_IJlSB_lEEESI_SJ_NS4_8TiledMMAINS4_8MMA_AtomIJNS4_20SM100_MMA_F16BF16_SSISI_SI_fLi128ELi224ELNS4_4UMMA5MajorE0ELSO_0ELNSN_7ScaleInE0ELSP_0EEEEEENS4_6LayoutISC_NS5_IJNSA_ILi0EEEST_ST_EEEEENS5_IJNS4_10UnderscoreESW_SW_EEEEENS4_13SM90_TMA_LOADENS4_14ComposedLayoutINS4_7SwizzleILi1ELi4ELi3EEENS4_18smem_ptr_flag_bitsILi16EEENSS_INS5_IJNSA_ILi8EEESG_EEENS5_IJSG_SB_EEEEEEEvNS4_8identityESZ_S19_vS1A_EENS_8epilogue10collective18CollectiveEpilogueINS1C_23Sm100TmaWarpSpecializedILi2ELi1ELi224ELb1ELb0EEEJSH_NS5_IJNSS_ISE_SB_EENSS_ISF_SB_EEEEESI_SJ_SI_SJ_NS1C_6fusion15FusionCallbacksIS1G_NS1K_17LinearCombinationISI_fSI_fLNS_15FloatRoundStyleE2EEESH_S1J_JEEENS4_5SM1004TMEM4LOAD26SM100_TMEM_LOAD_32dp32b32xESZ_NS10_INS11_ILi2ELi4ELi3EEES14_NSS_INS5_IJS15_NSA_ILi32EEEEEENS5_IJS1V_SB_EEEEEEENS4_39AutoVectorizingCopyWithAssumedAlignmentILi128EEENS4_14SM90_TMA_STOREES1Z_S21_S21_EEEvvEEEEvNT_6ParamsE --------------------------
	.section	.nv.constant0._ZN7cutlass13device_kernelINS_4gemm6kernel13GemmUniversalIN4cute5tupleIJiiiiEEENS1_10collective13CollectiveMmaINS1_35MainloopSm100TmaUmmaWarpSpecializedILi10ELi2ELi2ENS5_IJNS4_1CILi1EEESB_SB_EEEEENS5_IJNSA_ILi128EEENSA_ILi224EEENSA_ILi16EEEEEENS_6half_tENS5_IJlSB_lEEESI_SJ_NS4_8TiledMMAINS4_8MMA_AtomIJNS4_20SM100_MMA_F16BF16_SSISI_SI_fLi128ELi224ELNS4_4UMMA5MajorE0ELSO_0ELNSN_7ScaleInE0ELSP_0EEEEEENS4_6LayoutISC_NS5_IJNSA_ILi0EEEST_ST_EEEEENS5_IJNS4_10UnderscoreESW_SW_EEEEENS4_13SM90_TMA_LOADENS4_14ComposedLayoutINS4_7SwizzleILi1ELi4ELi3EEENS4_18smem_ptr_flag_bitsILi16EEENSS_INS5_IJNSA_ILi8EEESG_EEENS5_IJSG_SB_EEEEEEEvNS4_8identityESZ_S19_vS1A_EENS_8epilogue10collective18CollectiveEpilogueINS1C_23Sm100TmaWarpSpecializedILi2ELi1ELi224ELb1ELb0EEEJSH_NS5_IJNSS_ISE_SB_EENSS_ISF_SB_EEEEESI_SJ_SI_SJ_NS1C_6fusion15FusionCallbacksIS1G_NS1K_17LinearCombinationISI_fSI_fLNS_15FloatRoundStyleE2EEESH_S1J_JEEENS4_5SM1004TMEM4LOAD26SM100_TMEM_LOAD_32dp32b32xESZ_NS10_INS11_ILi2ELi4ELi3EEES14_NSS_INS5_IJS15_NSA_ILi32EEEEEENS5_IJS1V_SB_EEEEEEENS4_39AutoVectorizingCopyWithAssumedAlignmentILi128EEENS4_14SM90_TMA_STOREES1Z_S21_S21_EEEvvEEEEvNT_6ParamsE,"a",@progbits
	.sectionflags	@""
	.align	4
.nv.constant0._ZN7cutlass13device_kernelINS_4gemm6kernel13GemmUniversalIN4cute5tupleIJiiiiEEENS1_10collective13CollectiveMmaINS1_35MainloopSm100TmaUmmaWarpSpecializedILi10ELi2ELi2ENS5_IJNS4_1CILi1EEESB_SB_EEEEENS5_IJNSA_ILi128EEENSA_ILi224EEENSA_ILi16EEEEEENS_6half_tENS5_IJlSB_lEEESI_SJ_NS4_8TiledMMAINS4_8MMA_AtomIJNS4_20SM100_MMA_F16BF16_SSISI_SI_fLi128ELi224ELNS4_4UMMA5MajorE0ELSO_0ELNSN_7ScaleInE0ELSP_0EEEEEENS4_6LayoutISC_NS5_IJNSA_ILi0EEEST_ST_EEEEENS5_IJNS4_10UnderscoreESW_SW_EEEEENS4_13SM90_TMA_LOADENS4_14ComposedLayoutINS4_7SwizzleILi1ELi4ELi3EEENS4_18smem_ptr_flag_bitsILi16EEENSS_INS5_IJNSA_ILi8EEESG_EEENS5_IJSG_SB_EEEEEEEvNS4_8identityESZ_S19_vS1A_EENS_8epilogue10collective18CollectiveEpilogueINS1C_23Sm100TmaWarpSpecializedILi2ELi1ELi224ELb1ELb0EEEJSH_NS5_IJNSS_ISE_SB_EENSS_ISF_SB_EEEEESI_SJ_SI_SJ_NS1C_6fusion15FusionCallbacksIS1G_NS1K_17LinearCombinationISI_fSI_fLNS_15FloatRoundStyleE2EEESH_S1J_JEEENS4_5SM1004TMEM4LOAD26SM100_TMEM_LOAD_32dp32b32xESZ_NS10_INS11_ILi2ELi4ELi3EEES14_NSS_INS5_IJS15_NSA_ILi32EEEEEENS5_IJS1V_SB_EEEEEEENS4_39AutoVectorizingCopyWithAssumedAlignmentILi128EEENS4_14SM90_TMA_STOREES1Z_S21_S21_EEEvvEEEEvNT_6ParamsE:
	.zero		2944


//--------------------- SYMBOLS --------------------------

	.type		.nv.reservedSmem.offset0,@object
	.size		.nv.reservedSmem.offset0,0x4
	.type		.nv.reservedSmem.cap,@object
	.size		.nv.reservedSmem.cap,0x4
	.type		__assertfail,@function
